	.target	sm_90a

	.elftype	@"ET_EXEC"


//--------------------- .note.nv.tkinfo           --------------------------
	.section	.note.nv.tkinfo,"",@"SHT_NOTE"
	.sectionflags	@"SHF_NOTE_NV_TKINFO"
	.tkinfo
        /*0018*/ 	.word	0x00000002
        /*0030*/ 	.string	""
        /*0030*/ 	.string	"ptxas"
        /*0030*/ 	.string	"Cuda compilation tools, release 13.0, V13.0.88"
        /*0030*/ 	.string	"Build cuda_13.0.r13.0/compiler.36424714_0"
        /*0030*/ 	.string	"-v  -suppress-debug-info  -lineinfo  -arch sm_90a "



//--------------------- .note.nv.cuinfo           --------------------------
	.section	.note.nv.cuinfo,"",@"SHT_NOTE"
	.sectionflags	@"SHF_NOTE_NV_CUINFO"
        /*0018*/ 	.short	0x0002
        /*001a*/ 	.short	0x005a
        /*001c*/ 	.short	0x0082
	.zero		2


//--------------------- .nv.info                  --------------------------
	.section	.nv.info,"",@"SHT_CUDA_INFO"
	.align	4


	//----- nvinfo : EIATTR_REGCOUNT
	.align		4
        /*0000*/ 	.byte	0x04, 0x2f
        /*0002*/ 	.short	(.L_1 - .L_0)
	.align		4
.L_0:
        /*0004*/ 	.word	index@(matmul_kernel)
        /*0008*/ 	.word	0x000000ff


	//----- nvinfo : EIATTR_FRAME_SIZE
	.align		4
.L_1:
        /*000c*/ 	.byte	0x04, 0x11
        /*000e*/ 	.short	(.L_3 - .L_2)
	.align		4
.L_2:
        /*0010*/ 	.word	index@(matmul_kernel)
        /*0014*/ 	.word	0x00003fa0


	//----- nvinfo : EIATTR_MIN_STACK_SIZE
	.align		4
.L_3:
        /*0018*/ 	.byte	0x04, 0x12
        /*001a*/ 	.short	(.L_5 - .L_4)
	.align		4
.L_4:
        /*001c*/ 	.word	index@(matmul_kernel)
        /*0020*/ 	.word	0x00003fa0
.L_5:


//--------------------- .nv.compat                --------------------------
	.section	.nv.compat,"",@"SHT_CUDA_COMPAT_INFO"
	.align	4
        /*0000*/ 	.byte	0x02, 0x09, 0x01, 0x00, 0x02, 0x02, 0x04, 0x00, 0x02, 0x05, 0x05, 0x00, 0x03, 0x07, 0x01, 0x01
        /*0010*/ 	.byte	0x02, 0x03, 0x00, 0x00, 0x02, 0x06, 0x01, 0x00, 0x04, 0x0b, 0x08, 0x00, 0x00, 0x00, 0x00, 0x00
        /*0020*/ 	.byte	0x00, 0x00, 0x00, 0x00


//--------------------- .nv.info.matmul_kernel    --------------------------
	.section	.nv.info.matmul_kernel,"",@"SHT_CUDA_INFO"
	.sectionflags	@""
	.align	4


	//----- nvinfo : EIATTR_CUDA_API_VERSION
	.align		4
        /*0000*/ 	.byte	0x04, 0x37
        /*0002*/ 	.short	(.L_7 - .L_6)
.L_6:
        /*0004*/ 	.word	0x00000082


	//----- nvinfo : EIATTR_KPARAM_INFO
	.align		4
.L_7:
        /*0008*/ 	.byte	0x04, 0x17
        /*000a*/ 	.short	(.L_9 - .L_8)
.L_8:
        /*000c*/ 	.word	0x00000000
        /*0010*/ 	.short	0x000d
        /*0012*/ 	.short	0x0048
        /*0014*/ 	.byte	0x00, 0xf4, 0x21, 0x00


	//----- nvinfo : EIATTR_KPARAM_INFO
	.align		4
.L_9:
        /*0018*/ 	.byte	0x04, 0x17
        /*001a*/ 	.short	(.L_11 - .L_10)
.L_10:
        /*001c*/ 	.word	0x00000000
        /*0020*/ 	.short	0x000c
        /*0022*/ 	.short	0x0040
        /*0024*/ 	.byte	0x00, 0xf4, 0x21, 0x00


	//----- nvinfo : EIATTR_KPARAM_INFO
	.align		4
.L_11:
        /*0028*/ 	.byte	0x04, 0x17
        /*002a*/ 	.short	(.L_13 - .L_12)
.L_12:
        /*002c*/ 	.word	0x00000000
        /*0030*/ 	.short	0x000b
        /*0032*/ 	.short	0x0038
        /*0034*/ 	.byte	0x00, 0xf0, 0x11, 0x00


	//----- nvinfo : EIATTR_KPARAM_INFO
	.align		4
.L_13:
        /*0038*/ 	.byte	0x04, 0x17
        /*003a*/ 	.short	(.L_15 - .L_14)
.L_14:
        /*003c*/ 	.word	0x00000000
        /*0040*/ 	.short	0x000a
        /*0042*/ 	.short	0x0034
        /*0044*/ 	.byte	0x00, 0xf0, 0x11, 0x00


	//----- nvinfo : EIATTR_KPARAM_INFO
	.align		4
.L_15:
        /*0048*/ 	.byte	0x04, 0x17
        /*004a*/ 	.short	(.L_17 - .L_16)
.L_16:
        /*004c*/ 	.word	0x00000000
        /*0050*/ 	.short	0x0009
        /*0052*/ 	.short	0x0030
        /*0054*/ 	.byte	0x00, 0xf0, 0x11, 0x00


	//----- nvinfo : EIATTR_KPARAM_INFO
	.align		4
.L_17:
        /*0058*/ 	.byte	0x04, 0x17
        /*005a*/ 	.short	(.L_19 - .L_18)
.L_18:
        /*005c*/ 	.word	0x00000000
        /*0060*/ 	.short	0x0008
        /*0062*/ 	.short	0x002c
        /*0064*/ 	.byte	0x00, 0xf0, 0x11, 0x00


	//----- nvinfo : EIATTR_KPARAM_INFO
	.align		4
.L_19:
        /*0068*/ 	.byte	0x04, 0x17
        /*006a*/ 	.short	(.L_21 - .L_20)
.L_20:
        /*006c*/ 	.word	0x00000000
        /*0070*/ 	.short	0x0007
        /*0072*/ 	.short	0x0028
        /*0074*/ 	.byte	0x00, 0xf0, 0x11, 0x00


	//----- nvinfo : EIATTR_KPARAM_INFO
	.align		4
.L_21:
        /*0078*/ 	.byte	0x04, 0x17
        /*007a*/ 	.short	(.L_23 - .L_22)
.L_22:
        /*007c*/ 	.word	0x00000000
        /*0080*/ 	.short	0x0006
        /*0082*/ 	.short	0x0024
        /*0084*/ 	.byte	0x00, 0xf0, 0x11, 0x00


	//----- nvinfo : EIATTR_KPARAM_INFO
	.align		4
.L_23:
        /*0088*/ 	.byte	0x04, 0x17
        /*008a*/ 	.short	(.L_25 - .L_24)
.L_24:
        /*008c*/ 	.word	0x00000000
        /*0090*/ 	.short	0x0005
        /*0092*/ 	.short	0x0020
        /*0094*/ 	.byte	0x00, 0xf0, 0x11, 0x00


	//----- nvinfo : EIATTR_KPARAM_INFO
	.align		4
.L_25:
        /*0098*/ 	.byte	0x04, 0x17
        /*009a*/ 	.short	(.L_27 - .L_26)
.L_26:
        /*009c*/ 	.word	0x00000000
        /*00a0*/ 	.short	0x0004
        /*00a2*/ 	.short	0x001c
        /*00a4*/ 	.byte	0x00, 0xf0, 0x11, 0x00


	//----- nvinfo : EIATTR_KPARAM_INFO
	.align		4
.L_27:
        /*00a8*/ 	.byte	0x04, 0x17
        /*00aa*/ 	.short	(.L_29 - .L_28)
.L_28:
        /*00ac*/ 	.word	0x00000000
        /*00b0*/ 	.short	0x0003
        /*00b2*/ 	.short	0x0018
        /*00b4*/ 	.byte	0x00, 0xf0, 0x11, 0x00


	//----- nvinfo : EIATTR_KPARAM_INFO
	.align		4
.L_29:
        /*00b8*/ 	.byte	0x04, 0x17
        /*00ba*/ 	.short	(.L_31 - .L_30)
.L_30:
        /*00bc*/ 	.word	0x00000000
        /*00c0*/ 	.short	0x0002
        /*00c2*/ 	.short	0x0010
        /*00c4*/ 	.byte	0x00, 0xf4, 0x21, 0x00


	//----- nvinfo : EIATTR_KPARAM_INFO
	.align		4
.L_31:
        /*00c8*/ 	.byte	0x04, 0x17
        /*00ca*/ 	.short	(.L_33 - .L_32)
.L_32:
        /*00cc*/ 	.word	0x00000000
        /*00d0*/ 	.short	0x0001
        /*00d2*/ 	.short	0x0008
        /*00d4*/ 	.byte	0x00, 0xf4, 0x21, 0x00


	//----- nvinfo : EIATTR_KPARAM_INFO
	.align		4
.L_33:
        /*00d8*/ 	.byte	0x04, 0x17
        /*00da*/ 	.short	(.L_35 - .L_34)
.L_34:
        /*00dc*/ 	.word	0x00000000
        /*00e0*/ 	.short	0x0000
        /*00e2*/ 	.short	0x0000
        /*00e4*/ 	.byte	0x00, 0xf4, 0x21, 0x00


	//----- nvinfo : EIATTR_SPARSE_MMA_MASK
	.align		4
.L_35:
        /*00e8*/ 	.byte	0x03, 0x50
        /*00ea*/ 	.short	0x0000


	//----- nvinfo : EIATTR_MAXREG_COUNT
	.align		4
        /*00ec*/ 	.byte	0x03, 0x1b
        /*00ee*/ 	.short	0x00ff


	//----- nvinfo : EIATTR_NUM_BARRIERS
	.align		4
        /*00f0*/ 	.byte	0x02, 0x4c
        /*00f2*/ 	.byte	0x01
	.zero		1


	//----- nvinfo : EIATTR_ANNOTATIONS
	.align		4
        /*00f4*/ 	.byte	0x04, 0x55
        /*00f6*/ 	.short	(.L_37 - .L_36)


	//   ....[0]....
.L_36:
        /*00f8*/ 	.word	0x00000001
        /*00fc*/ 	.byte	0x40, 0x01, 0x00, 0x00, 0x01, 0x00, 0x00, 0x00, 0x10, 0x08, 0x00, 0x00, 0x01, 0x00, 0x00, 0x00
        /* <DEDUP_REMOVED lines=51> */
        /*043c*/ 	.byte	0xb0, 0x9d, 0x00, 0x00


	//----- nvinfo : EIATTR_MERCURY_ISA_VERSION
	.align		4
.L_37:
        /*0440*/ 	.byte	0x03, 0x5f
        /*0442*/ 	.short	0x0101


	//----- nvinfo : EIATTR_EXIT_INSTR_OFFSETS
	.align		4
        /*0444*/ 	.byte	0x04, 0x1c
        /*0446*/ 	.short	(.L_39 - .L_38)


	//   ....[0]....
.L_38:
        /*0448*/ 	.word	0x000a2370


	//   ....[1]....
        /*044c*/ 	.word	0x000a2390


	//----- nvinfo : EIATTR_REQNTID
	.align		4
.L_39:
        /*0450*/ 	.byte	0x04, 0x10
        /*0452*/ 	.short	(.L_41 - .L_40)
.L_40:
        /*0454*/ 	.word	0x00000080
        /*0458*/ 	.word	0x00000001
        /*045c*/ 	.word	0x00000001


	//----- nvinfo : EIATTR_CBANK_PARAM_SIZE
	.align		4
.L_41:
        /*0460*/ 	.byte	0x03, 0x19
        /*0462*/ 	.short	0x0050


	//----- nvinfo : EIATTR_PARAM_CBANK
	.align		4
        /*0464*/ 	.byte	0x04, 0x0a
        /*0466*/ 	.short	(.L_43 - .L_42)
	.align		4
.L_42:
        /*0468*/ 	.word	index@(.nv.constant0.matmul_kernel)
        /*046c*/ 	.short	0x0210
        /*046e*/ 	.short	0x0050


	//----- nvinfo : EIATTR_SW_WAR
	.align		4
.L_43:
        /*0470*/ 	.byte	0x04, 0x36
        /*0472*/ 	.short	(.L_45 - .L_44)
.L_44:
        /*0474*/ 	.word	0x00000008
.L_45:


//--------------------- .nv.callgraph             --------------------------
	.section	.nv.callgraph,"",@"SHT_CUDA_CALLGRAPH"
	.align	4
	.sectionentsize	8
	.align		4
        /*0000*/ 	.word	0x00000000
	.align		4
        /*0004*/ 	.word	0xffffffff
	.align		4
        /*0008*/ 	.word	0x00000000
	.align		4
        /*000c*/ 	.word	0xfffffffe
	.align		4
        /*0010*/ 	.word	0x00000000
	.align		4
        /*0014*/ 	.word	0xfffffffd
	.align		4
        /*0018*/ 	.word	0x00000000
	.align		4
        /*001c*/ 	.word	0xfffffffc


//--------------------- .text.matmul_kernel       --------------------------
	.section	.text.matmul_kernel,"ax",@progbits
	.align	128
        .global         matmul_kernel
        .type           matmul_kernel,@function
        .size           matmul_kernel,(.L_x_3 - matmul_kernel)
        .other          matmul_kernel,@"STO_CUDA_ENTRY STV_DEFAULT"
matmul_kernel:
.text.matmul_kernel:
[----:B------:R-:W1:Y:S08]  /*0000*/  LDC R1, c[0x0][0x28] ;  /* 0x00000a00ff017b82 */ /* 0x000e700000000800 */
[----:B------:R-:W2:Y:S01]  /*0010*/  LDC.64 R2, c[0x0][0x228] ;  /* 0x00008a00ff027b82 */ /* 0x000ea20000000a00 */
[----:B-1----:R-:W-:Y:S01]  /*0020*/  VIADD R1, R1, 0xffffc060 ;  /* 0xffffc06001017836 */ /* 0x002fe20000000000 */
[----:B------:R-:W1:Y:S01]  /*0030*/  S2R R5, SR_CTAID.X ;  /* 0x0000000000057919 */ /* 0x000e620000002500 */
[----:B------:R-:W-:Y:S01]  /*0040*/  ULDC.64 UR6, c[0x0][0x230] ;  /* 0x00008c0000067ab9 */ /* 0x000fe20000000a00 */
[----:B------:R-:W-:Y:S01]  /*0050*/  ULDC UR8, c[0x0][0x230] ;  /* 0x00008c0000087ab9 */ /* 0x000fe20000000800 */
[----:B------:R-:W-:Y:S01]  /*0060*/  UIADD3 UR4, UR6, 0x1f, URZ ;  /* 0x0000001f06047890 */ /* 0x000fe2000fffe03f */
[----:B------:R-:W3:Y:S01]  /*0070*/  S2R R245, SR_TID.X ;  /* 0x0000000000f57919 */ /* 0x000ee20000002100 */
[----:B------:R-:W-:Y:S01]  /*0080*/  ULDC.64 UR16, c[0x0][0x218] ;  /* 0x0000860000107ab9 */ /* 0x000fe20000000a00 */
[----:B------:R-:W4:Y:S01]  /*0090*/  LDC.64 R216, c[0x0][0x238] ;  /* 0x00008e00ffd87b82 */ /* 0x000f220000000a00 */
[----:B------:R-:W-:-:S02]  /*00a0*/  UISETP.GT.AND UP0, UPT, UR4, 0x1f, UPT ;  /* 0x0000001f0400788c */ /* 0x000fc4000bf04270 */
[----:B------:R-:W-:Y:S02]  /*00b0*/  UIADD3 UR9, UR6, -0x1, URZ ;  /* 0xffffffff06097890 */ /* 0x000fe4000fffe03f */
[----:B------:R-:W-:Y:S01]  /*00c0*/  USEL UR5, URZ, 0x4, !UP0 ;  /* 0x000000043f057887 */ /* 0x000fe2000c000000 */
[----:B------:R-:W-:Y:S01]  /*00d0*/  ULDC.64 UR22, c[0x0][0x210] ;  /* 0x0000840000167ab9 */ /* 0x000fe20000000a00 */
[----:B------:R-:W-:Y:S01]  /*00e0*/  UISETP.GE.U32.AND UP0, UPT, UR9, 0x7fffffe0, UPT ;  /* 0x7fffffe00900788c */ /* 0x000fe2000bf06070 */
[----:B------:R-:W-:Y:S01]  /*00f0*/  UMOV UR45, 0x400 ;  /* 0x00000400002d7882 */ /* 0x000fe20000000000 */
[----:B------:R-:W-:Y:S02]  /*0100*/  UIADD3 UR10, UR6, -0x2, URZ ;  /* 0xfffffffe060a7890 */ /* 0x000fe4000fffe03f */
[----:B------:R-:W-:Y:S02]  /*0110*/  UIADD3 UR11, UR6, -0x3, URZ ;  /* 0xfffffffd060b7890 */ /* 0x000fe4000fffe03f */
[----:B------:R-:W-:Y:S01]  /*0120*/  UISETP.GE.U32.AND UP1, UPT, UR10, 0x7fffffdf, UPT ;  /* 0x7fffffdf0a00788c */ /* 0x000fe2000bf26070 */
[----:B--2---:R-:W-:Y:S01]  /*0130*/  IMAD.MOV.U32 R33, RZ, RZ, R3 ;  /* 0x000000ffff217224 */ /* 0x004fe200078e0003 */
[----:B------:R2:W-:Y:S01]  /*0140*/  STL.64 [R1+0x26b0], R2 ;  /* 0x0026b00201007387 */ /* 0x0005e20000100a00 */
[----:B------:R-:W-:Y:S01]  /*0150*/  IMAD.MOV.U32 R243, RZ, RZ, R2 ;  /* 0x000000fffff37224 */ /* 0x000fe200078e0002 */
[----:B------:R-:W-:Y:S01]  /*0160*/  UIADD3 UR12, UR6, -0x4, URZ ;  /* 0xfffffffc060c7890 */ /* 0x000fe2000fffe03f */
[----:B------:R-:W-:Y:S01]  /*0170*/  VIADD R0, R33, 0x1ff ;  /* 0x000001ff21007836 */ /* 0x000fe20000000000 */
[----:B------:R-:W-:Y:S01]  /*0180*/  LOP3.LUT R219, RZ, R33, RZ, 0x33, !PT ;  /* 0x00000021ffdb7212 */ /* 0x000fe200078e33ff */
[----:B------:R-:W-:Y:S01]  /*0190*/  UIADD3 UR13, UR6, -0x5, URZ ;  /* 0xfffffffb060d7890 */ /* 0x000fe2000fffe03f */
[----:B------:R-:W-:Y:S01]  /*01a0*/  IABS R17, R243 ;  /* 0x000000f300117213 */ /* 0x000fe20000000000 */
[----:B------:R-:W-:Y:S01]  /*01b0*/  UIADD3 UR14, UR6, -0x6, URZ ;  /* 0xfffffffa060e7890 */ /* 0x000fe2000fffe03f */
[----:B-1----:R-:W-:Y:S01]  /*01c0*/  IABS R8, R5 ;  /* 0x0000000500087213 */ /* 0x002fe20000000000 */
[----:B------:R-:W-:Y:S01]  /*01d0*/  UIADD3 UR15, UR6, -0x7, URZ ;  /* 0xfffffff9060f7890 */ /* 0x000fe2000fffe03f */
[----:B--2---:R-:W-:Y:S01]  /*01e0*/  SHF.R.S32.HI R3, RZ, 0x1f, R0 ;  /* 0x0000001fff037819 */ /* 0x004fe20000011400 */
[----:B------:R-:W-:Y:S01]  /*01f0*/  UIADD3 UR18, UR6, -0xa, URZ ;  /* 0xfffffff606127890 */ /* 0x000fe2000fffe03f */
[----:B---3--:R-:W-:Y:S01]  /*0200*/  LOP3.LUT R12, R245, 0x7f, RZ, 0xc0, !PT ;  /* 0x0000007ff50c7812 */ /* 0x008fe200078ec0ff */
[----:B------:R-:W-:Y:S01]  /*0210*/  UIADD3 UR19, UR6, -0xb, URZ ;  /* 0xfffffff506137890 */ /* 0x000fe2000fffe03f */
[----:B------:R-:W-:Y:S01]  /*0220*/  LEA.HI R3, R3, R0, RZ, 0x9 ;  /* 0x0000000003037211 */ /* 0x000fe200078f48ff */
[----:B------:R-:W-:Y:S01]  /*0230*/  UIADD3 UR20, UR6, -0xc, URZ ;  /* 0xfffffff406147890 */ /* 0x000fe2000fffe03f */
[----:B------:R-:W-:-:S02]  /*0240*/  LOP3.LUT R35, R245, 0x1f, RZ, 0xc0, !PT ;  /* 0x0000001ff5237812 */ /* 0x000fc400078ec0ff */
[----:B------:R-:W-:-:S05]  /*0250*/  SHF.R.S32.HI R3, RZ, 0x9, R3 ;  /* 0x00000009ff037819 */ /* 0x000fca0000011403 */
[----:B------:R-:W-:-:S05]  /*0260*/  IMAD.SHL.U32 R4, R3, 0x8, RZ ;  /* 0x0000000803047824 */ /* 0x000fca00078e00ff */
[-C--:B------:R-:W-:Y:S02]  /*0270*/  IABS R7, R4.reuse ;  /* 0x0000000400077213 */ /* 0x080fe40000000000 */
[----:B------:R-:W-:Y:S02]  /*0280*/  IABS R10, R4 ;  /* 0x00000004000a7213 */ /* 0x000fe40000000000 */
[----:B------:R-:W1:Y:S08]  /*0290*/  I2F.RP R0, R7 ;  /* 0x0000000700007306 */ /* 0x000e700000209400 */
[----:B-1----:R-:W1:Y:S02]  /*02a0*/  MUFU.RCP R0, R0 ;  /* 0x0000000000007308 */ /* 0x002e640000001000 */
[----:B-1----:R-:W-:-:S02]  /*02b0*/  VIADD R2, R0, 0xffffffe ;  /* 0x0ffffffe00027836 */ /* 0x002fc40000000000 */
[----:B------:R-:W-:-:S04]  /*02c0*/  IMAD.MOV R0, RZ, RZ, -R10 ;  /* 0x000000ffff007224 */ /* 0x000fc800078e0a0a */
[----:B------:R1:W2:Y:S02]  /*02d0*/  F2I.FTZ.U32.TRUNC.NTZ R3, R2 ;  /* 0x0000000200037305 */ /* 0x0002a4000021f000 */
[----:B-1----:R-:W-:Y:S02]  /*02e0*/  IMAD.MOV.U32 R2, RZ, RZ, RZ ;  /* 0x000000ffff027224 */ /* 0x002fe400078e00ff */
[----:B--2---:R-:W-:-:S04]  /*02f0*/  IMAD.MOV R6, RZ, RZ, -R3 ;  /* 0x000000ffff067224 */ /* 0x004fc800078e0a03 */
[----:B------:R-:W-:Y:S02]  /*0300*/  IMAD R9, R6, R7, RZ ;  /* 0x0000000706097224 */ /* 0x000fe400078e02ff */
[----:B------:R-:W-:Y:S02]  /*0310*/  IMAD.MOV.U32 R6, RZ, RZ, R8 ;  /* 0x000000ffff067224 */ /* 0x000fe400078e0008 */
[----:B------:R-:W-:-:S06]  /*0320*/  IMAD.HI.U32 R3, R3, R9, R2 ;  /* 0x0000000903037227 */ /* 0x000fcc00078e0002 */
[----:B------:R-:W-:-:S04]  /*0330*/  IMAD.HI.U32 R3, R3, R6, RZ ;  /* 0x0000000603037227 */ /* 0x000fc800078e00ff */
[----:B------:R-:W-:-:S05]  /*0340*/  IMAD R0, R3, R0, R6 ;  /* 0x0000000003007224 */ /* 0x000fca00078e0206 */
[----:B------:R-:W-:-:S13]  /*0350*/  ISETP.GT.U32.AND P1, PT, R7, R0, PT ;  /* 0x000000000700720c */ /* 0x000fda0003f24070 */
[----:B------:R-:W-:Y:S02]  /*0360*/  @!P1 IMAD.IADD R0, R0, 0x1, -R7 ;  /* 0x0000000100009824 */ /* 0x000fe400078e0a07 */
[----:B------:R-:W-:Y:S01]  /*0370*/  @!P1 VIADD R3, R3, 0x1 ;  /* 0x0000000103039836 */ /* 0x000fe20000000000 */
[----:B------:R-:W-:Y:S02]  /*0380*/  ISETP.NE.AND P1, PT, R4, RZ, PT ;  /* 0x000000ff0400720c */ /* 0x000fe40003f25270 */
[----:B------:R-:W-:Y:S02]  /*0390*/  ISETP.GE.U32.AND P0, PT, R0, R7, PT ;  /* 0x000000070000720c */ /* 0x000fe40003f06070 */
[----:B------:R-:W-:-:S04]  /*03a0*/  LOP3.LUT R0, R5, R4, RZ, 0x3c, !PT ;  /* 0x0000000405007212 */ /* 0x000fc800078e3cff */
[----:B------:R-:W-:Y:S01]  /*03b0*/  ISETP.GE.AND P2, PT, R0, RZ, PT ;  /* 0x000000ff0000720c */ /* 0x000fe20003f46270 */
[----:B------:R-:W-:-:S06]  /*03c0*/  VIADD R0, R243, 0x1ff ;  /* 0x000001fff3007836 */ /* 0x000fcc0000000000 */
[----:B------:R-:W-:-:S04]  /*03d0*/  @P0 VIADD R3, R3, 0x1 ;  /* 0x0000000103030836 */ /* 0x000fc80000000000 */
[----:B------:R-:W-:Y:S01]  /*03e0*/  IMAD.MOV.U32 R2, RZ, RZ, R3 ;  /* 0x000000ffff027224 */ /* 0x000fe200078e0003 */
[----:B------:R-:W-:-:S03]  /*03f0*/  SHF.R.S32.HI R3, RZ, 0x1f, R0 ;  /* 0x0000001fff037819 */ /* 0x000fc60000011400 */
[----:B------:R-:W-:Y:S01]  /*0400*/  @!P2 IMAD.MOV R2, RZ, RZ, -R2 ;  /* 0x000000ffff02a224 */ /* 0x000fe200078e0a02 */
[----:B------:R-:W-:Y:S02]  /*0410*/  @!P1 LOP3.LUT R2, RZ, R4, RZ, 0x33, !PT ;  /* 0x00000004ff029212 */ /* 0x000fe400078e33ff */
[----:B------:R-:W-:-:S03]  /*0420*/  LEA.HI R3, R3, R0, RZ, 0x9 ;  /* 0x0000000003037211 */ /* 0x000fc600078f48ff */
[----:B------:R-:W-:Y:S02]  /*0430*/  IMAD.SHL.U32 R11, R2, 0x8, RZ ;  /* 0x00000008020b7824 */ /* 0x000fe400078e00ff */
[----:B------:R-:W-:-:S03]  /*0440*/  IMAD.MOV R2, RZ, RZ, -R2 ;  /* 0x000000ffff027224 */ /* 0x000fc600078e0a02 */
[----:B------:R-:W-:Y:S01]  /*0450*/  LEA.HI.SX32 R3, R3, -R11, 0x17 ;  /* 0x8000000b03037211 */ /* 0x000fe200078fbaff */
[----:B------:R-:W-:-:S03]  /*0460*/  IMAD R10, R4, R2, R5 ;  /* 0x00000002040a7224 */ /* 0x000fc600078e0205 */
[----:B------:R-:W-:Y:S02]  /*0470*/  VIMNMX R13, R3, 0x8, PT ;  /* 0x00000008030d7848 */ /* 0x000fe40003fe0100 */
[----:B------:R-:W-:Y:S02]  /*0480*/  IABS R9, R10 ;  /* 0x0000000a00097213 */ /* 0x000fe40000000000 */
[-C--:B------:R-:W-:Y:S02]  /*0490*/  IABS R7, R13.reuse ;  /* 0x0000000d00077213 */ /* 0x080fe40000000000 */
[----:B------:R-:W-:Y:S02]  /*04a0*/  IABS R4, R13 ;  /* 0x0000000d00047213 */ /* 0x000fe40000000000 */
[----:B------:R-:W1:Y:S08]  /*04b0*/  I2F.RP R0, R7 ;  /* 0x0000000700007306 */ /* 0x000e700000209400 */
[----:B-1----:R-:W1:Y:S02]  /*04c0*/  MUFU.RCP R0, R0 ;  /* 0x0000000000007308 */ /* 0x002e640000001000 */
[----:B-1----:R-:W-:-:S02]  /*04d0*/  VIADD R3, R0, 0xffffffe ;  /* 0x0ffffffe00037836 */ /* 0x002fc40000000000 */
[----:B------:R-:W-:-:S04]  /*04e0*/  IMAD.MOV R0, RZ, RZ, -R4 ;  /* 0x000000ffff007224 */ /* 0x000fc800078e0a04 */
[----:B------:R-:W1:Y:S08]  /*04f0*/  I2F.RP R4, R17 ;  /* 0x0000001100047306 */ /* 0x000e700000209400 */
[----:B------:R-:W2:Y:S08]  /*0500*/  F2I.FTZ.U32.TRUNC.NTZ R3, R3 ;  /* 0x0000000300037305 */ /* 0x000eb0000021f000 */
[----:B-1----:R-:W1:Y:S01]  /*0510*/  MUFU.RCP R4, R4 ;  /* 0x0000000400047308 */ /* 0x002e620000001000 */
[----:B--2---:R-:W-:-:S04]  /*0520*/  IMAD.MOV R6, RZ, RZ, -R3 ;  /* 0x000000ffff067224 */ /* 0x004fc800078e0a03 */
[----:B------:R-:W-:-:S04]  /*0530*/  IMAD.MOV.U32 R2, RZ, RZ, R6 ;  /* 0x000000ffff027224 */ /* 0x000fc800078e0006 */
[----:B------:R-:W-:Y:S02]  /*0540*/  IMAD R5, R2, R7, RZ ;  /* 0x0000000702057224 */ /* 0x000fe400078e02ff */
[----:B------:R-:W-:Y:S02]  /*0550*/  IMAD.MOV.U32 R2, RZ, RZ, RZ ;  /* 0x000000ffff027224 */ /* 0x000fe400078e00ff */
[----:B-1----:R-:W-:Y:S02]  /*0560*/  VIADD R6, R4, 0xffffffe ;  /* 0x0ffffffe04067836 */ /* 0x002fe40000000000 */
[----:B------:R-:W-:Y:S01]  /*0570*/  IMAD.HI.U32 R2, R3, R5, R2 ;  /* 0x0000000503027227 */ /* 0x000fe200078e0002 */
[----:B------:R-:W-:-:S04]  /*0580*/  IABS R3, R33 ;  /* 0x0000002100037213 */ /* 0x000fc80000000000 */
[----:B------:R-:W1:Y:S01]  /*0590*/  I2F.RP R5, R3 ;  /* 0x0000000300057306 */ /* 0x000e620000209400 */
[----:B------:R-:W-:-:S04]  /*05a0*/  IMAD.HI.U32 R2, R2, R9, RZ ;  /* 0x0000000902027227 */ /* 0x000fc800078e00ff */
[----:B------:R-:W-:-:S05]  /*05b0*/  IMAD R0, R2, R0, R9 ;  /* 0x0000000002007224 */ /* 0x000fca00078e0209 */
[----:B------:R-:W-:Y:S01]  /*05c0*/  ISETP.GT.U32.AND P1, PT, R7, R0, PT ;  /* 0x000000000700720c */ /* 0x000fe20003f24070 */
[----:B-1----:R-:W1:-:S12]  /*05d0*/  MUFU.RCP R5, R5 ;  /* 0x0000000500057308 */ /* 0x002e580000001000 */
[----:B------:R-:W-:Y:S02]  /*05e0*/  @!P1 IMAD.IADD R0, R0, 0x1, -R7 ;  /* 0x0000000100009824 */ /* 0x000fe400078e0a07 */
[----:B------:R-:W-:Y:S01]  /*05f0*/  @!P1 VIADD R2, R2, 0x1 ;  /* 0x0000000102029836 */ /* 0x000fe20000000000 */
[----:B------:R-:W-:Y:S02]  /*0600*/  ISETP.NE.AND P1, PT, R13, RZ, PT ;  /* 0x000000ff0d00720c */ /* 0x000fe40003f25270 */
[----:B------:R-:W-:Y:S02]  /*0610*/  ISETP.GE.U32.AND P0, PT, R0, R7, PT ;  /* 0x000000070000720c */ /* 0x000fe40003f06070 */
[----:B------:R-:W-:Y:S01]  /*0620*/  LOP3.LUT R0, R10, R13, RZ, 0x3c, !PT ;  /* 0x0000000d0a007212 */ /* 0x000fe200078e3cff */
[----:B------:R2:W-:Y:S01]  /*0630*/  F2I.FTZ.U32.TRUNC.NTZ R7, R6 ;  /* 0x0000000600077305 */ /* 0x0005e2000021f000 */
[----:B-1----:R-:W-:Y:S01]  /*0640*/  VIADD R8, R5, 0xffffffe ;  /* 0x0ffffffe05087836 */ /* 0x002fe20000000000 */
[----:B------:R-:W-:-:S02]  /*0650*/  SHF.R.U32.HI R5, RZ, 0x5, R245 ;  /* 0x00000005ff057819 */ /* 0x000fc400000116f5 */
[----:B------:R-:W-:Y:S02]  /*0660*/  ISETP.GE.AND P2, PT, R0, RZ, PT ;  /* 0x000000ff0000720c */ /* 0x000fe40003f46270 */
[----:B------:R-:W-:Y:S02]  /*0670*/  SGXT.U32 R5, R5, 0x2 ;  /* 0x000000020505781a */ /* 0x000fe40000000000 */
[----:B------:R1:W3:Y:S01]  /*0680*/  F2I.FTZ.U32.TRUNC.NTZ R9, R8 ;  /* 0x0000000800097305 */ /* 0x0002e2000021f000 */
[----:B--2---:R-:W-:Y:S02]  /*0690*/  IMAD.MOV.U32 R6, RZ, RZ, RZ ;  /* 0x000000ffff067224 */ /* 0x004fe400078e00ff */
[----:B------:R-:W-:-:S06]  /*06a0*/  @P0 VIADD R2, R2, 0x1 ;  /* 0x0000000102020836 */ /* 0x000fcc0000000000 */
[----:B------:R-:W-:Y:S01]  /*06b0*/  @!P2 IMAD.MOV R2, RZ, RZ, -R2 ;  /* 0x000000ffff02a224 */ /* 0x000fe200078e0a02 */
[----:B------:R-:W-:Y:S01]  /*06c0*/  @!P1 LOP3.LUT R2, RZ, R13, RZ, 0x33, !PT ;  /* 0x0000000dff029212 */ /* 0x000fe200078e33ff */
[----:B-1----:R-:W-:-:S04]  /*06d0*/  IMAD.MOV.U32 R8, RZ, RZ, RZ ;  /* 0x000000ffff087224 */ /* 0x002fc800078e00ff */
[----:B------:R-:W-:Y:S02]  /*06e0*/  IMAD.MOV R0, RZ, RZ, -R2 ;  /* 0x000000ffff007224 */ /* 0x000fe400078e0a02 */
[----:B---3--:R-:W-:Y:S02]  /*06f0*/  IMAD.MOV R4, RZ, RZ, -R9 ;  /* 0x000000ffff047224 */ /* 0x008fe400078e0a09 */
[----:B------:R-:W-:Y:S02]  /*0700*/  IMAD R0, R13, R0, R10 ;  /* 0x000000000d007224 */ /* 0x000fe400078e020a */
[----:B------:R-:W-:Y:S02]  /*0710*/  IMAD.SHL.U32 R10, R2, 0x200, RZ ;  /* 0x00000200020a7824 */ /* 0x000fe400078e00ff */
[----:B------:R-:W-:Y:S02]  /*0720*/  IMAD R15, R4, R3, RZ ;  /* 0x00000003040f7224 */ /* 0x000fe400078e02ff */
[----:B------:R-:W-:Y:S01]  /*0730*/  IMAD.MOV R2, RZ, RZ, -R7 ;  /* 0x000000ffff027224 */ /* 0x000fe200078e0a07 */
[----:B------:R-:W-:Y:S01]  /*0740*/  LOP3.LUT R5, R10, R5, RZ, 0xfc, !PT ;  /* 0x000000050a057212 */ /* 0x000fe200078efcff */
[----:B------:R-:W-:-:S02]  /*0750*/  IMAD.IADD R0, R11, 0x1, R0 ;  /* 0x000000010b007824 */ /* 0x000fc400078e0200 */
[----:B------:R-:W-:Y:S01]  /*0760*/  IMAD.HI.U32 R15, R9, R15, R8 ;  /* 0x0000000f090f7227 */ /* 0x000fe200078e0008 */
[----:B------:R-:W-:Y:S02]  /*0770*/  LOP3.LUT R4, R5, 0x1fc, RZ, 0xfc, !PT ;  /* 0x000001fc05047812 */ /* 0x000fe400078efcff */
[----:B------:R-:W-:Y:S01]  /*0780*/  IABS R54, R5 ;  /* 0x0000000500367213 */ /* 0x000fe20000000000 */
[----:B------:R-:W-:Y:S01]  /*0790*/  IMAD R11, R0, 0x200, R12 ;  /* 0x00000200000b7824 */ /* 0x000fe200078e020c */
[----:B------:R-:W-:Y:S01]  /*07a0*/  IABS R50, R4 ;  /* 0x0000000400327213 */ /* 0x000fe20000000000 */
[----:B------:R-:W-:Y:S01]  /*07b0*/  IMAD R9, R2, R17, RZ ;  /* 0x0000001102097224 */ /* 0x000fe200078e02ff */
[----:B------:R-:W-:Y:S01]  /*07c0*/  ISETP.GE.AND P0, PT, R4, RZ, PT ;  /* 0x000000ff0400720c */ /* 0x000fe20003f06270 */
[----:B------:R-:W-:Y:S01]  /*07d0*/  VIADD R12, R11, 0x80 ;  /* 0x000000800b0c7836 */ /* 0x000fe20000000000 */
[----:B------:R-:W-:Y:S01]  /*07e0*/  IABS R16, R11 ;  /* 0x0000000b00107213 */ /* 0x000fe20000000000 */
[----:B------:R-:W-:Y:S01]  /*07f0*/  IMAD.HI.U32 R6, R7, R9, R6 ;  /* 0x0000000907067227 */ /* 0x000fe200078e0006 */
[----:B------:R-:W-:Y:S01]  /*0800*/  LOP3.LUT R7, R245, 0x60, RZ, 0xc0, !PT ;  /* 0x00000060f5077812 */ /* 0x000fe200078ec0ff */
[----:B------:R1:W-:Y:S01]  /*0810*/  STL.64 [R1+0x2888], R10 ;  /* 0x0028880a01007387 */ /* 0x0003e20000100a00 */
[----:B------:R-:W-:Y:S01]  /*0820*/  IABS R9, R12 ;  /* 0x0000000c00097213 */ /* 0x000fe20000000000 */
[----:B------:R-:W-:Y:S01]  /*0830*/  IMAD.HI.U32 R2, R15, R50, RZ ;  /* 0x000000320f027227 */ /* 0x000fe200078e00ff */
[----:B------:R-:W-:-:S02]  /*0840*/  R2UR UR49, R7 ;  /* 0x00000000073172ca */ /* 0x000fc400000e0000 */
[C---:B------:R-:W-:Y:S01]  /*0850*/  LOP3.LUT R18, R5.reuse, 0x14, RZ, 0xfc, !PT ;  /* 0x0000001405127812 */ /* 0x040fe200078efcff */
[C---:B------:R-:W-:Y:S01]  /*0860*/  IMAD.HI.U32 R0, R6.reuse, R16, RZ ;  /* 0x0000001006007227 */ /* 0x040fe200078e00ff */
[C---:B------:R-:W-:Y:S02]  /*0870*/  LOP3.LUT R19, R5.reuse, 0x3c, RZ, 0xfc, !PT ;  /* 0x0000003c05137812 */ /* 0x040fe400078efcff */
[----:B------:R-:W-:Y:S01]  /*0880*/  IABS R62, R18 ;  /* 0x00000012003e7213 */ /* 0x000fe20000000000 */
[----:B------:R-:W-:Y:S01]  /*0890*/  IMAD.MOV R0, RZ, RZ, -R0 ;  /* 0x000000ffff007224 */ /* 0x000fe200078e0a00 */
[----:B------:R-:W-:Y:S01]  /*08a0*/  IABS R74, R19 ;  /* 0x00000013004a7213 */ /* 0x000fe20000000000 */
[----:B------:R-:W-:Y:S01]  /*08b0*/  IMAD.MOV R2, RZ, RZ, -R2 ;  /* 0x000000ffff027224 */ /* 0x000fe200078e0a02 */
[----:B------:R-:W-:Y:S01]  /*08c0*/  LOP3.LUT R21, R5, 0x44, RZ, 0xfc, !PT ;  /* 0x0000004405157812 */ /* 0x000fe200078efcff */
[----:B------:R-:W-:Y:S01]  /*08d0*/  IMAD R16, R17, R0, R16 ;  /* 0x0000000011107224 */ /* 0x000fe200078e0210 */
[----:B------:R-:W-:Y:S01]  /*08e0*/  LOP3.LUT R20, R5, 0x40, RZ, 0xfc, !PT ;  /* 0x0000004005147812 */ /* 0x000fe200078efcff */
[----:B------:R-:W-:Y:S01]  /*08f0*/  VIADD R13, R11, 0x100 ;  /* 0x000001000b0d7836 */ /* 0x000fe20000000000 */
[----:B------:R-:W-:Y:S01]  /*0900*/  IABS R90, R21 ;  /* 0x00000015005a7213 */ /* 0x000fe20000000000 */
[----:B------:R-:W-:Y:S01]  /*0910*/  IMAD.HI.U32 R0, R6, R9, RZ ;  /* 0x0000000906007227 */ /* 0x000fe200078e00ff */
[----:B------:R-:W-:-:S02]  /*0920*/  ISETP.GT.U32.AND P2, PT, R17, R16, PT ;  /* 0x000000101100720c */ /* 0x000fc40003f44070 */
[----:B------:R-:W-:Y:S01]  /*0930*/  IABS R7, R13 ;  /* 0x0000000d00077213 */ /* 0x000fe20000000000 */
[----:B------:R-:W-:Y:S01]  /*0940*/  IMAD R50, R3, R2, R50 ;  /* 0x0000000203327224 */ /* 0x000fe200078e0232 */
[----:B------:R-:W-:Y:S01]  /*0950*/  LOP3.LUT R2, R5, 0x4, RZ, 0xfc, !PT ;  /* 0x0000000405027812 */ /* 0x000fe200078efcff */
[----:B------:R-:W-:Y:S01]  /*0960*/  IMAD.MOV R0, RZ, RZ, -R0 ;  /* 0x000000ffff007224 */ /* 0x000fe200078e0a00 */
[----:B------:R-:W-:Y:S01]  /*0970*/  IABS R84, R20 ;  /* 0x0000001400547213 */ /* 0x000fe20000000000 */
[----:B------:R-:W-:Y:S01]  /*0980*/  VIADD R14, R11, 0x180 ;  /* 0x000001800b0e7836 */ /* 0x000fe20000000000 */
[----:B------:R-:W-:Y:S01]  /*0990*/  ISETP.GT.U32.AND P1, PT, R3, R50, PT ;  /* 0x000000320300720c */ /* 0x000fe20003f24070 */
[C---:B------:R-:W-:Y:S01]  /*09a0*/  IMAD R9, R17.reuse, R0, R9 ;  /* 0x0000000011097224 */ /* 0x040fe200078e0209 */
[----:B------:R-:W-:Y:S01]  /*09b0*/  IABS R52, R2 ;  /* 0x0000000200347213 */ /* 0x000fe20000000000 */
[----:B------:R-:W-:Y:S01]  /*09c0*/  IMAD.HI.U32 R0, R6, R7, RZ ;  /* 0x0000000706007227 */ /* 0x000fe200078e00ff */
[----:B------:R-:W-:Y:S01]  /*09d0*/  IABS R8, R14 ;  /* 0x0000000e00087213 */ /* 0x000fe20000000000 */
[----:B------:R2:W-:Y:S01]  /*09e0*/  STL.64 [R1+0x2890], R12 ;  /* 0x0028900c01007387 */ /* 0x0005e20000100a00 */
[----:B------:R-:W-:Y:S01]  /*09f0*/  ISETP.GT.U32.AND P4, PT, R17, R9, PT ;  /* 0x000000091100720c */ /* 0x000fe20003f84070 */
[----:B------:R-:W-:Y:S01]  /*0a00*/  IMAD.MOV R0, RZ, RZ, -R0 ;  /* 0x000000ffff007224 */ /* 0x000fe200078e0a00 */
[----:B------:R-:W-:Y:S01]  /*0a10*/  ISETP.GE.AND P3, PT, R2, RZ, PT ;  /* 0x000000ff0200720c */ /* 0x000fe20003f66270 */
[----:B------:R-:W-:Y:S01]  /*0a20*/  IMAD.HI.U32 R6, R6, R8, RZ ;  /* 0x0000000806067227 */ /* 0x000fe200078e00ff */
[----:B------:R-:W-:-:S02]  /*0a30*/  LOP3.LUT R22, R5, 0x194, RZ, 0xfc, !PT ;  /* 0x0000019405167812 */ /* 0x000fc400078efcff */
[----:B------:R-:W-:Y:S01]  /*0a40*/  LOP3.LUT R23, R5, 0x198, RZ, 0xfc, !PT ;  /* 0x0000019805177812 */ /* 0x000fe200078efcff */
[----:B------:R-:W-:Y:S01]  /*0a50*/  IMAD R7, R17, R0, R7 ;  /* 0x0000000011077224 */ /* 0x000fe200078e0207 */
[C---:B------:R-:W-:Y:S01]  /*0a60*/  LOP3.LUT R27, R5.reuse, 0x1e4, RZ, 0xfc, !PT ;  /* 0x000001e4051b7812 */ /* 0x040fe200078efcff */
[----:B------:R-:W-:Y:S01]  /*0a70*/  @!P1 IMAD.IADD R50, R50, 0x1, -R3 ;  /* 0x0000000132329824 */ /* 0x000fe200078e0a03 */
[----:B------:R-:W-:Y:S01]  /*0a80*/  LOP3.LUT R25, R5, 0x1e0, RZ, 0xfc, !PT ;  /* 0x000001e005197812 */ /* 0x000fe200078efcff */
[----:B------:R-:W-:Y:S01]  /*0a90*/  IMAD.HI.U32 R4, R15, R52, RZ ;  /* 0x000000340f047227 */ /* 0x000fe200078e00ff */
[----:B------:R-:W-:Y:S02]  /*0aa0*/  ISETP.GT.U32.AND P1, PT, R17, R7, PT ;  /* 0x000000071100720c */ /* 0x000fe40003f24070 */
[----:B------:R-:W-:Y:S01]  /*0ab0*/  ISETP.GT.U32.AND P6, PT, R3, R50, PT ;  /* 0x000000320300720c */ /* 0x000fe20003fc4070 */
[--C-:B------:R-:W-:Y:S01]  /*0ac0*/  @!P4 IMAD.IADD R9, R9, 0x1, -R17.reuse ;  /* 0x000000010909c824 */ /* 0x100fe200078e0a11 */
[----:B------:R-:W-:Y:S01]  /*0ad0*/  IABS R26, R25 ;  /* 0x00000019001a7213 */ /* 0x000fe20000000000 */
[----:B------:R-:W-:Y:S01]  /*0ae0*/  IMAD.MOV R6, RZ, RZ, -R6 ;  /* 0x000000ffff067224 */ /* 0x000fe200078e0a06 */
[C---:B------:R-:W-:Y:S01]  /*0af0*/  LOP3.LUT R29, R5.reuse, 0x1f0, RZ, 0xfc, !PT ;  /* 0x000001f0051d7812 */ /* 0x040fe200078efcff */
[----:B------:R-:W-:Y:S01]  /*0b00*/  IMAD.MOV R4, RZ, RZ, -R4 ;  /* 0x000000ffff047224 */ /* 0x000fe200078e0a04 */
[----:B------:R-:W-:Y:S01]  /*0b10*/  LOP3.LUT R31, R5, 0x1f4, RZ, 0xfc, !PT ;  /* 0x000001f4051f7812 */ /* 0x000fe200078efcff */
[----:B------:R-:W-:Y:S01]  /*0b20*/  IMAD R0, R17, R6, R8 ;  /* 0x0000000611007224 */ /* 0x000fe200078e0208 */
[----:B------:R-:W-:Y:S01]  /*0b30*/  LOP3.LUT R6, R5, 0xc, RZ, 0xfc, !PT ;  /* 0x0000000c05067812 */ /* 0x000fe200078efcff */
[----:B------:R-:W-:Y:S01]  /*0b40*/  IMAD R52, R3, R4, R52 ;  /* 0x0000000403347224 */ /* 0x000fe200078e0234 */
[----:B------:R-:W-:Y:S01]  /*0b50*/  LOP3.LUT R8, R5, 0x10, RZ, 0xfc, !PT ;  /* 0x0000001005087812 */ /* 0x000fe200078efcff */
[----:B------:R-:W-:Y:S01]  /*0b60*/  @!P1 IMAD.IADD R7, R7, 0x1, -R17 ;  /* 0x0000000107079824 */ /* 0x000fe200078e0a11 */
[----:B------:R-:W-:Y:S01]  /*0b70*/  ISETP.GT.U32.AND P1, PT, R17, R9, PT ;  /* 0x000000091100720c */ /* 0x000fe20003f24070 */
[----:B------:R-:W-:Y:S01]  /*0b80*/  IMAD.HI.U32 R2, R15, R54, RZ ;  /* 0x000000360f027227 */ /* 0x000fe200078e00ff */
[----:B------:R-:W-:-:S02]  /*0b90*/  ISETP.GT.U32.AND P5, PT, R17, R0, PT ;  /* 0x000000001100720c */ /* 0x000fc40003fa4070 */
[----:B------:R-:W-:Y:S01]  /*0ba0*/  IABS R58, R6 ;  /* 0x00000006003a7213 */ /* 0x000fe20000000000 */
[----:B------:R-:W-:Y:S01]  /*0bb0*/  @!P2 IMAD.IADD R16, R16, 0x1, -R17 ;  /* 0x000000011010a824 */ /* 0x000fe200078e0a11 */
[----:B------:R-:W-:Y:S01]  /*0bc0*/  IABS R60, R8 ;  /* 0x00000008003c7213 */ /* 0x000fe20000000000 */
[----:B------:R-:W-:Y:S01]  /*0bd0*/  IMAD.MOV R2, RZ, RZ, -R2 ;  /* 0x000000ffff027224 */ /* 0x000fe200078e0a02 */
[----:B------:R-:W-:Y:S01]  /*0be0*/  IABS R220, R31 ;  /* 0x0000001f00dc7213 */ /* 0x000fe20000000000 */
[----:B------:R-:W-:Y:S01]  /*0bf0*/  @!P6 IMAD.IADD R50, R50, 0x1, -R3 ;  /* 0x000000013232e824 */ /* 0x000fe200078e0a03 */
[----:B------:R-:W-:Y:S01]  /*0c00*/  ISETP.GT.U32.AND P4, PT, R17, R16, PT ;  /* 0x000000101100720c */ /* 0x000fe20003f84070 */
[----:B------:R-:W-:Y:S01]  /*0c10*/  IMAD R54, R3, R2, R54 ;  /* 0x0000000203367224 */ /* 0x000fe200078e0236 */
[----:B------:R-:W-:Y:S01]  /*0c20*/  LOP3.LUT R2, R5, 0x8, RZ, 0xfc, !PT ;  /* 0x0000000805027812 */ /* 0x000fe200078efcff */
[--C-:B------:R-:W-:Y:S01]  /*0c30*/  @!P1 IMAD.IADD R9, R9, 0x1, -R17.reuse ;  /* 0x0000000109099824 */ /* 0x100fe200078e0a11 */
[C---:B------:R-:W-:Y:S01]  /*0c40*/  ISETP.GT.U32.AND P1, PT, R3.reuse, R52, PT ;  /* 0x000000340300720c */ /* 0x040fe20003f24070 */
[----:B------:R-:W-:Y:S01]  /*0c50*/  @!P5 IMAD.IADD R0, R0, 0x1, -R17 ;  /* 0x000000010000d824 */ /* 0x000fe200078e0a11 */
[----:B------:R-:W-:Y:S01]  /*0c60*/  ISETP.GT.U32.AND P2, PT, R3, R54, PT ;  /* 0x000000360300720c */ /* 0x000fe20003f44070 */
[----:B------:R-:W-:Y:S01]  /*0c70*/  IMAD.HI.U32 R4, R15, R58, RZ ;  /* 0x0000003a0f047227 */ /* 0x000fe200078e00ff */
[----:B------:R-:W-:-:S02]  /*0c80*/  ISETP.GT.U32.AND P5, PT, R17, R7, PT ;  /* 0x000000071100720c */ /* 0x000fc40003fa4070 */
[----:B------:R-:W-:Y:S01]  /*0c90*/  IABS R56, R2 ;  /* 0x0000000200387213 */ /* 0x000fe20000000000 */
[----:B------:R-:W-:Y:S01]  /*0ca0*/  @!P0 IMAD.MOV R50, RZ, RZ, -R50 ;  /* 0x000000ffff328224 */ /* 0x000fe200078e0a32 */
[----:B------:R-:W-:Y:S01]  /*0cb0*/  ISETP.GE.AND P6, PT, R2, RZ, PT ;  /* 0x000000ff0200720c */ /* 0x000fe20003fc6270 */
[----:B------:R-:W-:Y:S01]  /*0cc0*/  @!P4 IMAD.IADD R16, R16, 0x1, -R17 ;  /* 0x000000011010c824 */ /* 0x000fe200078e0a11 */
[----:B------:R-:W-:Y:S01]  /*0cd0*/  ISETP.GT.U32.AND P4, PT, R17, R0, PT ;  /* 0x000000001100720c */ /* 0x000fe20003f84070 */
[----:B------:R-:W-:Y:S02]  /*0ce0*/  IMAD.MOV R4, RZ, RZ, -R4 ;  /* 0x000000ffff047224 */ /* 0x000fe400078e0a04 */
[--C-:B------:R-:W-:Y:S02]  /*0cf0*/  @!P1 IMAD.IADD R52, R52, 0x1, -R3.reuse ;  /* 0x0000000134349824 */ /* 0x100fe400078e0a03 */
[----:B------:R-:W-:Y:S02]  /*0d00*/  @!P2 IMAD.IADD R54, R54, 0x1, -R3 ;  /* 0x000000013636a824 */ /* 0x000fe400078e0a03 */
[C---:B------:R-:W-:Y:S01]  /*0d10*/  IMAD R58, R3.reuse, R4, R58 ;  /* 0x00000004033a7224 */ /* 0x040fe200078e023a */
[----:B------:R-:W-:Y:S01]  /*0d20*/  ISETP.GT.U32.AND P0, PT, R3, R52, PT ;  /* 0x000000340300720c */ /* 0x000fe20003f04070 */
[----:B------:R-:W-:Y:S01]  /*0d30*/  IMAD.HI.U32 R4, R15, R62, RZ ;  /* 0x0000003e0f047227 */ /* 0x000fe200078e00ff */
[----:B------:R-:W-:-:S02]  /*0d40*/  ISETP.GT.U32.AND P2, PT, R3, R54, PT ;  /* 0x000000360300720c */ /* 0x000fc40003f44070 */
[----:B------:R-:W-:Y:S01]  /*0d50*/  ISETP.GT.U32.AND P1, PT, R3, R58, PT ;  /* 0x0000003a0300720c */ /* 0x000fe20003f24070 */
[----:B------:R-:W-:Y:S02]  /*0d60*/  IMAD.MOV R4, RZ, RZ, -R4 ;  /* 0x000000ffff047224 */ /* 0x000fe400078e0a04 */
[----:B------:R-:W-:-:S04]  /*0d70*/  IMAD.HI.U32 R2, R15, R56, RZ ;  /* 0x000000380f027227 */ /* 0x000fc800078e00ff */
[----:B------:R-:W-:Y:S01]  /*0d80*/  @!P4 IMAD.IADD R0, R0, 0x1, -R17 ;  /* 0x000000010000c824 */ /* 0x000fe200078e0a11 */
[----:B------:R-:W-:Y:S01]  /*0d90*/  ISETP.GE.AND P4, PT, R5, RZ, PT ;  /* 0x000000ff0500720c */ /* 0x000fe20003f86270 */
[----:B------:R-:W-:Y:S02]  /*0da0*/  IMAD R62, R3, R4, R62 ;  /* 0x00000004033e7224 */ /* 0x000fe400078e023e */
[----:B------:R-:W-:Y:S02]  /*0db0*/  @!P0 IMAD.IADD R52, R52, 0x1, -R3 ;  /* 0x0000000134348824 */ /* 0x000fe400078e0a03 */
[----:B------:R-:W-:Y:S02]  /*0dc0*/  IMAD.MOV R2, RZ, RZ, -R2 ;  /* 0x000000ffff027224 */ /* 0x000fe400078e0a02 */
[----:B------:R-:W-:Y:S01]  /*0dd0*/  @!P5 IMAD.IADD R7, R7, 0x1, -R17 ;  /* 0x000000010707d824 */ /* 0x000fe200078e0a11 */
[----:B------:R-:W-:Y:S01]  /*0de0*/  ISETP.GE.AND P5, PT, R6, RZ, PT ;  /* 0x000000ff0600720c */ /* 0x000fe20003fa6270 */
[----:B------:R-:W-:Y:S01]  /*0df0*/  @!P3 IMAD.MOV R52, RZ, RZ, -R52 ;  /* 0x000000ffff34b224 */ /* 0x000fe200078e0a34 */
[C---:B------:R-:W-:Y:S01]  /*0e00*/  ISETP.GT.U32.AND P3, PT, R3.reuse, R62, PT ;  /* 0x0000003e0300720c */ /* 0x040fe20003f64070 */
[----:B------:R-:W-:Y:S01]  /*0e10*/  IMAD R56, R3, R2, R56 ;  /* 0x0000000203387224 */ /* 0x000fe200078e0238 */
[----:B------:R-:W-:Y:S01]  /*0e20*/  LOP3.LUT R6, R5, 0x18, RZ, 0xfc, !PT ;  /* 0x0000001805067812 */ /* 0x000fe200078efcff */
[----:B------:R-:W-:Y:S01]  /*0e30*/  IMAD.HI.U32 R2, R15, R60, RZ ;  /* 0x0000003c0f027227 */ /* 0x000fe200078e00ff */
[----:B------:R-:W-:-:S02]  /*0e40*/  LOP3.LUT R17, R5, 0x20, RZ, 0xfc, !PT ;  /* 0x0000002005117812 */ /* 0x000fc400078efcff */
[----:B------:R-:W-:Y:S01]  /*0e50*/  IABS R64, R6 ;  /* 0x0000000600407213 */ /* 0x000fe20000000000 */
[----:B------:R-:W-:Y:S01]  /*0e60*/  @!P2 IMAD.IADD R54, R54, 0x1, -R3 ;  /* 0x000000013636a824 */ /* 0x000fe200078e0a03 */
[C---:B------:R-:W-:Y:S01]  /*0e70*/  ISETP.GT.U32.AND P2, PT, R3.reuse, R56, PT ;  /* 0x000000380300720c */ /* 0x040fe20003f44070 */
[----:B------:R-:W-:Y:S01]  /*0e80*/  IMAD.MOV R2, RZ, RZ, -R2 ;  /* 0x000000ffff027224 */ /* 0x000fe200078e0a02 */
[----:B------:R-:W-:Y:S01]  /*0e90*/  IABS R72, R17 ;  /* 0x0000001100487213 */ /* 0x000fe20000000000 */
[----:B------:R-:W-:Y:S01]  /*0ea0*/  @!P4 IMAD.MOV R54, RZ, RZ, -R54 ;  /* 0x000000ffff36c224 */ /* 0x000fe200078e0a36 */
[----:B------:R-:W-:Y:S01]  /*0eb0*/  ISETP.GE.AND P4, PT, R8, RZ, PT ;  /* 0x000000ff0800720c */ /* 0x000fe20003f86270 */
[----:B------:R-:W-:Y:S01]  /*0ec0*/  IMAD R60, R3, R2, R60 ;  /* 0x00000002033c7224 */ /* 0x000fe200078e023c */
[----:B------:R-:W-:Y:S01]  /*0ed0*/  LOP3.LUT R8, R5, 0x1c, RZ, 0xfc, !PT ;  /* 0x0000001c05087812 */ /* 0x000fe200078efcff */
[----:B------:R-:W-:-:S03]  /*0ee0*/  IMAD.HI.U32 R2, R15, R64, RZ ;  /* 0x000000400f027227 */ /* 0x000fc600078e00ff */
[C---:B------:R-:W-:Y:S01]  /*0ef0*/  ISETP.GT.U32.AND P0, PT, R3.reuse, R60, PT ;  /* 0x0000003c0300720c */ /* 0x040fe20003f04070 */
[--C-:B------:R-:W-:Y:S01]  /*0f00*/  @!P1 IMAD.IADD R58, R58, 0x1, -R3.reuse ;  /* 0x000000013a3a9824 */ /* 0x100fe200078e0a03 */
[----:B------:R-:W-:Y:S01]  /*0f10*/  IABS R66, R8 ;  /* 0x0000000800427213 */ /* 0x000fe20000000000 */
[--C-:B------:R-:W-:Y:S02]  /*0f20*/  @!P3 IMAD.IADD R62, R62, 0x1, -R3.reuse ;  /* 0x000000013e3eb824 */ /* 0x100fe400078e0a03 */
[----:B------:R-:W-:Y:S01]  /*0f30*/  IMAD.MOV R2, RZ, RZ, -R2 ;  /* 0x000000ffff027224 */ /* 0x000fe200078e0a02 */
[C---:B------:R-:W-:Y:S01]  /*0f40*/  ISETP.GT.U32.AND P1, PT, R3.reuse, R58, PT ;  /* 0x0000003a0300720c */ /* 0x040fe20003f24070 */
[----:B------:R-:W-:Y:S01]  /*0f50*/  @!P2 IMAD.IADD R56, R56, 0x1, -R3 ;  /* 0x000000013838a824 */ /* 0x000fe200078e0a03 */
[C---:B------:R-:W-:Y:S01]  /*0f60*/  ISETP.GT.U32.AND P3, PT, R3.reuse, R62, PT ;  /* 0x0000003e0300720c */ /* 0x040fe20003f64070 */
[----:B------:R-:W-:Y:S02]  /*0f70*/  IMAD R64, R3, R2, R64 ;  /* 0x0000000203407224 */ /* 0x000fe400078e0240 */
[----:B------:R-:W-:Y:S01]  /*0f80*/  IMAD.HI.U32 R2, R15, R66, RZ ;  /* 0x000000420f027227 */ /* 0x000fe200078e00ff */
[----:B------:R-:W-:-:S03]  /*0f90*/  ISETP.GT.U32.AND P2, PT, R3, R56, PT ;  /* 0x000000380300720c */ /* 0x000fc60003f44070 */
[----:B------:R-:W-:Y:S02]  /*0fa0*/  IMAD.MOV R2, RZ, RZ, -R2 ;  /* 0x000000ffff027224 */ /* 0x000fe400078e0a02 */
[--C-:B------:R-:W-:Y:S02]  /*0fb0*/  @!P0 IMAD.IADD R60, R60, 0x1, -R3.reuse ;  /* 0x000000013c3c8824 */ /* 0x100fe400078e0a03 */
        /* <DEDUP_REMOVED lines=9> */
[--C-:B------:R-:W-:Y:S01]  /*1050*/  @!P2 IMAD.IADD R56, R56, 0x1, -R3.reuse ;  /* 0x000000013838a824 */ /* 0x100fe200078e0a03 */
[----:B------:R-:W-:Y:S01]  /*1060*/  ISETP.GE.AND P2, PT, R18, RZ, PT ;  /* 0x000000ff1200720c */ /* 0x000fe20003f46270 */
[----:B------:R-:W-:Y:S01]  /*1070*/  IMAD.MOV R4, RZ, RZ, -R4 ;  /* 0x000000ffff047224 */ /* 0x000fe200078e0a04 */
[C---:B------:R-:W-:Y:S01]  /*1080*/  LOP3.LUT R18, R5.reuse, 0x38, RZ, 0xfc, !PT ;  /* 0x0000003805127812 */ /* 0x040fe200078efcff */
[----:B------:R-:W-:Y:S01]  /*1090*/  @!P6 IMAD.MOV R56, RZ, RZ, -R56 ;  /* 0x000000ffff38e224 */ /* 0x000fe200078e0a38 */
[----:B------:R-:W-:Y:S01]  /*10a0*/  ISETP.GE.AND P6, PT, R6, RZ, PT ;  /* 0x000000ff0600720c */ /* 0x000fe20003fc6270 */
[--C-:B------:R-:W-:Y:S01]  /*10b0*/  @!P0 IMAD.IADD R60, R60, 0x1, -R3.reuse ;  /* 0x000000013c3c8824 */ /* 0x100fe200078e0a03 */
[----:B------:R-:W-:Y:S01]  /*10c0*/  LOP3.LUT R6, R5, 0x2c, RZ, 0xfc, !PT ;  /* 0x0000002c05067812 */ /* 0x000fe200078efcff */
[--C-:B------:R-:W-:Y:S01]  /*10d0*/  @!P1 IMAD.IADD R64, R64, 0x1, -R3.reuse ;  /* 0x0000000140409824 */ /* 0x100fe200078e0a03 */
[----:B------:R-:W-:Y:S01]  /*10e0*/  ISETP.GE.AND P0, PT, R17, RZ, PT ;  /* 0x000000ff1100720c */ /* 0x000fe20003f06270 */
[----:B------:R-:W-:Y:S01]  /*10f0*/  IMAD R72, R3, R4, R72 ;  /* 0x0000000403487224 */ /* 0x000fe200078e0248 */
[----:B------:R-:W-:Y:S01]  /*1100*/  LOP3.LUT R4, R5, 0x28, RZ, 0xfc, !PT ;  /* 0x0000002805047812 */ /* 0x000fe200078efcff */
[----:B------:R-:W-:Y:S01]  /*1110*/  @!P3 IMAD.IADD R66, R66, 0x1, -R3 ;  /* 0x000000014242b824 */ /* 0x000fe200078e0a03 */
[----:B------:R-:W-:Y:S01]  /*1120*/  ISETP.GT.U32.AND P1, PT, R3, R64, PT ;  /* 0x000000400300720c */ /* 0x000fe20003f24070 */
[----:B------:R-:W-:Y:S01]  /*1130*/  @!P4 IMAD.MOV R60, RZ, RZ, -R60 ;  /* 0x000000ffff3cc224 */ /* 0x000fe200078e0a3c */
[----:B------:R-:W-:Y:S01]  /*1140*/  ISETP.GE.AND P4, PT, R2, RZ, PT ;  /* 0x000000ff0200720c */ /* 0x000fe20003f86270 */
[----:B------:R-:W-:Y:S01]  /*1150*/  IMAD.HI.U32 R2, R15, R70, RZ ;  /* 0x000000460f027227 */ /* 0x000fe200078e00ff */
[----:B------:R-:W-:-:S02]  /*1160*/  IABS R68, R4 ;  /* 0x0000000400447213 */ /* 0x000fc40000000000 */
[----:B------:R-:W-:Y:S01]  /*1170*/  ISETP.GT.U32.AND P3, PT, R3, R66, PT ;  /* 0x000000420300720c */ /* 0x000fe20003f64070 */
[----:B------:R-:W-:Y:S01]  /*1180*/  @!P2 IMAD.MOV R62, RZ, RZ, -R62 ;  /* 0x000000ffff3ea224 */ /* 0x000fe200078e0a3e */
[----:B------:R-:W-:Y:S01]  /*1190*/  ISETP.GE.AND P2, PT, R4, RZ, PT ;  /* 0x000000ff0400720c */ /* 0x000fe20003f46270 */
[----:B------:R-:W-:Y:S01]  /*11a0*/  IMAD.HI.U32 R4, R15, R68, RZ ;  /* 0x000000440f047227 */ /* 0x000fe200078e00ff */
[----:B------:R-:W-:Y:S02]  /*11b0*/  IABS R82, R6 ;  /* 0x0000000600527213 */ /* 0x000fe40000000000 */
[----:B------:R-:W-:Y:S01]  /*11c0*/  LOP3.LUT R17, R5, 0x34, RZ, 0xfc, !PT ;  /* 0x0000003405117812 */ /* 0x000fe200078efcff */
[----:B------:R-:W-:Y:S01]  /*11d0*/  IMAD.MOV R2, RZ, RZ, -R2 ;  /* 0x000000ffff027224 */ /* 0x000fe200078e0a02 */
[----:B------:R-:W-:Y:S01]  /*11e0*/  IABS R76, R18 ;  /* 0x00000012004c7213 */ /* 0x000fe20000000000 */
[----:B------:R-:W-:Y:S01]  /*11f0*/  IMAD.MOV R4, RZ, RZ, -R4 ;  /* 0x000000ffff047224 */ /* 0x000fe200078e0a04 */
[----:B------:R-:W-:Y:S01]  /*1200*/  IABS R78, R17 ;  /* 0x00000011004e7213 */ /* 0x000fe20000000000 */
[----:B------:R-:W-:-:S02]  /*1210*/  IMAD R70, R3, R2, R70 ;  /* 0x0000000203467224 */ /* 0x000fc400078e0246 */
[--C-:B------:R-:W-:Y:S01]  /*1220*/  @!P1 IMAD.IADD R64, R64, 0x1, -R3.reuse ;  /* 0x0000000140409824 */ /* 0x100fe200078e0a03 */
[C---:B------:R-:W-:Y:S01]  /*1230*/  ISETP.GT.U32.AND P1, PT, R3.reuse, R72, PT ;  /* 0x000000480300720c */ /* 0x040fe20003f24070 */
[C---:B------:R-:W-:Y:S02]  /*1240*/  IMAD R68, R3.reuse, R4, R68 ;  /* 0x0000000403447224 */ /* 0x040fe400078e0244 */
[----:B------:R-:W-:Y:S01]  /*1250*/  @!P3 IMAD.IADD R66, R66, 0x1, -R3 ;  /* 0x000000014242b824 */ /* 0x000fe200078e0a03 */
[C---:B------:R-:W-:Y:S01]  /*1260*/  ISETP.GT.U32.AND P3, PT, R3.reuse, R70, PT ;  /* 0x000000460300720c */ /* 0x040fe20003f64070 */
[----:B------:R-:W-:Y:S01]  /*1270*/  @!P6 IMAD.MOV R64, RZ, RZ, -R64 ;  /* 0x000000ffff40e224 */ /* 0x000fe200078e0a40 */
[----:B------:R-:W-:Y:S01]  /*1280*/  ISETP.GT.U32.AND P6, PT, R3, R68, PT ;  /* 0x000000440300720c */ /* 0x000fe20003fc4070 */
[----:B------:R-:W-:Y:S01]  /*1290*/  @!P5 IMAD.MOV R58, RZ, RZ, -R58 ;  /* 0x000000ffff3ad224 */ /* 0x000fe200078e0a3a */
[----:B------:R-:W-:Y:S01]  /*12a0*/  ISETP.GE.AND P5, PT, R8, RZ, PT ;  /* 0x000000ff0800720c */ /* 0x000fe20003fa6270 */
[----:B------:R-:W-:Y:S01]  /*12b0*/  IMAD.HI.U32 R2, R15, R82, RZ ;  /* 0x000000520f027227 */ /* 0x000fe200078e00ff */
[----:B------:R-:W-:-:S03]  /*12c0*/  LOP3.LUT R8, R5, 0x30, RZ, 0xfc, !PT ;  /* 0x0000003005087812 */ /* 0x000fc600078efcff */
[--C-:B------:R-:W-:Y:S01]  /*12d0*/  @!P1 IMAD.IADD R72, R72, 0x1, -R3.reuse ;  /* 0x0000000148489824 */ /* 0x100fe200078e0a03 */
[----:B------:R-:W-:Y:S01]  /*12e0*/  IABS R80, R8 ;  /* 0x0000000800507213 */ /* 0x000fe20000000000 */
[----:B------:R-:W-:Y:S02]  /*12f0*/  IMAD.MOV R2, RZ, RZ, -R2 ;  /* 0x000000ffff027224 */ /* 0x000fe400078e0a02 */
[--C-:B------:R-:W-:Y:S01]  /*1300*/  @!P3 IMAD.IADD R70, R70, 0x1, -R3.reuse ;  /* 0x000000014646b824 */ /* 0x100fe200078e0a03 */
[----:B------:R-:W-:Y:S01]  /*1310*/  ISETP.GT.U32.AND P1, PT, R3, R72, PT ;  /* 0x000000480300720c */ /* 0x000fe20003f24070 */
[----:B------:R-:W-:Y:S02]  /*1320*/  @!P6 IMAD.IADD R68, R68, 0x1, -R3 ;  /* 0x000000014444e824 */ /* 0x000fe400078e0a03 */
[----:B------:R-:W-:Y:S01]  /*1330*/  IMAD.HI.U32 R4, R15, R80, RZ ;  /* 0x000000500f047227 */ /* 0x000fe200078e00ff */
[C---:B------:R-:W-:Y:S02]  /*1340*/  ISETP.GT.U32.AND P3, PT, R3.reuse, R70, PT ;  /* 0x000000460300720c */ /* 0x040fe40003f64070 */
[----:B------:R-:W-:Y:S01]  /*1350*/  ISETP.GT.U32.AND P6, PT, R3, R68, PT ;  /* 0x000000440300720c */ /* 0x000fe20003fc4070 */
[----:B------:R-:W-:-:S02]  /*1360*/  IMAD.MOV R4, RZ, RZ, -R4 ;  /* 0x000000ffff047224 */ /* 0x000fc400078e0a04 */
[C---:B------:R-:W-:Y:S02]  /*1370*/  IMAD R82, R3.reuse, R2, R82 ;  /* 0x0000000203527224 */ /* 0x040fe400078e0252 */
[----:B------:R-:W-:Y:S02]  /*1380*/  IMAD R80, R3, R4, R80 ;  /* 0x0000000403507224 */ /* 0x000fe400078e0250 */
[----:B------:R-:W-:-:S04]  /*1390*/  IMAD.HI.U32 R2, R15, R78, RZ ;  /* 0x0000004e0f027227 */ /* 0x000fc800078e00ff */
[--C-:B------:R-:W-:Y:S01]  /*13a0*/  @!P3 IMAD.IADD R70, R70, 0x1, -R3.reuse ;  /* 0x000000014646b824 */ /* 0x100fe200078e0a03 */
[C---:B------:R-:W-:Y:S01]  /*13b0*/  ISETP.GT.U32.AND P3, PT, R3.reuse, R82, PT ;  /* 0x000000520300720c */ /* 0x040fe20003f64070 */
[----:B------:R-:W-:Y:S01]  /*13c0*/  @!P5 IMAD.MOV R66, RZ, RZ, -R66 ;  /* 0x000000ffff42d224 */ /* 0x000fe200078e0a42 */
[----:B------:R-:W-:Y:S01]  /*13d0*/  ISETP.GE.AND P5, PT, R6, RZ, PT ;  /* 0x000000ff0600720c */ /* 0x000fe20003fa6270 */
[----:B------:R-:W-:Y:S01]  /*13e0*/  @!P6 IMAD.IADD R68, R68, 0x1, -R3 ;  /* 0x000000014444e824 */ /* 0x000fe200078e0a03 */
[----:B------:R-:W-:Y:S01]  /*13f0*/  ISETP.GT.U32.AND P6, PT, R3, R80, PT ;  /* 0x000000500300720c */ /* 0x000fe20003fc4070 */
[----:B------:R-:W-:Y:S02]  /*1400*/  IMAD.MOV R6, RZ, RZ, -R2 ;  /* 0x000000ffff067224 */ /* 0x000fe400078e0a02 */
[----:B------:R-:W-:-:S04]  /*1410*/  IMAD.HI.U32 R2, R15, R76, RZ ;  /* 0x0000004c0f027227 */ /* 0x000fc800078e00ff */
[--C-:B------:R-:W-:Y:S01]  /*1420*/  @!P1 IMAD.IADD R72, R72, 0x1, -R3.reuse ;  /* 0x0000000148489824 */ /* 0x100fe200078e0a03 */
[----:B------:R-:W-:Y:S01]  /*1430*/  ISETP.GE.AND P1, PT, R8, RZ, PT ;  /* 0x000000ff0800720c */ /* 0x000fe20003f26270 */
[C---:B------:R-:W-:Y:S02]  /*1440*/  IMAD R78, R3.reuse, R6, R78 ;  /* 0x00000006034e7224 */ /* 0x040fe400078e024e */
[----:B------:R-:W-:Y:S02]  /*1450*/  IMAD.MOV R8, RZ, RZ, -R2 ;  /* 0x000000ffff087224 */ /* 0x000fe400078e0a02 */
[--C-:B------:R-:W-:Y:S01]  /*1460*/  @!P3 IMAD.IADD R82, R82, 0x1, -R3.reuse ;  /* 0x000000015252b824 */ /* 0x100fe200078e0a03 */
[C---:B------:R-:W-:Y:S01]  /*1470*/  ISETP.GT.U32.AND P3, PT, R3.reuse, R78, PT ;  /* 0x0000004e0300720c */ /* 0x040fe20003f64070 */
[----:B------:R-:W-:Y:S01]  /*1480*/  IMAD R76, R3, R8, R76 ;  /* 0x00000008034c7224 */ /* 0x000fe200078e024c */
[----:B------:R-:W-:Y:S01]  /*1490*/  LOP3.LUT R8, R5, 0x4c, RZ, 0xfc, !PT ;  /* 0x0000004c05087812 */ /* 0x000fe200078efcff */
[----:B------:R-:W-:-:S02]  /*14a0*/  @!P6 IMAD.IADD R80, R80, 0x1, -R3 ;  /* 0x000000015050e824 */ /* 0x000fc400078e0a03 */
[----:B------:R-:W-:Y:S01]  /*14b0*/  IMAD.HI.U32 R4, R15, R74, RZ ;  /* 0x0000004a0f047227 */ /* 0x000fe200078e00ff */
[----:B------:R-:W-:Y:S02]  /*14c0*/  ISETP.GT.U32.AND P6, PT, R3, R76, PT ;  /* 0x0000004c0300720c */ /* 0x000fe40003fc4070 */
[----:B------:R-:W-:Y:S01]  /*14d0*/  IABS R86, R8 ;  /* 0x0000000800567213 */ /* 0x000fe20000000000 */
[----:B------:R-:W-:Y:S02]  /*14e0*/  IMAD.MOV R4, RZ, RZ, -R4 ;  /* 0x000000ffff047224 */ /* 0x000fe400078e0a04 */
[----:B------:R-:W-:-:S04]  /*14f0*/  IMAD.HI.U32 R2, R15, R90, RZ ;  /* 0x0000005a0f027227 */ /* 0x000fc800078e00ff */
[--C-:B------:R-:W-:Y:S01]  /*1500*/  @!P3 IMAD.IADD R78, R78, 0x1, -R3.reuse ;  /* 0x000000014e4eb824 */ /* 0x100fe200078e0a03 */
[C---:B------:R-:W-:Y:S01]  /*1510*/  ISETP.GT.U32.AND P3, PT, R3.reuse, R82, PT ;  /* 0x000000520300720c */ /* 0x040fe20003f64070 */
[C---:B------:R-:W-:Y:S02]  /*1520*/  IMAD R74, R3.reuse, R4, R74 ;  /* 0x00000004034a7224 */ /* 0x040fe400078e024a */
[----:B------:R-:W-:Y:S01]  /*1530*/  @!P6 IMAD.IADD R76, R76, 0x1, -R3 ;  /* 0x000000014c4ce824 */ /* 0x000fe200078e0a03 */
[C---:B------:R-:W-:Y:S01]  /*1540*/  ISETP.GT.U32.AND P6, PT, R3.reuse, R78, PT ;  /* 0x0000004e0300720c */ /* 0x040fe20003fc4070 */
[----:B------:R-:W-:Y:S01]  /*1550*/  @!P2 IMAD.MOV R68, RZ, RZ, -R68 ;  /* 0x000000ffff44a224 */ /* 0x000fe200078e0a44 */
[C---:B------:R-:W-:Y:S01]  /*1560*/  ISETP.GT.U32.AND P2, PT, R3.reuse, R74, PT ;  /* 0x0000004a0300720c */ /* 0x040fe20003f44070 */
[----:B------:R-:W-:Y:S02]  /*1570*/  IMAD.MOV R2, RZ, RZ, -R2 ;  /* 0x000000ffff027224 */ /* 0x000fe400078e0a02 */
[----:B------:R-:W-:Y:S01]  /*1580*/  @!P4 IMAD.MOV R70, RZ, RZ, -R70 ;  /* 0x000000ffff46c224 */ /* 0x000fe200078e0a46 */
[----:B------:R-:W-:Y:S01]  /*1590*/  ISETP.GT.U32.AND P4, PT, R3, R76, PT ;  /* 0x0000004c0300720c */ /* 0x000fe20003f84070 */
[----:B------:R-:W-:-:S04]  /*15a0*/  IMAD.HI.U32 R6, R15, R84, RZ ;  /* 0x000000540f067227 */ /* 0x000fc800078e00ff */
[C---:B------:R-:W-:Y:S02]  /*15b0*/  IMAD R90, R3.reuse, R2, R90 ;  /* 0x00000002035a7224 */ /* 0x040fe400078e025a */
[----:B------:R-:W-:Y:S01]  /*15c0*/  @!P0 IMAD.MOV R72, RZ, RZ, -R72 ;  /* 0x000000ffff488224 */ /* 0x000fe200078e0a48 */
[C---:B------:R-:W-:Y:S01]  /*15d0*/  ISETP.GT.U32.AND P0, PT, R3.reuse, R80, PT ;  /* 0x000000500300720c */ /* 0x040fe20003f04070 */
[----:B------:R-:W-:Y:S02]  /*15e0*/  IMAD.MOV R6, RZ, RZ, -R6 ;  /* 0x000000ffff067224 */ /* 0x000fe400078e0a06 */
[--C-:B------:R-:W-:Y:S01]  /*15f0*/  @!P6 IMAD.IADD R78, R78, 0x1, -R3.reuse ;  /* 0x000000014e4ee824 */ /* 0x100fe200078e0a03 */
[C---:B------:R-:W-:Y:S01]  /*1600*/  ISETP.GT.U32.AND P6, PT, R3.reuse, R90, PT ;  /* 0x0000005a0300720c */ /* 0x040fe20003fc4070 */
[----:B------:R-:W-:Y:S01]  /*1610*/  IMAD R84, R3, R6, R84 ;  /* 0x0000000603547224 */ /* 0x000fe200078e0254 */
[----:B------:R-:W-:Y:S01]  /*1620*/  LOP3.LUT R6, R5, 0x48, RZ, 0xfc, !PT ;  /* 0x0000004805067812 */ /* 0x000fe200078efcff */
[----:B------:R-:W-:-:S02]  /*1630*/  @!P3 IMAD.IADD R82, R82, 0x1, -R3 ;  /* 0x000000015252b824 */ /* 0x000fc400078e0a03 */
[--C-:B------:R-:W-:Y:S01]  /*1640*/  @!P2 IMAD.IADD R74, R74, 0x1, -R3.reuse ;  /* 0x000000014a4aa824 */ /* 0x100fe200078e0a03 */
[----:B------:R-:W-:Y:S01]  /*1650*/  IABS R88, R6 ;  /* 0x0000000600587213 */ /* 0x000fe20000000000 */
[----:B------:R-:W-:Y:S01]  /*1660*/  IMAD.HI.U32 R4, R15, R86, RZ ;  /* 0x000000560f047227 */ /* 0x000fe200078e00ff */
[----:B------:R-:W-:Y:S02]  /*1670*/  ISETP.GT.U32.AND P3, PT, R3, R84, PT ;  /* 0x000000540300720c */ /* 0x000fe40003f64070 */
[----:B------:R-:W-:Y:S01]  /*1680*/  ISETP.GE.AND P2, PT, R19, RZ, PT ;  /* 0x000000ff1300720c */ /* 0x000fe20003f46270 */
[--C-:B------:R-:W-:Y:S01]  /*1690*/  @!P4 IMAD.IADD R76, R76, 0x1, -R3.reuse ;  /* 0x000000014c4cc824 */ /* 0x100fe200078e0a03 */
[----:B------:R-:W-:Y:S01]  /*16a0*/  ISETP.GE.AND P4, PT, R18, RZ, PT ;  /* 0x000000ff1200720c */ /* 0x000fe20003f86270 */
[----:B------:R-:W-:Y:S01]  /*16b0*/  @!P5 IMAD.MOV R82, RZ, RZ, -R82 ;  /* 0x000000ffff52d224 */ /* 0x000fe200078e0a52 */
[----:B------:R-:W-:Y:S01]  /*16c0*/  ISETP.GT.U32.AND P5, PT, R3, R74, PT ;  /* 0x0000004a0300720c */ /* 0x000fe20003fa4070 */
[----:B------:R-:W-:Y:S01]  /*16d0*/  IMAD.MOV R4, RZ, RZ, -R4 ;  /* 0x000000ffff047224 */ /* 0x000fe200078e0a04 */
[----:B------:R-:W-:Y:S01]  /*16e0*/  LOP3.LUT R18, R5, 0x70, RZ, 0xfc, !PT ;  /* 0x0000007005127812 */ /* 0x000fe200078efcff */
[----:B------:R-:W-:Y:S01]  /*16f0*/  @!P0 IMAD.IADD R80, R80, 0x1, -R3 ;  /* 0x0000000150508824 */ /* 0x000fe200078e0a03 */
[----:B------:R-:W-:Y:S01]  /*1700*/  ISETP.GE.AND P0, PT, R17, RZ, PT ;  /* 0x000000ff1100720c */ /* 0x000fe20003f06270 */
[----:B------:R-:W-:Y:S01]  /*1710*/  IMAD.HI.U32 R2, R15, R88, RZ ;  /* 0x000000580f027227 */ /* 0x000fe200078e00ff */
[----:B------:R-:W-:-:S02]  /*1720*/  LOP3.LUT R17, R5, 0x54, RZ, 0xfc, !PT ;  /* 0x0000005405117812 */ /* 0x000fc400078efcff */
[----:B------:R-:W-:Y:S01]  /*1730*/  IABS R108, R18 ;  /* 0x00000012006c7213 */ /* 0x000fe20000000000 */
[----:B------:R-:W-:Y:S01]  /*1740*/  IMAD R86, R3, R4, R86 ;  /* 0x0000000403567224 */ /* 0x000fe200078e0256 */
[----:B------:R-:W-:Y:S01]  /*1750*/  LOP3.LUT R4, R5, 0x50, RZ, 0xfc, !PT ;  /* 0x0000005005047812 */ /* 0x000fe200078efcff */
[--C-:B------:R-:W-:Y:S01]  /*1760*/  @!P6 IMAD.IADD R90, R90, 0x1, -R3.reuse ;  /* 0x000000015a5ae824 */ /* 0x100fe200078e0a03 */
[----:B------:R-:W-:Y:S01]  /*1770*/  IABS R94, R17 ;  /* 0x00000011005e7213 */ /* 0x000fe20000000000 */
[----:B------:R-:W-:Y:S01]  /*1780*/  IMAD.MOV R2, RZ, RZ, -R2 ;  /* 0x000000ffff027224 */ /* 0x000fe200078e0a02 */
[----:B------:R-:W-:Y:S01]  /*1790*/  IABS R92, R4 ;  /* 0x00000004005c7213 */ /* 0x000fe20000000000 */
[----:B------:R-:W-:Y:S01]  /*17a0*/  @!P4 IMAD.MOV R76, RZ, RZ, -R76 ;  /* 0x000000ffff4cc224 */ /* 0x000fe200078e0a4c */
[C---:B------:R-:W-:Y:S01]  /*17b0*/  ISETP.GT.U32.AND P6, PT, R3.reuse, R90, PT ;  /* 0x0000005a0300720c */ /* 0x040fe20003fc4070 */
[----:B------:R-:W-:Y:S01]  /*17c0*/  IMAD R88, R3, R2, R88 ;  /* 0x0000000203587224 */ /* 0x000fe200078e0258 */
[----:B------:R-:W-:Y:S01]  /*17d0*/  ISETP.GE.AND P4, PT, R21, RZ, PT ;  /* 0x000000ff1500720c */ /* 0x000fe20003f86270 */
[----:B------:R-:W-:Y:S01]  /*17e0*/  @!P5 IMAD.IADD R74, R74, 0x1, -R3 ;  /* 0x000000014a4ad824 */ /* 0x000fe200078e0a03 */
[----:B------:R-:W-:Y:S01]  /*17f0*/  ISETP.GT.U32.AND P5, PT, R3, R86, PT ;  /* 0x000000560300720c */ /* 0x000fe20003fa4070 */
[----:B------:R-:W-:Y:S01]  /*1800*/  IMAD.HI.U32 R2, R15, R92, RZ ;  /* 0x0000005c0f027227 */ /* 0x000fe200078e00ff */
[----:B------:R-:W-:-:S02]  /*1810*/  LOP3.LUT R19, R5, 0x98, RZ, 0xfc, !PT ;  /* 0x0000009805137812 */ /* 0x000fc400078efcff */
[----:B------:R-:W-:Y:S01]  /*1820*/  LOP3.LUT R21, R5, 0x168, RZ, 0xfc, !PT ;  /* 0x0000016805157812 */ /* 0x000fe200078efcff */
[----:B------:R-:W-:Y:S01]  /*1830*/  @!P0 IMAD.MOV R78, RZ, RZ, -R78 ;  /* 0x000000ffff4e8224 */ /* 0x000fe200078e0a4e */
[C---:B------:R-:W-:Y:S01]  /*1840*/  ISETP.GT.U32.AND P0, PT, R3.reuse, R88, PT ;  /* 0x000000580300720c */ /* 0x040fe20003f04070 */
[----:B------:R-:W-:Y:S01]  /*1850*/  IMAD.MOV R2, RZ, RZ, -R2 ;  /* 0x000000ffff027224 */ /* 0x000fe200078e0a02 */
[----:B------:R-:W-:Y:S01]  /*1860*/  IABS R128, R19 ;  /* 0x0000001300807213 */ /* 0x000fe20000000000 */
[--C-:B------:R-:W-:Y:S01]  /*1870*/  @!P6 IMAD.IADD R90, R90, 0x1, -R3.reuse ;  /* 0x000000015a5ae824 */ /* 0x100fe200078e0a03 */
[----:B------:R-:W-:Y:S01]  /*1880*/  ISETP.GE.AND P6, PT, R8, RZ, PT ;  /* 0x000000ff0800720c */ /* 0x000fe20003fc6270 */
[----:B------:R-:W-:Y:S01]  /*1890*/  IMAD R92, R3, R2, R92 ;  /* 0x00000002035c7224 */ /* 0x000fe200078e025c */
[C---:B------:R-:W-:Y:S01]  /*18a0*/  LOP3.LUT R2, R5.reuse, 0x58, RZ, 0xfc, !PT ;  /* 0x0000005805027812 */ /* 0x040fe200078efcff */
[--C-:B------:R-:W-:Y:S01]  /*18b0*/  @!P5 IMAD.IADD R86, R86, 0x1, -R3.reuse ;  /* 0x000000015656d824 */ /* 0x100fe200078e0a03 */
[----:B------:R-:W-:Y:S01]  /*18c0*/  LOP3.LUT R8, R5, 0x60, RZ, 0xfc, !PT ;  /* 0x0000006005087812 */ /* 0x000fe200078efcff */
[----:B------:R-:W-:Y:S01]  /*18d0*/  @!P4 IMAD.MOV R90, RZ, RZ, -R90 ;  /* 0x000000ffff5ac224 */ /* 0x000fe200078e0a5a */
[C---:B------:R-:W-:Y:S01]  /*18e0*/  ISETP.GT.U32.AND P4, PT, R3.reuse, R92, PT ;  /* 0x0000005c0300720c */ /* 0x040fe20003f84070 */
[--C-:B------:R-:W-:Y:S01]  /*18f0*/  @!P3 IMAD.IADD R84, R84, 0x1, -R3.reuse ;  /* 0x000000015454b824 */ /* 0x100fe200078e0a03 */
[----:B------:R-:W-:Y:S01]  /*1900*/  ISETP.GT.U32.AND P5, PT, R3, R86, PT ;  /* 0x000000560300720c */ /* 0x000fe20003fa4070 */
[----:B------:R-:W-:Y:S01]  /*1910*/  @!P0 IMAD.IADD R88, R88, 0x1, -R3 ;  /* 0x0000000158588824 */ /* 0x000fe200078e0a03 */
[----:B------:R-:W-:Y:S01]  /*1920*/  ISETP.GE.AND P0, PT, R4, RZ, PT ;  /* 0x000000ff0400720c */ /* 0x000fe20003f06270 */
[----:B------:R-:W-:Y:S01]  /*1930*/  IMAD.HI.U32 R4, R15, R94, RZ ;  /* 0x0000005e0f047227 */ /* 0x000fe200078e00ff */
[----:B------:R-:W-:-:S02]  /*1940*/  IABS R96, R2 ;  /* 0x0000000200607213 */ /* 0x000fc40000000000 */
[----:B------:R-:W-:Y:S01]  /*1950*/  IABS R100, R8 ;  /* 0x0000000800647213 */ /* 0x000fe20000000000 */
[----:B------:R-:W-:Y:S01]  /*1960*/  @!P1 IMAD.MOV R80, RZ, RZ, -R80 ;  /* 0x000000ffff509224 */ /* 0x000fe200078e0a50 */
[C---:B------:R-:W-:Y:S01]  /*1970*/  ISETP.GT.U32.AND P1, PT, R3.reuse, R84, PT ;  /* 0x000000540300720c */ /* 0x040fe20003f24070 */
[----:B------:R-:W-:Y:S01]  /*1980*/  @!P2 IMAD.MOV R74, RZ, RZ, -R74 ;  /* 0x000000ffff4aa224 */ /* 0x000fe200078e0a4a */
[----:B------:R-:W-:Y:S01]  /*1990*/  ISETP.GT.U32.AND P2, PT, R3, R88, PT ;  /* 0x000000580300720c */ /* 0x000fe20003f44070 */
[----:B------:R-:W-:Y:S01]  /*19a0*/  IMAD.MOV R4, RZ, RZ, -R4 ;  /* 0x000000ffff047224 */ /* 0x000fe200078e0a04 */
[----:B------:R-:W-:Y:S01]  /*19b0*/  ISETP.GE.AND P3, PT, R20, RZ, PT ;  /* 0x000000ff1400720c */ /* 0x000fe20003f66270 */
[--C-:B------:R-:W-:Y:S01]  /*19c0*/  @!P4 IMAD.IADD R92, R92, 0x1, -R3.reuse ;  /* 0x000000015c5cc824 */ /* 0x100fe200078e0a03 */
[----:B------:R-:W-:Y:S01]  /*19d0*/  LOP3.LUT R20, R5, 0x128, RZ, 0xfc, !PT ;  /* 0x0000012805147812 */ /* 0x000fe200078efcff */
[----:B------:R-:W-:Y:S01]  /*19e0*/  IMAD R94, R3, R4, R94 ;  /* 0x00000004035e7224 */ /* 0x000fe200078e025e */
[----:B------:R-:W-:Y:S01]  /*19f0*/  LOP3.LUT R4, R5, 0x5c, RZ, 0xfc, !PT ;  /* 0x0000005c05047812 */ /* 0x000fe200078efcff */
[----:B------:R-:W-:Y:S01]  /*1a00*/  @!P5 IMAD.IADD R86, R86, 0x1, -R3 ;  /* 0x000000015656d824 */ /* 0x000fe200078e0a03 */
[----:B------:R-:W-:-:S02]  /*1a10*/  ISETP.GT.U32.AND P4, PT, R3, R92, PT ;  /* 0x0000005c0300720c */ /* 0x000fc40003f84070 */
[----:B------:R-:W-:Y:S01]  /*1a20*/  ISETP.GT.U32.AND P5, PT, R3, R94, PT ;  /* 0x0000005e0300720c */ /* 0x000fe20003fa4070 */
[--C-:B------:R-:W-:Y:S01]  /*1a30*/  @!P1 IMAD.IADD R84, R84, 0x1, -R3.reuse ;  /* 0x0000000154549824 */ /* 0x100fe200078e0a03 */
[----:B------:R-:W-:Y:S01]  /*1a40*/  ISETP.GE.AND P1, PT, R6, RZ, PT ;  /* 0x000000ff0600720c */ /* 0x000fe20003f26270 */
[----:B------:R-:W-:Y:S01]  /*1a50*/  @!P2 IMAD.IADD R88, R88, 0x1, -R3 ;  /* 0x000000015858a824 */ /* 0x000fe200078e0a03 */
[----:B------:R-:W-:Y:S01]  /*1a60*/  ISETP.GE.AND P2, PT, R2, RZ, PT ;  /* 0x000000ff0200720c */ /* 0x000fe20003f46270 */
[C---:B------:R-:W-:Y:S01]  /*1a70*/  IMAD.HI.U32 R2, R15.reuse, R96, RZ ;  /* 0x000000600f027227 */ /* 0x040fe200078e00ff */
[----:B------:R-:W-:Y:S02]  /*1a80*/  IABS R98, R4 ;  /* 0x0000000400627213 */ /* 0x000fe40000000000 */
[----:B------:R-:W-:Y:S01]  /*1a90*/  IABS R202, R20 ;  /* 0x0000001400ca7213 */ /* 0x000fe20000000000 */
[----:B------:R-:W-:Y:S01]  /*1aa0*/  IMAD.HI.U32 R6, R15, R100, RZ ;  /* 0x000000640f067227 */ /* 0x000fe200078e00ff */
[----:B------:R-:W-:-:S03]  /*1ab0*/  IABS R240, R21 ;  /* 0x0000001500f07213 */ /* 0x000fc60000000000 */
[----:B------:R-:W-:Y:S02]  /*1ac0*/  IMAD.MOV R2, RZ, RZ, -R2 ;  /* 0x000000ffff027224 */ /* 0x000fe400078e0a02 */
[----:B------:R-:W-:Y:S02]  /*1ad0*/  IMAD.MOV R6, RZ, RZ, -R6 ;  /* 0x000000ffff067224 */ /* 0x000fe400078e0a06 */
[--C-:B------:R-:W-:Y:S02]  /*1ae0*/  @!P5 IMAD.IADD R94, R94, 0x1, -R3.reuse ;  /* 0x000000015e5ed824 */ /* 0x100fe400078e0a03 */
[C---:B------:R-:W-:Y:S02]  /*1af0*/  IMAD R96, R3.reuse, R2, R96 ;  /* 0x0000000203607224 */ /* 0x040fe400078e0260 */
[----:B------:R-:W-:Y:S01]  /*1b00*/  @!P4 IMAD.IADD R92, R92, 0x1, -R3 ;  /* 0x000000015c5cc824 */ /* 0x000fe200078e0a03 */
[C---:B------:R-:W-:Y:S01]  /*1b10*/  ISETP.GT.U32.AND P5, PT, R3.reuse, R94, PT ;  /* 0x0000005e0300720c */ /* 0x040fe20003fa4070 */
[C---:B------:R-:W-:Y:S01]  /*1b20*/  IMAD R100, R3.reuse, R6, R100 ;  /* 0x0000000603647224 */ /* 0x040fe200078e0264 */
[C---:B------:R-:W-:Y:S01]  /*1b30*/  ISETP.GT.U32.AND P4, PT, R3.reuse, R96, PT ;  /* 0x000000600300720c */ /* 0x040fe20003f84070 */
[----:B------:R-:W-:Y:S01]  /*1b40*/  @!P1 IMAD.MOV R88, RZ, RZ, -R88 ;  /* 0x000000ffff589224 */ /* 0x000fe200078e0a58 */
[----:B------:R-:W-:Y:S01]  /*1b50*/  ISETP.GE.AND P1, PT, R4, RZ, PT ;  /* 0x000000ff0400720c */ /* 0x000fe20003f26270 */
[----:B------:R-:W-:Y:S01]  /*1b60*/  @!P0 IMAD.MOV R92, RZ, RZ, -R92 ;  /* 0x000000ffff5c8224 */ /* 0x000fe200078e0a5c */
[----:B------:R-:W-:Y:S01]  /*1b70*/  ISETP.GT.U32.AND P0, PT, R3, R100, PT ;  /* 0x000000640300720c */ /* 0x000fe20003f04070 */
[----:B------:R-:W-:-:S04]  /*1b80*/  IMAD.HI.U32 R4, R15, R98, RZ ;  /* 0x000000620f047227 */ /* 0x000fc800078e00ff */
[----:B------:R-:W-:Y:S01]  /*1b90*/  @!P3 IMAD.MOV R84, RZ, RZ, -R84 ;  /* 0x000000ffff54b224 */ /* 0x000fe200078e0a54 */
[----:B------:R-:W-:Y:S01]  /*1ba0*/  ISETP.GE.AND P3, PT, R17, RZ, PT ;  /* 0x000000ff1100720c */ /* 0x000fe20003f66270 */
[----:B------:R-:W-:Y:S01]  /*1bb0*/  IMAD.MOV R4, RZ, RZ, -R4 ;  /* 0x000000ffff047224 */ /* 0x000fe200078e0a04 */
[----:B------:R-:W-:Y:S01]  /*1bc0*/  LOP3.LUT R17, R5, 0x6c, RZ, 0xfc, !PT ;  /* 0x0000006c05117812 */ /* 0x000fe200078efcff */
[--C-:B------:R-:W-:Y:S02]  /*1bd0*/  @!P5 IMAD.IADD R94, R94, 0x1, -R3.reuse ;  /* 0x000000015e5ed824 */ /* 0x100fe400078e0a03 */
[----:B------:R-:W-:Y:S01]  /*1be0*/  IMAD R98, R3, R4, R98 ;  /* 0x0000000403627224 */ /* 0x000fe200078e0262 */
[----:B------:R-:W-:Y:S01]  /*1bf0*/  LOP3.LUT R4, R5, 0x64, RZ, 0xfc, !PT ;  /* 0x0000006405047812 */ /* 0x000fe200078efcff */
[--C-:B------:R-:W-:Y:S01]  /*1c00*/  @!P4 IMAD.IADD R96, R96, 0x1, -R3.reuse ;  /* 0x000000016060c824 */ /* 0x100fe200078e0a03 */
[----:B------:R-:W-:Y:S01]  /*1c10*/  IABS R110, R17 ;  /* 0x00000011006e7213 */ /* 0x000fe20000000000 */
[----:B------:R-:W-:Y:S01]  /*1c20*/  @!P0 IMAD.IADD R100, R100, 0x1, -R3 ;  /* 0x0000000164648824 */ /* 0x000fe200078e0a03 */
[----:B------:R-:W-:Y:S01]  /*1c30*/  IABS R102, R4 ;  /* 0x0000000400667213 */ /* 0x000fe20000000000 */
[----:B------:R-:W-:Y:S01]  /*1c40*/  @!P6 IMAD.MOV R86, RZ, RZ, -R86 ;  /* 0x000000ffff56e224 */ /* 0x000fe200078e0a56 */
[----:B------:R-:W-:Y:S01]  /*1c50*/  ISETP.GT.U32.AND P4, PT, R3, R96, PT ;  /* 0x000000600300720c */ /* 0x000fe20003f84070 */
[----:B------:R-:W-:Y:S01]  /*1c60*/  @!P3 IMAD.MOV R94, RZ, RZ, -R94 ;  /* 0x000000ffff5eb224 */ /* 0x000fe200078e0a5e */
[----:B------:R-:W-:Y:S01]  /*1c70*/  ISETP.GE.AND P3, PT, R4, RZ, PT ;  /* 0x000000ff0400720c */ /* 0x000fe20003f66270 */
[----:B------:R-:W-:Y:S01]  /*1c80*/  IMAD.HI.U32 R2, R15, R102, RZ ;  /* 0x000000660f027227 */ /* 0x000fe200078e00ff */
[----:B------:R-:W-:-:S02]  /*1c90*/  ISETP.GT.U32.AND P0, PT, R3, R100, PT ;  /* 0x000000640300720c */ /* 0x000fc40003f04070 */
[----:B------:R-:W-:Y:S01]  /*1ca0*/  ISETP.GE.AND P6, PT, R8, RZ, PT ;  /* 0x000000ff0800720c */ /* 0x000fe20003fc6270 */
[----:B------:R-:W-:Y:S01]  /*1cb0*/  IMAD.HI.U32 R4, R15, R110, RZ ;  /* 0x0000006e0f047227 */ /* 0x000fe200078e00ff */
[----:B------:R-:W-:Y:S02]  /*1cc0*/  LOP3.LUT R8, R5, 0x68, RZ, 0xfc, !PT ;  /* 0x0000006805087812 */ /* 0x000fe400078efcff */
[----:B------:R-:W-:Y:S01]  /*1cd0*/  ISETP.GT.U32.AND P5, PT, R3, R98, PT ;  /* 0x000000620300720c */ /* 0x000fe20003fa4070 */
[----:B------:R-:W-:Y:S01]  /*1ce0*/  IMAD.MOV R2, RZ, RZ, -R2 ;  /* 0x000000ffff027224 */ /* 0x000fe200078e0a02 */
[----:B------:R-:W-:Y:S01]  /*1cf0*/  IABS R104, R8 ;  /* 0x0000000800687213 */ /* 0x000fe20000000000 */
[----:B------:R-:W-:-:S04]  /*1d00*/  IMAD.HI.U32 R6, R15, R108, RZ ;  /* 0x0000006c0f067227 */ /* 0x000fc800078e00ff */
[----:B------:R-:W-:Y:S02]  /*1d10*/  IMAD.MOV R4, RZ, RZ, -R4 ;  /* 0x000000ffff047224 */ /* 0x000fe400078e0a04 */
[C---:B------:R-:W-:Y:S02]  /*1d20*/  IMAD R102, R3.reuse, R2, R102 ;  /* 0x0000000203667224 */ /* 0x040fe400078e0266 */
[----:B------:R-:W-:Y:S02]  /*1d30*/  IMAD.MOV R6, RZ, RZ, -R6 ;  /* 0x000000ffff067224 */ /* 0x000fe400078e0a06 */
[----:B------:R-:W-:Y:S01]  /*1d40*/  IMAD R110, R3, R4, R110 ;  /* 0x00000004036e7224 */ /* 0x000fe200078e026e */
[----:B------:R-:W-:Y:S01]  /*1d50*/  LOP3.LUT R4, R5, 0x74, RZ, 0xfc, !PT ;  /* 0x0000007405047812 */ /* 0x000fe200078efcff */
[--C-:B------:R-:W-:Y:S01]  /*1d60*/  @!P4 IMAD.IADD R96, R96, 0x1, -R3.reuse ;  /* 0x000000016060c824 */ /* 0x100fe200078e0a03 */
[C---:B------:R-:W-:Y:S01]  /*1d70*/  ISETP.GT.U32.AND P4, PT, R3.reuse, R102, PT ;  /* 0x000000660300720c */ /* 0x040fe20003f84070 */
[C---:B------:R-:W-:Y:S01]  /*1d80*/  IMAD R108, R3.reuse, R6, R108 ;  /* 0x00000006036c7224 */ /* 0x040fe200078e026c */
[----:B------:R-:W-:Y:S01]  /*1d90*/  IABS R106, R4 ;  /* 0x00000004006a7213 */ /* 0x000fe20000000000 */
[----:B------:R-:W-:Y:S01]  /*1da0*/  @!P0 IMAD.IADD R100, R100, 0x1, -R3 ;  /* 0x0000000164648824 */ /* 0x000fe200078e0a03 */
[----:B------:R-:W-:Y:S01]  /*1db0*/  ISETP.GT.U32.AND P0, PT, R3, R110, PT ;  /* 0x0000006e0300720c */ /* 0x000fe20003f04070 */
[----:B------:R-:W-:Y:S01]  /*1dc0*/  IMAD.HI.U32 R2, R15, R104, RZ ;  /* 0x000000680f027227 */ /* 0x000fe200078e00ff */
[----:B------:R-:W-:-:S03]  /*1dd0*/  LOP3.LUT R6, R5, 0x78, RZ, 0xfc, !PT ;  /* 0x0000007805067812 */ /* 0x000fc600078efcff */
[----:B------:R-:W-:Y:S01]  /*1de0*/  @!P6 IMAD.MOV R100, RZ, RZ, -R100 ;  /* 0x000000ffff64e224 */ /* 0x000fe200078e0a64 */
[C---:B------:R-:W-:Y:S01]  /*1df0*/  ISETP.GT.U32.AND P6, PT, R3.reuse, R108, PT ;  /* 0x0000006c0300720c */ /* 0x040fe20003fc4070 */
[----:B------:R-:W-:Y:S01]  /*1e00*/  IMAD.MOV R2, RZ, RZ, -R2 ;  /* 0x000000ffff027224 */ /* 0x000fe200078e0a02 */
[----:B------:R-:W-:Y:S01]  /*1e10*/  IABS R112, R6 ;  /* 0x0000000600707213 */ /* 0x000fe20000000000 */
[----:B------:R-:W-:Y:S02]  /*1e20*/  @!P4 IMAD.IADD R102, R102, 0x1, -R3 ;  /* 0x000000016666c824 */ /* 0x000fe400078e0a03 */
[----:B------:R-:W-:Y:S02]  /*1e30*/  IMAD R104, R3, R2, R104 ;  /* 0x0000000203687224 */ /* 0x000fe400078e0268 */
[----:B------:R-:W-:Y:S01]  /*1e40*/  IMAD.HI.U32 R2, R15, R106, RZ ;  /* 0x0000006a0f027227 */ /* 0x000fe200078e00ff */
[----:B------:R-:W-:-:S03]  /*1e50*/  ISETP.GT.U32.AND P4, PT, R3, R102, PT ;  /* 0x000000660300720c */ /* 0x000fc60003f84070 */
[--C-:B------:R-:W-:Y:S02]  /*1e60*/  @!P0 IMAD.IADD R110, R110, 0x1, -R3.reuse ;  /* 0x000000016e6e8824 */ /* 0x100fe400078e0a03 */
[--C-:B------:R-:W-:Y:S02]  /*1e70*/  @!P5 IMAD.IADD R98, R98, 0x1, -R3.reuse ;  /* 0x000000016262d824 */ /* 0x100fe400078e0a03 */
[----:B------:R-:W-:Y:S02]  /*1e80*/  IMAD.MOV R2, RZ, RZ, -R2 ;  /* 0x000000ffff027224 */ /* 0x000fe400078e0a02 */
[----:B------:R-:W-:Y:S01]  /*1e90*/  @!P6 IMAD.IADD R108, R108, 0x1, -R3 ;  /* 0x000000016c6ce824 */ /* 0x000fe200078e0a03 */
[C---:B------:R-:W-:Y:S01]  /*1ea0*/  ISETP.GT.U32.AND P6, PT, R3.reuse, R110, PT ;  /* 0x0000006e0300720c */ /* 0x040fe20003fc4070 */
[C---:B------:R-:W-:Y:S01]  /*1eb0*/  IMAD R106, R3.reuse, R2, R106 ;  /* 0x00000002036a7224 */ /* 0x040fe200078e026a */
[----:B------:R-:W-:Y:S01]  /*1ec0*/  ISETP.GT.U32.AND P5, PT, R3, R98, PT ;  /* 0x000000620300720c */ /* 0x000fe20003fa4070 */
[----:B------:R-:W-:-:S04]  /*1ed0*/  IMAD.HI.U32 R2, R15, R112, RZ ;  /* 0x000000700f027227 */ /* 0x000fc800078e00ff */
[----:B------:R-:W-:Y:S01]  /*1ee0*/  @!P2 IMAD.MOV R96, RZ, RZ, -R96 ;  /* 0x000000ffff60a224 */ /* 0x000fe200078e0a60 */
[C---:B------:R-:W-:Y:S01]  /*1ef0*/  ISETP.GT.U32.AND P2, PT, R3.reuse, R104, PT ;  /* 0x000000680300720c */ /* 0x040fe20003f44070 */
[----:B------:R-:W-:Y:S02]  /*1f00*/  IMAD.MOV R2, RZ, RZ, -R2 ;  /* 0x000000ffff027224 */ /* 0x000fe400078e0a02 */
[--C-:B------:R-:W-:Y:S01]  /*1f10*/  @!P4 IMAD.IADD R102, R102, 0x1, -R3.reuse ;  /* 0x000000016666c824 */ /* 0x100fe200078e0a03 */
[----:B------:R-:W-:Y:S01]  /*1f20*/  ISETP.GE.AND P4, PT, R18, RZ, PT ;  /* 0x000000ff1200720c */ /* 0x000fe20003f86270 */
[----:B------:R-:W-:Y:S01]  /*1f30*/  IMAD R112, R3, R2, R112 ;  /* 0x0000000203707224 */ /* 0x000fe200078e0270 */
[----:B------:R-:W-:Y:S01]  /*1f40*/  LOP3.LUT R18, R5, 0x84, RZ, 0xfc, !PT ;  /* 0x0000008405127812 */ /* 0x000fe200078efcff */
[--C-:B------:R-:W-:Y:S02]  /*1f50*/  @!P6 IMAD.IADD R110, R110, 0x1, -R3.reuse ;  /* 0x000000016e6ee824 */ /* 0x100fe400078e0a03 */
[--C-:B------:R-:W-:Y:S01]  /*1f60*/  @!P5 IMAD.IADD R98, R98, 0x1, -R3.reuse ;  /* 0x000000016262d824 */ /* 0x100fe200078e0a03 */
[----:B------:R-:W-:Y:S01]  /*1f70*/  ISETP.GT.U32.AND P6, PT, R3, R112, PT ;  /* 0x000000700300720c */ /* 0x000fe20003fc4070 */
[----:B------:R-:W-:Y:S01]  /*1f80*/  @!P3 IMAD.MOV R102, RZ, RZ, -R102 ;  /* 0x000000ffff66b224 */ /* 0x000fe200078e0a66 */
[----:B------:R-:W-:Y:S01]  /*1f90*/  ISETP.GE.AND P5, PT, R8, RZ, PT ;  /* 0x000000ff0800720c */ /* 0x000fe20003fa6270 */
[----:B------:R-:W-:Y:S01]  /*1fa0*/  @!P1 IMAD.MOV R98, RZ, RZ, -R98 ;  /* 0x000000ffff629224 */ /* 0x000fe200078e0a62 */
[----:B------:R-:W-:Y:S01]  /*1fb0*/  LOP3.LUT R8, R5, 0x7c, RZ, 0xfc, !PT ;  /* 0x0000007c05087812 */ /* 0x000fe200078efcff */
[----:B------:R-:W-:Y:S01]  /*1fc0*/  @!P2 IMAD.IADD R104, R104, 0x1, -R3 ;  /* 0x000000016868a824 */ /* 0x000fe200078e0a03 */
[----:B------:R-:W-:-:S02]  /*1fd0*/  ISETP.GT.U32.AND P3, PT, R3, R108, PT ;  /* 0x0000006c0300720c */ /* 0x000fc40003f64070 */
[----:B------:R-:W-:Y:S02]  /*1fe0*/  ISETP.GE.AND P1, PT, R17, RZ, PT ;  /* 0x000000ff1100720c */ /* 0x000fe40003f26270 */
[----:B------:R-:W-:Y:S02]  /*1ff0*/  LOP3.LUT R17, R5, 0x80, RZ, 0xfc, !PT ;  /* 0x0000008005117812 */ /* 0x000fe400078efcff */
[----:B------:R-:W-:Y:S01]  /*2000*/  IABS R118, R8 ;  /* 0x0000000800767213 */ /* 0x000fe20000000000 */
[----:B------:R-:W-:Y:S01]  /*2010*/  @!P6 IMAD.IADD R112, R112, 0x1, -R3 ;  /* 0x000000017070e824 */ /* 0x000fe200078e0a03 */
[----:B------:R-:W-:Y:S02]  /*2020*/  ISETP.GT.U32.AND P0, PT, R3, R104, PT ;  /* 0x000000680300720c */ /* 0x000fe40003f04070 */
[----:B------:R-:W-:Y:S01]  /*2030*/  IABS R116, R17 ;  /* 0x0000001100747213 */ /* 0x000fe20000000000 */
[----:B------:R-:W-:Y:S01]  /*2040*/  IMAD.HI.U32 R2, R15, R118, RZ ;  /* 0x000000760f027227 */ /* 0x000fe200078e00ff */
[----:B------:R-:W-:-:S02]  /*2050*/  ISETP.GE.AND P2, PT, R4, RZ, PT ;  /* 0x000000ff0400720c */ /* 0x000fc40003f46270 */
[----:B------:R-:W-:Y:S01]  /*2060*/  IABS R114, R18 ;  /* 0x0000001200727213 */ /* 0x000fe20000000000 */
[----:B------:R-:W-:Y:S01]  /*2070*/  IMAD.HI.U32 R4, R15, R116, RZ ;  /* 0x000000740f047227 */ /* 0x000fe200078e00ff */
[----:B------:R-:W-:-:S03]  /*2080*/  ISETP.GT.U32.AND P6, PT, R3, R112, PT ;  /* 0x000000700300720c */ /* 0x000fc60003fc4070 */
[----:B------:R-:W-:Y:S02]  /*2090*/  IMAD.MOV R2, RZ, RZ, -R2 ;  /* 0x000000ffff027224 */ /* 0x000fe400078e0a02 */
[----:B------:R-:W-:Y:S01]  /*20a0*/  @!P3 IMAD.IADD R108, R108, 0x1, -R3 ;  /* 0x000000016c6cb824 */ /* 0x000fe200078e0a03 */
[----:B------:R-:W-:Y:S01]  /*20b0*/  ISETP.GE.AND P3, PT, R6, RZ, PT ;  /* 0x000000ff0600720c */ /* 0x000fe20003f66270 */
[----:B------:R-:W-:-:S04]  /*20c0*/  IMAD.HI.U32 R6, R15, R114, RZ ;  /* 0x000000720f067227 */ /* 0x000fc800078e00ff */
[----:B------:R-:W-:Y:S02]  /*20d0*/  IMAD.MOV R4, RZ, RZ, -R4 ;  /* 0x000000ffff047224 */ /* 0x000fe400078e0a04 */
[C---:B------:R-:W-:Y:S02]  /*20e0*/  IMAD R118, R3.reuse, R2, R118 ;  /* 0x0000000203767224 */ /* 0x040fe400078e0276 */
[--C-:B------:R-:W-:Y:S01]  /*20f0*/  @!P0 IMAD.IADD R104, R104, 0x1, -R3.reuse ;  /* 0x0000000168688824 */ /* 0x100fe200078e0a03 */
[C---:B------:R-:W-:Y:S01]  /*2100*/  ISETP.GT.U32.AND P0, PT, R3.reuse, R106, PT ;  /* 0x0000006a0300720c */ /* 0x040fe20003f04070 */
[----:B------:R-:W-:Y:S02]  /*2110*/  IMAD.MOV R6, RZ, RZ, -R6 ;  /* 0x000000ffff067224 */ /* 0x000fe400078e0a06 */
[C---:B------:R-:W-:Y:S02]  /*2120*/  IMAD R116, R3.reuse, R4, R116 ;  /* 0x0000000403747224 */ /* 0x040fe400078e0274 */
[----:B------:R-:W-:Y:S01]  /*2130*/  @!P1 IMAD.MOV R110, RZ, RZ, -R110 ;  /* 0x000000ffff6e9224 */ /* 0x000fe200078e0a6e */
[C---:B------:R-:W-:Y:S01]  /*2140*/  ISETP.GT.U32.AND P1, PT, R3.reuse, R118, PT ;  /* 0x000000760300720c */ /* 0x040fe20003f24070 */
[----:B------:R-:W-:Y:S01]  /*2150*/  IMAD R114, R3, R6, R114 ;  /* 0x0000000603727224 */ /* 0x000fe200078e0272 */
[----:B------:R-:W-:Y:S01]  /*2160*/  LOP3.LUT R6, R5, 0x88, RZ, 0xfc, !PT ;  /* 0x0000008805067812 */ /* 0x000fe200078efcff */
[----:B------:R-:W-:Y:S01]  /*2170*/  @!P4 IMAD.MOV R108, RZ, RZ, -R108 ;  /* 0x000000ffff6cc224 */ /* 0x000fe200078e0a6c */
[C---:B------:R-:W-:Y:S01]  /*2180*/  ISETP.GT.U32.AND P4, PT, R3.reuse, R116, PT ;  /* 0x000000740300720c */ /* 0x040fe20003f84070 */
[--C-:B------:R-:W-:Y:S01]  /*2190*/  @!P6 IMAD.IADD R112, R112, 0x1, -R3.reuse ;  /* 0x000000017070e824 */ /* 0x100fe200078e0a03 */
[----:B------:R-:W-:Y:S01]  /*21a0*/  ISETP.GT.U32.AND P6, PT, R3, R114, PT ;  /* 0x000000720300720c */ /* 0x000fe20003fc4070 */
[--C-:B------:R-:W-:Y:S01]  /*21b0*/  @!P0 IMAD.IADD R106, R106, 0x1, -R3.reuse ;  /* 0x000000016a6a8824 */ /* 0x100fe200078e0a03 */
[----:B------:R-:W-:Y:S01]  /*21c0*/  ISETP.GE.AND P0, PT, R8, RZ, PT ;  /* 0x000000ff0800720c */ /* 0x000fe20003f06270 */
[----:B------:R-:W-:Y:S01]  /*21d0*/  @!P5 IMAD.MOV R104, RZ, RZ, -R104 ;  /* 0x000000ffff68d224 */ /* 0x000fe200078e0a68 */
[----:B------:R-:W-:Y:S01]  /*21e0*/  IABS R120, R6 ;  /* 0x0000000600787213 */ /* 0x000fe20000000000 */
[----:B------:R-:W-:Y:S01]  /*21f0*/  @!P3 IMAD.MOV R112, RZ, RZ, -R112 ;  /* 0x000000ffff70b224 */ /* 0x000fe200078e0a70 */
[----:B------:R-:W-:Y:S01]  /*2200*/  LOP3.LUT R8, R5, 0x8c, RZ, 0xfc, !PT ;  /* 0x0000008c05087812 */ /* 0x000fe200078efcff */
[----:B------:R-:W-:Y:S01]  /*2210*/  @!P1 IMAD.IADD R118, R118, 0x1, -R3 ;  /* 0x0000000176769824 */ /* 0x000fe200078e0a03 */
[----:B------:R-:W-:Y:S01]  /*2220*/  ISETP.GT.U32.AND P5, PT, R3, R106, PT ;  /* 0x0000006a0300720c */ /* 0x000fe20003fa4070 */
[----:B------:R-:W-:Y:S01]  /*2230*/  IMAD.HI.U32 R2, R15, R120, RZ ;  /* 0x000000780f027227 */ /* 0x000fe200078e00ff */
[----:B------:R-:W-:-:S02]  /*2240*/  IABS R122, R8 ;  /* 0x00000008007a7213 */ /* 0x000fc40000000000 */
[----:B------:R-:W-:Y:S01]  /*2250*/  ISETP.GE.AND P1, PT, R18, RZ, PT ;  /* 0x000000ff1200720c */ /* 0x000fe20003f26270 */
[--C-:B------:R-:W-:Y:S01]  /*2260*/  @!P4 IMAD.IADD R116, R116, 0x1, -R3.reuse ;  /* 0x000000017474c824 */ /* 0x100fe200078e0a03 */
[----:B------:R-:W-:Y:S01]  /*2270*/  ISETP.GT.U32.AND P4, PT, R3, R118, PT ;  /* 0x000000760300720c */ /* 0x000fe20003f84070 */
[----:B------:R-:W-:Y:S01]  /*2280*/  @!P6 IMAD.IADD R114, R114, 0x1, -R3 ;  /* 0x000000017272e824 */ /* 0x000fe200078e0a03 */
[----:B------:R-:W-:Y:S01]  /*2290*/  LOP3.LUT R18, R5, 0x94, RZ, 0xfc, !PT ;  /* 0x0000009405127812 */ /* 0x000fe200078efcff */
[----:B------:R-:W-:Y:S01]  /*22a0*/  IMAD.MOV R4, RZ, RZ, -R2 ;  /* 0x000000ffff047224 */ /* 0x000fe200078e0a02 */
[----:B------:R-:W-:Y:S01]  /*22b0*/  ISETP.GT.U32.AND P6, PT, R3, R116, PT ;  /* 0x000000740300720c */ /* 0x000fe20003fc4070 */
[----:B------:R-:W-:Y:S01]  /*22c0*/  IMAD.HI.U32 R2, R15, R122, RZ ;  /* 0x0000007a0f027227 */ /* 0x000fe200078e00ff */
[----:B------:R-:W-:-:S03]  /*22d0*/  IABS R126, R18 ;  /* 0x00000012007e7213 */ /* 0x000fc60000000000 */
[C---:B------:R-:W-:Y:S02]  /*22e0*/  IMAD R120, R3.reuse, R4, R120 ;  /* 0x0000000403787224 */ /* 0x040fe400078e0278 */
[----:B------:R-:W-:Y:S02]  /*22f0*/  IMAD.MOV R2, RZ, RZ, -R2 ;  /* 0x000000ffff027224 */ /* 0x000fe400078e0a02 */
[--C-:B------:R-:W-:Y:S01]  /*2300*/  @!P4 IMAD.IADD R118, R118, 0x1, -R3.reuse ;  /* 0x000000017676c824 */ /* 0x100fe200078e0a03 */
[C---:B------:R-:W-:Y:S01]  /*2310*/  ISETP.GT.U32.AND P4, PT, R3.reuse, R120, PT ;  /* 0x000000780300720c */ /* 0x040fe20003f84070 */
[----:B------:R-:W-:Y:S02]  /*2320*/  IMAD R122, R3, R2, R122 ;  /* 0x00000002037a7224 */ /* 0x000fe400078e027a */
[--C-:B------:R-:W-:Y:S01]  /*2330*/  @!P5 IMAD.IADD R106, R106, 0x1, -R3.reuse ;  /* 0x000000016a6ad824 */ /* 0x100fe200078e0a03 */
[----:B------:R-:W-:Y:S01]  /*2340*/  ISETP.GE.AND P5, PT, R17, RZ, PT ;  /* 0x000000ff1100720c */ /* 0x000fe20003fa6270 */
[----:B------:R-:W-:Y:S01]  /*2350*/  @!P6 IMAD.IADD R116, R116, 0x1, -R3 ;  /* 0x000000017474e824 */ /* 0x000fe200078e0a03 */
[----:B------:R-:W-:Y:S01]  /*2360*/  ISETP.GT.U32.AND P6, PT, R3, R122, PT ;  /* 0x0000007a0300720c */ /* 0x000fe20003fc4070 */
[----:B------:R-:W-:Y:S01]  /*2370*/  @!P2 IMAD.MOV R106, RZ, RZ, -R106 ;  /* 0x000000ffff6aa224 */ /* 0x000fe200078e0a6a */
[----:B------:R-:W-:Y:S01]  /*2380*/  LOP3.LUT R17, R5, 0x90, RZ, 0xfc, !PT ;  /* 0x0000009005117812 */ /* 0x000fe200078efcff */
[----:B------:R-:W-:Y:S01]  /*2390*/  @!P0 IMAD.MOV R118, RZ, RZ, -R118 ;  /* 0x000000ffff768224 */ /* 0x000fe200078e0a76 */
[----:B------:R-:W-:-:S02]  /*23a0*/  ISETP.GT.U32.AND P2, PT, R3, R114, PT ;  /* 0x000000720300720c */ /* 0x000fc40003f44070 */
[----:B------:R-:W-:Y:S01]  /*23b0*/  IABS R124, R17 ;  /* 0x00000011007c7213 */ /* 0x000fe20000000000 */
[----:B------:R-:W-:Y:S01]  /*23c0*/  @!P4 IMAD.IADD R120, R120, 0x1, -R3 ;  /* 0x000000017878c824 */ /* 0x000fe200078e0a03 */
[----:B------:R-:W-:Y:S02]  /*23d0*/  ISETP.GE.AND P4, PT, R8, RZ, PT ;  /* 0x000000ff0800720c */ /* 0x000fe40003f86270 */
[----:B------:R-:W-:Y:S01]  /*23e0*/  LOP3.LUT R8, R5, 0xa4, RZ, 0xfc, !PT ;  /* 0x000000a405087812 */ /* 0x000fe200078efcff */
[----:B------:R-:W-:-:S03]  /*23f0*/  IMAD.HI.U32 R2, R15, R124, RZ ;  /* 0x0000007c0f027227 */ /* 0x000fc600078e00ff */
[----:B------:R-:W-:Y:S01]  /*2400*/  IABS R136, R8 ;  /* 0x0000000800887213 */ /* 0x000fe20000000000 */
[----:B------:R-:W-:Y:S01]  /*2410*/  @!P6 IMAD.IADD R122, R122, 0x1, -R3 ;  /* 0x000000017a7ae824 */ /* 0x000fe200078e0a03 */
[----:B------:R-:W-:Y:S01]  /*2420*/  ISETP.GT.U32.AND P6, PT, R3, R120, PT ;  /* 0x000000780300720c */ /* 0x000fe20003fc4070 */
[----:B------:R-:W-:Y:S02]  /*2430*/  IMAD.MOV R4, RZ, RZ, -R2 ;  /* 0x000000ffff047224 */ /* 0x000fe400078e0a02 */
[----:B------:R-:W-:Y:S01]  /*2440*/  IMAD.HI.U32 R2, R15, R126, RZ ;  /* 0x0000007e0f027227 */ /* 0x000fe200078e00ff */
[----:B------:R-:W-:-:S03]  /*2450*/  ISETP.GT.U32.AND P0, PT, R3, R122, PT ;  /* 0x0000007a0300720c */ /* 0x000fc60003f04070 */
[----:B------:R-:W-:Y:S02]  /*2460*/  IMAD R124, R3, R4, R124 ;  /* 0x00000004037c7224 */ /* 0x000fe400078e027c */
[----:B------:R-:W-:Y:S02]  /*2470*/  IMAD.MOV R4, RZ, RZ, -R2 ;  /* 0x000000ffff047224 */ /* 0x000fe400078e0a02 */
[----:B------:R-:W-:Y:S01]  /*2480*/  IMAD.HI.U32 R2, R15, R128, RZ ;  /* 0x000000800f027227 */ /* 0x000fe200078e00ff */
[----:B------:R-:W-:-:S03]  /*2490*/  ISETP.GT.U32.AND P3, PT, R3, R124, PT ;  /* 0x0000007c0300720c */ /* 0x000fc60003f64070 */
[----:B------:R-:W-:Y:S01]  /*24a0*/  IMAD R126, R3, R4, R126 ;  /* 0x00000004037e7224 */ /* 0x000fe200078e027e */
[----:B------:R-:W-:Y:S01]  /*24b0*/  LOP3.LUT R4, R5, 0x9c, RZ, 0xfc, !PT ;  /* 0x0000009c05047812 */ /* 0x000fe200078efcff */
[--C-:B------:R-:W-:Y:S02]  /*24c0*/  @!P6 IMAD.IADD R120, R120, 0x1, -R3.reuse ;  /* 0x000000017878e824 */ /* 0x100fe400078e0a03 */
[----:B------:R-:W-:Y:S01]  /*24d0*/  IMAD.MOV R2, RZ, RZ, -R2 ;  /* 0x000000ffff027224 */ /* 0x000fe200078e0a02 */
[C---:B------:R-:W-:Y:S01]  /*24e0*/  ISETP.GT.U32.AND P6, PT, R3.reuse, R126, PT ;  /* 0x0000007e0300720c */ /* 0x040fe20003fc4070 */
[--C-:B------:R-:W-:Y:S01]  /*24f0*/  @!P2 IMAD.IADD R114, R114, 0x1, -R3.reuse ;  /* 0x000000017272a824 */ /* 0x100fe200078e0a03 */
[----:B------:R-:W-:Y:S01]  /*2500*/  IABS R130, R4 ;  /* 0x0000000400827213 */ /* 0x000fe20000000000 */
[----:B------:R-:W-:Y:S01]  /*2510*/  IMAD R128, R3, R2, R128 ;  /* 0x0000000203807224 */ /* 0x000fe200078e0280 */
[----:B------:R-:W-:Y:S01]  /*2520*/  ISETP.GE.AND P2, PT, R6, RZ, PT ;  /* 0x000000ff0600720c */ /* 0x000fe20003f46270 */
[----:B------:R-:W-:Y:S01]  /*2530*/  @!P3 IMAD.IADD R124, R124, 0x1, -R3 ;  /* 0x000000017c7cb824 */ /* 0x000fe200078e0a03 */
[----:B------:R-:W-:Y:S01]  /*2540*/  LOP3.LUT R6, R5, 0xa0, RZ, 0xfc, !PT ;  /* 0x000000a005067812 */ /* 0x000fe200078efcff */
[----:B------:R-:W-:Y:S01]  /*2550*/  IMAD.HI.U32 R2, R15, R130, RZ ;  /* 0x000000820f027227 */ /* 0x000fe200078e00ff */
[----:B------:R-:W-:-:S02]  /*2560*/  ISETP.GE.AND P3, PT, R4, RZ, PT ;  /* 0x000000ff0400720c */ /* 0x000fc40003f66270 */
[----:B------:R-:W-:Y:S01]  /*2570*/  IABS R132, R6 ;  /* 0x0000000600847213 */ /* 0x000fe20000000000 */
[--C-:B------:R-:W-:Y:S01]  /*2580*/  @!P0 IMAD.IADD R122, R122, 0x1, -R3.reuse ;  /* 0x000000017a7a8824 */ /* 0x100fe200078e0a03 */
[----:B------:R-:W-:Y:S01]  /*2590*/  ISETP.GE.AND P0, PT, R19, RZ, PT ;  /* 0x000000ff1300720c */ /* 0x000fe20003f06270 */
[----:B------:R-:W-:Y:S01]  /*25a0*/  @!P6 IMAD.IADD R126, R126, 0x1, -R3 ;  /* 0x000000017e7ee824 */ /* 0x000fe200078e0a03 */
[----:B------:R-:W-:Y:S01]  /*25b0*/  ISETP.GT.U32.AND P6, PT, R3, R124, PT ;  /* 0x0000007c0300720c */ /* 0x000fe20003fc4070 */
[----:B------:R-:W-:Y:S01]  /*25c0*/  IMAD.MOV R2, RZ, RZ, -R2 ;  /* 0x000000ffff027224 */ /* 0x000fe200078e0a02 */
[----:B------:R-:W-:Y:S01]  /*25d0*/  LOP3.LUT R19, R5, 0xb8, RZ, 0xfc, !PT ;  /* 0x000000b805137812 */ /* 0x000fe200078efcff */
[----:B------:R-:W-:Y:S01]  /*25e0*/  @!P4 IMAD.MOV R122, RZ, RZ, -R122 ;  /* 0x000000ffff7ac224 */ /* 0x000fe200078e0a7a */
[C---:B------:R-:W-:Y:S01]  /*25f0*/  ISETP.GT.U32.AND P4, PT, R3.reuse, R128, PT ;  /* 0x000000800300720c */ /* 0x040fe20003f84070 */
[C---:B------:R-:W-:Y:S01]  /*2600*/  IMAD R130, R3.reuse, R2, R130 ;  /* 0x0000000203827224 */ /* 0x040fe200078e0282 */
[----:B------:R-:W-:Y:S01]  /*2610*/  IABS R146, R19 ;  /* 0x0000001300927213 */ /* 0x000fe20000000000 */
[----:B------:R-:W-:Y:S01]  /*2620*/  @!P2 IMAD.MOV R120, RZ, RZ, -R120 ;  /* 0x000000ffff78a224 */ /* 0x000fe200078e0a78 */
[----:B------:R-:W-:Y:S01]  /*2630*/  ISETP.GT.U32.AND P2, PT, R3, R126, PT ;  /* 0x0000007e0300720c */ /* 0x000fe20003f44070 */
[----:B------:R-:W-:Y:S01]  /*2640*/  @!P1 IMAD.MOV R114, RZ, RZ, -R114 ;  /* 0x000000ffff729224 */ /* 0x000fe200078e0a72 */
[----:B------:R-:W-:Y:S01]  /*2650*/  ISETP.GE.AND P1, PT, R18, RZ, PT ;  /* 0x000000ff1200720c */ /* 0x000fe20003f26270 */
[----:B------:R-:W-:Y:S01]  /*2660*/  IMAD.HI.U32 R2, R15, R132, RZ ;  /* 0x000000840f027227 */ /* 0x000fe200078e00ff */
[----:B------:R-:W-:-:S03]  /*2670*/  LOP3.LUT R18, R5, 0xb4, RZ, 0xfc, !PT ;  /* 0x000000b405127812 */ /* 0x000fc600078efcff */
[--C-:B------:R-:W-:Y:S01]  /*2680*/  @!P6 IMAD.IADD R124, R124, 0x1, -R3.reuse ;  /* 0x000000017c7ce824 */ /* 0x100fe200078e0a03 */
[----:B------:R-:W-:Y:S01]  /*2690*/  ISETP.GT.U32.AND P6, PT, R3, R130, PT ;  /* 0x000000820300720c */ /* 0x000fe20003fc4070 */
[--C-:B------:R-:W-:Y:S01]  /*26a0*/  @!P4 IMAD.IADD R128, R128, 0x1, -R3.reuse ;  /* 0x000000018080c824 */ /* 0x100fe200078e0a03 */
[----:B------:R-:W-:Y:S01]  /*26b0*/  ISETP.GE.AND P4, PT, R8, RZ, PT ;  /* 0x000000ff0800720c */ /* 0x000fe20003f86270 */
[----:B------:R-:W-:Y:S01]  /*26c0*/  @!P5 IMAD.MOV R116, RZ, RZ, -R116 ;  /* 0x000000ffff74d224 */ /* 0x000fe200078e0a74 */
[----:B------:R-:W-:Y:S01]  /*26d0*/  ISETP.GE.AND P5, PT, R17, RZ, PT ;  /* 0x000000ff1100720c */ /* 0x000fe20003fa6270 */
[--C-:B------:R-:W-:Y:S01]  /*26e0*/  @!P2 IMAD.IADD R126, R126, 0x1, -R3.reuse ;  /* 0x000000017e7ea824 */ /* 0x100fe200078e0a03 */
[----:B------:R-:W-:Y:S01]  /*26f0*/  ISETP.GE.AND P2, PT, R6, RZ, PT ;  /* 0x000000ff0600720c */ /* 0x000fe20003f46270 */
[----:B------:R-:W-:Y:S01]  /*2700*/  IMAD.HI.U32 R4, R15, R136, RZ ;  /* 0x000000880f047227 */ /* 0x000fe200078e00ff */
[C---:B------:R-:W-:Y:S02]  /*2710*/  LOP3.LUT R17, R5.reuse, 0xa8, RZ, 0xfc, !PT ;  /* 0x000000a805117812 */ /* 0x040fe400078efcff */
[----:B------:R-:W-:Y:S01]  /*2720*/  LOP3.LUT R8, R5, 0xb0, RZ, 0xfc, !PT ;  /* 0x000000b005087812 */ /* 0x000fe200078efcff */
[----:B------:R-:W-:Y:S01]  /*2730*/  IMAD.MOV R6, RZ, RZ, -R2 ;  /* 0x000000ffff067224 */ /* 0x000fe200078e0a02 */
[----:B------:R-:W-:Y:S01]  /*2740*/  IABS R140, R17 ;  /* 0x00000011008c7213 */ /* 0x000fe20000000000 */
[----:B------:R-:W-:Y:S01]  /*2750*/  @!P6 IMAD.IADD R130, R130, 0x1, -R3 ;  /* 0x000000018282e824 */ /* 0x000fe200078e0a03 */
[C---:B------:R-:W-:Y:S01]  /*2760*/  ISETP.GT.U32.AND P6, PT, R3.reuse, R128, PT ;  /* 0x000000800300720c */ /* 0x040fe20003fc4070 */
[----:B------:R-:W-:Y:S01]  /*2770*/  IMAD.MOV R4, RZ, RZ, -R4 ;  /* 0x000000ffff047224 */ /* 0x000fe200078e0a04 */
[----:B------:R-:W-:Y:S01]  /*2780*/  IABS R142, R8 ;  /* 0x00000008008e7213 */ /* 0x000fe20000000000 */
[----:B------:R-:W-:Y:S01]  /*2790*/  IMAD R132, R3, R6, R132 ;  /* 0x0000000603847224 */ /* 0x000fe200078e0284 */
[----:B------:R-:W-:Y:S01]  /*27a0*/  LOP3.LUT R6, R5, 0xac, RZ, 0xfc, !PT ;  /* 0x000000ac05067812 */ /* 0x000fe200078efcff */
[C---:B------:R-:W-:Y:S01]  /*27b0*/  IMAD R136, R3.reuse, R4, R136 ;  /* 0x0000000403887224 */ /* 0x040fe200078e0288 */
[----:B------:R-:W-:Y:S01]  /*27c0*/  IABS R144, R18 ;  /* 0x0000001200907213 */ /* 0x000fe20000000000 */
[----:B------:R-:W-:Y:S01]  /*27d0*/  @!P1 IMAD.MOV R126, RZ, RZ, -R126 ;  /* 0x000000ffff7e9224 */ /* 0x000fe200078e0a7e */
[C---:B------:R-:W-:Y:S01]  /*27e0*/  ISETP.GT.U32.AND P1, PT, R3.reuse, R132, PT ;  /* 0x000000840300720c */ /* 0x040fe20003f24070 */
[----:B------:R-:W-:Y:S01]  /*27f0*/  @!P5 IMAD.MOV R124, RZ, RZ, -R124 ;  /* 0x000000ffff7cd224 */ /* 0x000fe200078e0a7c */
[----:B------:R-:W-:Y:S01]  /*2800*/  ISETP.GT.U32.AND P5, PT, R3, R130, PT ;  /* 0x000000820300720c */ /* 0x000fe20003fa4070 */
[----:B------:R-:W-:Y:S01]  /*2810*/  IMAD.HI.U32 R2, R15, R140, RZ ;  /* 0x0000008c0f027227 */ /* 0x000fe200078e00ff */
[----:B------:R-:W-:-:S03]  /*2820*/  IABS R138, R6 ;  /* 0x00000006008a7213 */ /* 0x000fc60000000000 */
[----:B------:R-:W-:Y:S01]  /*2830*/  @!P6 IMAD.IADD R128, R128, 0x1, -R3 ;  /* 0x000000018080e824 */ /* 0x000fe200078e0a03 */
[----:B------:R-:W-:Y:S01]  /*2840*/  ISETP.GT.U32.AND P6, PT, R3, R136, PT ;  /* 0x000000880300720c */ /* 0x000fe20003fc4070 */
[----:B------:R-:W-:Y:S02]  /*2850*/  IMAD.MOV R2, RZ, RZ, -R2 ;  /* 0x000000ffff027224 */ /* 0x000fe400078e0a02 */
[----:B------:R-:W-:-:S04]  /*2860*/  IMAD.HI.U32 R4, R15, R142, RZ ;  /* 0x0000008e0f047227 */ /* 0x000fc800078e00ff */
[----:B------:R-:W-:Y:S02]  /*2870*/  IMAD R140, R3, R2, R140 ;  /* 0x00000002038c7224 */ /* 0x000fe400078e028c */
[--C-:B------:R-:W-:Y:S01]  /*2880*/  @!P1 IMAD.IADD R132, R132, 0x1, -R3.reuse ;  /* 0x0000000184849824 */ /* 0x100fe200078e0a03 */
[----:B------:R-:W-:Y:S01]  /*2890*/  ISETP.GE.AND P1, PT, R17, RZ, PT ;  /* 0x000000ff1100720c */ /* 0x000fe20003f26270 */
[--C-:B------:R-:W-:Y:S01]  /*28a0*/  @!P5 IMAD.IADD R130, R130, 0x1, -R3.reuse ;  /* 0x000000018282d824 */ /* 0x100fe200078e0a03 */
[C---:B------:R-:W-:Y:S01]  /*28b0*/  ISETP.GT.U32.AND P5, PT, R3.reuse, R140, PT ;  /* 0x0000008c0300720c */ /* 0x040fe20003fa4070 */
[----:B------:R-:W-:Y:S01]  /*28c0*/  @!P6 IMAD.IADD R136, R136, 0x1, -R3 ;  /* 0x000000018888e824 */ /* 0x000fe200078e0a03 */
[----:B------:R-:W-:Y:S01]  /*28d0*/  ISETP.GT.U32.AND P6, PT, R3, R132, PT ;  /* 0x000000840300720c */ /* 0x000fe20003fc4070 */
[----:B------:R-:W-:Y:S01]  /*28e0*/  IMAD.HI.U32 R2, R15, R138, RZ ;  /* 0x0000008a0f027227 */ /* 0x000fe200078e00ff */
[----:B------:R-:W-:-:S03]  /*28f0*/  LOP3.LUT R17, R5, 0xdc, RZ, 0xfc, !PT ;  /* 0x000000dc05117812 */ /* 0x000fc600078efcff */
[----:B------:R-:W-:Y:S01]  /*2900*/  IMAD.MOV R2, RZ, RZ, -R2 ;  /* 0x000000ffff027224 */ /* 0x000fe200078e0a02 */
[----:B------:R-:W-:Y:S01]  /*2910*/  IABS R166, R17 ;  /* 0x0000001100a67213 */ /* 0x000fe20000000000 */
[----:B------:R-:W-:Y:S02]  /*2920*/  IMAD.MOV R4, RZ, RZ, -R4 ;  /* 0x000000ffff047224 */ /* 0x000fe400078e0a04 */
[C---:B------:R-:W-:Y:S02]  /*2930*/  IMAD R138, R3.reuse, R2, R138 ;  /* 0x00000002038a7224 */ /* 0x040fe400078e028a */
[--C-:B------:R-:W-:Y:S01]  /*2940*/  @!P5 IMAD.IADD R140, R140, 0x1, -R3.reuse ;  /* 0x000000018c8cd824 */ /* 0x100fe200078e0a03 */
[C---:B------:R-:W-:Y:S01]  /*2950*/  ISETP.GT.U32.AND P5, PT, R3.reuse, R136, PT ;  /* 0x000000880300720c */ /* 0x040fe20003fa4070 */
[----:B------:R-:W-:Y:S01]  /*2960*/  @!P6 IMAD.IADD R132, R132, 0x1, -R3 ;  /* 0x000000018484e824 */ /* 0x000fe200078e0a03 */
[C---:B------:R-:W-:Y:S01]  /*2970*/  ISETP.GT.U32.AND P6, PT, R3.reuse, R138, PT ;  /* 0x0000008a0300720c */ /* 0x040fe20003fc4070 */
[----:B------:R-:W-:-:S02]  /*2980*/  IMAD R142, R3, R4, R142 ;  /* 0x00000004038e7224 */ /* 0x000fc400078e028e */
[----:B------:R-:W-:-:S04]  /*2990*/  IMAD.HI.U32 R4, R15, R146, RZ ;  /* 0x000000920f047227 */ /* 0x000fc800078e00ff */
[----:B------:R-:W-:Y:S02]  /*29a0*/  IMAD.MOV R4, RZ, RZ, -R4 ;  /* 0x000000ffff047224 */ /* 0x000fe400078e0a04 */
[----:B------:R-:W-:Y:S01]  /*29b0*/  @!P3 IMAD.MOV R130, RZ, RZ, -R130 ;  /* 0x000000ffff82b224 */ /* 0x000fe200078e0a82 */
[----:B------:R-:W-:Y:S01]  /*29c0*/  ISETP.GE.AND P3, PT, R6, RZ, PT ;  /* 0x000000ff0600720c */ /* 0x000fe20003f66270 */
[--C-:B------:R-:W-:Y:S01]  /*29d0*/  @!P5 IMAD.IADD R136, R136, 0x1, -R3.reuse ;  /* 0x000000018888d824 */ /* 0x100fe200078e0a03 */
[C---:B------:R-:W-:Y:S01]  /*29e0*/  ISETP.GT.U32.AND P5, PT, R3.reuse, R142, PT ;  /* 0x0000008e0300720c */ /* 0x040fe20003fa4070 */
[----:B------:R-:W-:Y:S01]  /*29f0*/  IMAD R146, R3, R4, R146 ;  /* 0x0000000403927224 */ /* 0x000fe200078e0292 */
[C---:B------:R-:W-:Y:S01]  /*2a00*/  LOP3.LUT R6, R5.reuse, 0xbc, RZ, 0xfc, !PT ;  /* 0x000000bc05067812 */ /* 0x040fe200078efcff */
[----:B------:R-:W-:Y:S01]  /*2a10*/  @!P6 IMAD.IADD R138, R138, 0x1, -R3 ;  /* 0x000000018a8ae824 */ /* 0x000fe200078e0a03 */
[----:B------:R-:W-:Y:S01]  /*2a20*/  LOP3.LUT R4, R5, 0xc0, RZ, 0xfc, !PT ;  /* 0x000000c005047812 */ /* 0x000fe200078efcff */
[----:B------:R-:W-:Y:S01]  /*2a30*/  @!P2 IMAD.MOV R132, RZ, RZ, -R132 ;  /* 0x000000ffff84a224 */ /* 0x000fe200078e0a84 */
[----:B------:R-:W-:Y:S01]  /*2a40*/  IABS R148, R6 ;  /* 0x0000000600947213 */ /* 0x000fe20000000000 */
[----:B------:R-:W-:Y:S01]  /*2a50*/  @!P4 IMAD.MOV R136, RZ, RZ, -R136 ;  /* 0x000000ffff88c224 */ /* 0x000fe200078e0a88 */
[----:B------:R-:W-:Y:S01]  /*2a60*/  ISETP.GT.U32.AND P2, PT, R3, R138, PT ;  /* 0x0000008a0300720c */ /* 0x000fe20003f44070 */
[----:B------:R-:W-:Y:S01]  /*2a70*/  IMAD.HI.U32 R2, R15, R144, RZ ;  /* 0x000000900f027227 */ /* 0x000fe200078e00ff */
[----:B------:R-:W-:-:S02]  /*2a80*/  ISETP.GT.U32.AND P4, PT, R3, R146, PT ;  /* 0x000000920300720c */ /* 0x000fc40003f84070 */
[----:B------:R-:W-:Y:S01]  /*2a90*/  IABS R150, R4 ;  /* 0x0000000400967213 */ /* 0x000fe20000000000 */
[----:B------:R-:W-:Y:S02]  /*2aa0*/  IMAD.MOV R2, RZ, RZ, -R2 ;  /* 0x000000ffff027224 */ /* 0x000fe400078e0a02 */
[--C-:B------:R-:W-:Y:S02]  /*2ab0*/  @!P5 IMAD.IADD R142, R142, 0x1, -R3.reuse ;  /* 0x000000018e8ed824 */ /* 0x100fe400078e0a03 */
[----:B------:R-:W-:Y:S02]  /*2ac0*/  IMAD R144, R3, R2, R144 ;  /* 0x0000000203907224 */ /* 0x000fe400078e0290 */
[----:B------:R-:W-:Y:S01]  /*2ad0*/  IMAD.HI.U32 R2, R15, R148, RZ ;  /* 0x000000940f027227 */ /* 0x000fe200078e00ff */
[C---:B------:R-:W-:Y:S02]  /*2ae0*/  ISETP.GT.U32.AND P5, PT, R3.reuse, R142, PT ;  /* 0x0000008e0300720c */ /* 0x040fe40003fa4070 */
[----:B------:R-:W-:Y:S01]  /*2af0*/  ISETP.GT.U32.AND P6, PT, R3, R144, PT ;  /* 0x000000900300720c */ /* 0x000fe20003fc4070 */
[--C-:B------:R-:W-:Y:S01]  /*2b00*/  @!P2 IMAD.IADD R138, R138, 0x1, -R3.reuse ;  /* 0x000000018a8aa824 */ /* 0x100fe200078e0a03 */
[----:B------:R-:W-:Y:S01]  /*2b10*/  ISETP.GE.AND P2, PT, R19, RZ, PT ;  /* 0x000000ff1300720c */ /* 0x000fe20003f46270 */
[----:B------:R-:W-:Y:S01]  /*2b20*/  @!P4 IMAD.IADD R146, R146, 0x1, -R3 ;  /* 0x000000019292c824 */ /* 0x000fe200078e0a03 */
[----:B------:R-:W-:Y:S01]  /*2b30*/  ISETP.GE.AND P4, PT, R6, RZ, PT ;  /* 0x000000ff0600720c */ /* 0x000fe20003f86270 */
[----:B------:R-:W-:Y:S01]  /*2b40*/  IMAD.MOV R2, RZ, RZ, -R2 ;  /* 0x000000ffff027224 */ /* 0x000fe200078e0a02 */
[----:B------:R-:W-:Y:S01]  /*2b50*/  LOP3.LUT R6, R5, 0xcc, RZ, 0xfc, !PT ;  /* 0x000000cc05067812 */ /* 0x000fe200078efcff */
[----:B------:R-:W-:Y:S01]  /*2b60*/  @!P3 IMAD.MOV R138, RZ, RZ, -R138 ;  /* 0x000000ffff8ab224 */ /* 0x000fe200078e0a8a */
[C---:B------:R-:W-:Y:S01]  /*2b70*/  ISETP.GT.U32.AND P3, PT, R3.reuse, R146, PT ;  /* 0x000000920300720c */ /* 0x040fe20003f64070 */
[----:B------:R-:W-:Y:S01]  /*2b80*/  IMAD R148, R3, R2, R148 ;  /* 0x0000000203947224 */ /* 0x000fe200078e0294 */
[----:B------:R-:W-:Y:S01]  /*2b90*/  IABS R156, R6 ;  /* 0x00000006009c7213 */ /* 0x000fe20000000000 */
[----:B------:R-:W-:Y:S01]  /*2ba0*/  IMAD.HI.U32 R2, R15, R150, RZ ;  /* 0x000000960f027227 */ /* 0x000fe200078e00ff */
[----:B------:R-:W-:-:S03]  /*2bb0*/  LOP3.LUT R19, R5, 0xe4, RZ, 0xfc, !PT ;  /* 0x000000e405137812 */ /* 0x000fc600078efcff */
[----:B------:R-:W-:Y:S01]  /*2bc0*/  @!P0 IMAD.MOV R128, RZ, RZ, -R128 ;  /* 0x000000ffff808224 */ /* 0x000fe200078e0a80 */
[C---:B------:R-:W-:Y:S01]  /*2bd0*/  ISETP.GT.U32.AND P0, PT, R3.reuse, R140, PT ;  /* 0x0000008c0300720c */ /* 0x040fe20003f04070 */
[----:B------:R-:W-:Y:S01]  /*2be0*/  IMAD.MOV R2, RZ, RZ, -R2 ;  /* 0x000000ffff027224 */ /* 0x000fe200078e0a02 */
[----:B------:R-:W-:Y:S01]  /*2bf0*/  IABS R162, R19 ;  /* 0x0000001300a27213 */ /* 0x000fe20000000000 */
[--C-:B------:R-:W-:Y:S01]  /*2c00*/  @!P5 IMAD.IADD R142, R142, 0x1, -R3.reuse ;  /* 0x000000018e8ed824 */ /* 0x100fe200078e0a03 */
[C---:B------:R-:W-:Y:S01]  /*2c10*/  ISETP.GT.U32.AND P5, PT, R3.reuse, R148, PT ;  /* 0x000000940300720c */ /* 0x040fe20003fa4070 */
[----:B------:R-:W-:Y:S01]  /*2c20*/  IMAD R150, R3, R2, R150 ;  /* 0x0000000203967224 */ /* 0x000fe200078e0296 */
[----:B------:R-:W-:Y:S01]  /*2c30*/  LOP3.LUT R2, R5, 0xc4, RZ, 0xfc, !PT ;  /* 0x000000c405027812 */ /* 0x000fe200078efcff */
[--C-:B------:R-:W-:Y:S02]  /*2c40*/  @!P6 IMAD.IADD R144, R144, 0x1, -R3.reuse ;  /* 0x000000019090e824 */ /* 0x100fe400078e0a03 */
[----:B------:R-:W-:Y:S01]  /*2c50*/  @!P3 IMAD.IADD R146, R146, 0x1, -R3 ;  /* 0x000000019292b824 */ /* 0x000fe200078e0a03 */
[----:B------:R-:W-:-:S02]  /*2c60*/  ISETP.GT.U32.AND P3, PT, R3, R150, PT ;  /* 0x000000960300720c */ /* 0x000fc40003f64070 */
[----:B------:R-:W-:Y:S01]  /*2c70*/  ISETP.GT.U32.AND P6, PT, R3, R144, PT ;  /* 0x000000900300720c */ /* 0x000fe20003fc4070 */
[--C-:B------:R-:W-:Y:S01]  /*2c80*/  @!P0 IMAD.IADD R140, R140, 0x1, -R3.reuse ;  /* 0x000000018c8c8824 */ /* 0x100fe200078e0a03 */
[----:B------:R-:W-:Y:S01]  /*2c90*/  ISETP.GE.AND P0, PT, R8, RZ, PT ;  /* 0x000000ff0800720c */ /* 0x000fe20003f06270 */
[----:B------:R-:W-:Y:S01]  /*2ca0*/  @!P2 IMAD.MOV R146, RZ, RZ, -R146 ;  /* 0x000000ffff92a224 */ /* 0x000fe200078e0a92 */
[----:B------:R-:W-:Y:S01]  /*2cb0*/  IABS R152, R2 ;  /* 0x0000000200987213 */ /* 0x000fe20000000000 */
[----:B------:R-:W-:Y:S01]  /*2cc0*/  @!P1 IMAD.MOV R140, RZ, RZ, -R140 ;  /* 0x000000ffff8c9224 */ /* 0x000fe200078e0a8c */
[----:B------:R-:W-:Y:S01]  /*2cd0*/  ISETP.GE.AND P1, PT, R18, RZ, PT ;  /* 0x000000ff1200720c */ /* 0x000fe20003f26270 */
[--C-:B------:R-:W-:Y:S01]  /*2ce0*/  @!P5 IMAD.IADD R148, R148, 0x1, -R3.reuse ;  /* 0x000000019494d824 */ /* 0x100fe200078e0a03 */
[----:B------:R-:W-:Y:S02]  /*2cf0*/  ISETP.GE.AND P2, PT, R6, RZ, PT ;  /* 0x000000ff0600720c */ /* 0x000fe40003f46270 */
[----:B------:R-:W-:Y:S01]  /*2d00*/  LOP3.LUT R8, R5, 0xd0, RZ, 0xfc, !PT ;  /* 0x000000d005087812 */ /* 0x000fe200078efcff */
[--C-:B------:R-:W-:Y:S01]  /*2d10*/  @!P3 IMAD.IADD R150, R150, 0x1, -R3.reuse ;  /* 0x000000019696b824 */ /* 0x100fe200078e0a03 */
[----:B------:R-:W-:Y:S01]  /*2d20*/  ISETP.GT.U32.AND P5, PT, R3, R148, PT ;  /* 0x000000940300720c */ /* 0x000fe20003fa4070 */
[----:B------:R-:W-:Y:S01]  /*2d30*/  @!P6 IMAD.IADD R144, R144, 0x1, -R3 ;  /* 0x000000019090e824 */ /* 0x000fe200078e0a03 */
[----:B------:R-:W-:Y:S01]  /*2d40*/  ISETP.GE.AND P6, PT, R4, RZ, PT ;  /* 0x000000ff0400720c */ /* 0x000fe20003fc6270 */
[----:B------:R-:W-:Y:S01]  /*2d50*/  @!P0 IMAD.MOV R142, RZ, RZ, -R142 ;  /* 0x000000ffff8e8224 */ /* 0x000fe200078e0a8e */
[----:B------:R-:W-:-:S02]  /*2d60*/  LOP3.LUT R4, R5, 0xc8, RZ, 0xfc, !PT ;  /* 0x000000c805047812 */ /* 0x000fc400078efcff */
[----:B------:R-:W-:Y:S01]  /*2d70*/  ISETP.GE.AND P0, PT, R2, RZ, PT ;  /* 0x000000ff0200720c */ /* 0x000fe20003f06270 */
[----:B------:R-:W-:Y:S01]  /*2d80*/  IMAD.HI.U32 R2, R15, R152, RZ ;  /* 0x000000980f027227 */ /* 0x000fe200078e00ff */
[----:B------:R-:W-:Y:S02]  /*2d90*/  ISETP.GT.U32.AND P3, PT, R3, R150, PT ;  /* 0x000000960300720c */ /* 0x000fe40003f64070 */
[----:B------:R-:W-:Y:S01]  /*2da0*/  IABS R154, R4 ;  /* 0x00000004009a7213 */ /* 0x000fe20000000000 */
[----:B------:R-:W-:Y:S01]  /*2db0*/  @!P1 IMAD.MOV R144, RZ, RZ, -R144 ;  /* 0x000000ffff909224 */ /* 0x000fe200078e0a90 */
[----:B------:R-:W-:Y:S01]  /*2dc0*/  ISETP.GE.AND P1, PT, R4, RZ, PT ;  /* 0x000000ff0400720c */ /* 0x000fe20003f26270 */
[----:B------:R-:W-:Y:S01]  /*2dd0*/  IMAD.MOV R6, RZ, RZ, -R2 ;  /* 0x000000ffff067224 */ /* 0x000fe200078e0a02 */
[----:B------:R-:W-:Y:S01]  /*2de0*/  IABS R160, R8 ;  /* 0x0000000800a07213 */ /* 0x000fe20000000000 */
[----:B------:R-:W-:Y:S01]  /*2df0*/  IMAD.HI.U32 R4, R15, R156, RZ ;  /* 0x0000009c0f047227 */ /* 0x000fe200078e00ff */
[----:B------:R-:W-:-:S03]  /*2e00*/  LOP3.LUT R18, R5, 0xe0, RZ, 0xfc, !PT ;  /* 0x000000e005127812 */ /* 0x000fc600078efcff */
[--C-:B------:R-:W-:Y:S01]  /*2e10*/  @!P5 IMAD.IADD R148, R148, 0x1, -R3.reuse ;  /* 0x000000019494d824 */ /* 0x100fe200078e0a03 */
[----:B------:R-:W-:Y:S01]  /*2e20*/  ISETP.GE.AND P5, PT, R8, RZ, PT ;  /* 0x000000ff0800720c */ /* 0x000fe20003fa6270 */
[----:B------:R-:W-:Y:S01]  /*2e30*/  IMAD R152, R3, R6, R152 ;  /* 0x0000000603987224 */ /* 0x000fe200078e0298 */
[----:B------:R-:W-:Y:S01]  /*2e40*/  LOP3.LUT R8, R5, 0xd8, RZ, 0xfc, !PT ;  /* 0x000000d805087812 */ /* 0x000fe200078efcff */
[----:B------:R-:W-:Y:S01]  /*2e50*/  IMAD.MOV R4, RZ, RZ, -R4 ;  /* 0x000000ffff047224 */ /* 0x000fe200078e0a04 */
[----:B------:R-:W-:Y:S01]  /*2e60*/  IABS R164, R18 ;  /* 0x0000001200a47213 */ /* 0x000fe20000000000 */
[----:B------:R-:W-:Y:S01]  /*2e70*/  @!P4 IMAD.MOV R148, RZ, RZ, -R148 ;  /* 0x000000ffff94c224 */ /* 0x000fe200078e0a94 */
[C---:B------:R-:W-:Y:S01]  /*2e80*/  ISETP.GT.U32.AND P4, PT, R3.reuse, R152, PT ;  /* 0x000000980300720c */ /* 0x040fe20003f84070 */
[----:B------:R-:W-:Y:S01]  /*2e90*/  @!P3 IMAD.IADD R150, R150, 0x1, -R3 ;  /* 0x000000019696b824 */ /* 0x000fe200078e0a03 */
[----:B------:R-:W-:Y:S01]  /*2ea0*/  IABS R168, R8 ;  /* 0x0000000800a87213 */ /* 0x000fe20000000000 */
[----:B------:R-:W-:-:S02]  /*2eb0*/  IMAD R156, R3, R4, R156 ;  /* 0x00000004039c7224 */ /* 0x000fc400078e029c */
[----:B------:R-:W-:Y:S02]  /*2ec0*/  @!P6 IMAD.MOV R150, RZ, RZ, -R150 ;  /* 0x000000ffff96e224 */ /* 0x000fe400078e0a96 */
[----:B------:R-:W-:Y:S01]  /*2ed0*/  IMAD.HI.U32 R2, R15, R154, RZ ;  /* 0x0000009a0f027227 */ /* 0x000fe200078e00ff */
[----:B------:R-:W-:-:S03]  /*2ee0*/  ISETP.GT.U32.AND P6, PT, R3, R156, PT ;  /* 0x0000009c0300720c */ /* 0x000fc60003fc4070 */
[----:B------:R-:W-:Y:S02]  /*2ef0*/  IMAD.MOV R6, RZ, RZ, -R2 ;  /* 0x000000ffff067224 */ /* 0x000fe400078e0a02 */
[--C-:B------:R-:W-:Y:S02]  /*2f00*/  @!P4 IMAD.IADD R152, R152, 0x1, -R3.reuse ;  /* 0x000000019898c824 */ /* 0x100fe400078e0a03 */
[----:B------:R-:W-:Y:S01]  /*2f10*/  IMAD R154, R3, R6, R154 ;  /* 0x00000006039a7224 */ /* 0x000fe200078e029a */
[----:B------:R-:W-:Y:S01]  /*2f20*/  LOP3.LUT R6, R5, 0xd4, RZ, 0xfc, !PT ;  /* 0x000000d405067812 */ /* 0x000fe200078efcff */
[----:B------:R-:W-:Y:S01]  /*2f30*/  IMAD.HI.U32 R2, R15, R160, RZ ;  /* 0x000000a00f027227 */ /* 0x000fe200078e00ff */
[C---:B------:R-:W-:Y:S02]  /*2f40*/  ISETP.GT.U32.AND P4, PT, R3.reuse, R152, PT ;  /* 0x000000980300720c */ /* 0x040fe40003f84070 */
[----:B------:R-:W-:Y:S01]  /*2f50*/  ISETP.GT.U32.AND P3, PT, R3, R154, PT ;  /* 0x0000009a0300720c */ /* 0x000fe20003f64070 */
[----:B------:R-:W-:Y:S01]  /*2f60*/  @!P6 IMAD.IADD R156, R156, 0x1, -R3 ;  /* 0x000000019c9ce824 */ /* 0x000fe200078e0a03 */
[----:B------:R-:W-:Y:S01]  /*2f70*/  IABS R158, R6 ;  /* 0x00000006009e7213 */ /* 0x000fe20000000000 */
[----:B------:R-:W-:-:S02]  /*2f80*/  IMAD.MOV R2, RZ, RZ, -R2 ;  /* 0x000000ffff027224 */ /* 0x000fc400078e0a02 */
[----:B------:R-:W-:Y:S01]  /*2f90*/  IMAD.HI.U32 R4, R15, R168, RZ ;  /* 0x000000a80f047227 */ /* 0x000fe200078e00ff */
[----:B------:R-:W-:-:S03]  /*2fa0*/  ISETP.GT.U32.AND P6, PT, R3, R156, PT ;  /* 0x0000009c0300720c */ /* 0x000fc60003fc4070 */
[C---:B------:R-:W-:Y:S02]  /*2fb0*/  IMAD R160, R3.reuse, R2, R160 ;  /* 0x0000000203a07224 */ /* 0x040fe400078e02a0 */
[----:B------:R-:W-:Y:S02]  /*2fc0*/  IMAD.MOV R4, RZ, RZ, -R4 ;  /* 0x000000ffff047224 */ /* 0x000fe400078e0a04 */
[--C-:B------:R-:W-:Y:S02]  /*2fd0*/  @!P3 IMAD.IADD R154, R154, 0x1, -R3.reuse ;  /* 0x000000019a9ab824 */ /* 0x100fe400078e0a03 */
[--C-:B------:R-:W-:Y:S01]  /*2fe0*/  @!P4 IMAD.IADD R152, R152, 0x1, -R3.reuse ;  /* 0x000000019898c824 */ /* 0x100fe200078e0a03 */
[C---:B------:R-:W-:Y:S01]  /*2ff0*/  ISETP.GT.U32.AND P4, PT, R3.reuse, R160, PT ;  /* 0x000000a00300720c */ /* 0x040fe20003f84070 */
[C---:B------:R-:W-:Y:S01]  /*3000*/  IMAD R168, R3.reuse, R4, R168 ;  /* 0x0000000403a87224 */ /* 0x040fe200078e02a8 */
[----:B------:R-:W-:Y:S01]  /*3010*/  ISETP.GT.U32.AND P3, PT, R3, R154, PT ;  /* 0x0000009a0300720c */ /* 0x000fe20003f64070 */
[----:B------:R-:W-:-:S02]  /*3020*/  @!P6 IMAD.IADD R156, R156, 0x1, -R3 ;  /* 0x000000019c9ce824 */ /* 0x000fc400078e0a03 */
[----:B------:R-:W-:Y:S01]  /*3030*/  IMAD.HI.U32 R2, R15, R158, RZ ;  /* 0x0000009e0f027227 */ /* 0x000fe200078e00ff */
[----:B------:R-:W-:-:S03]  /*3040*/  ISETP.GT.U32.AND P6, PT, R3, R168, PT ;  /* 0x000000a80300720c */ /* 0x000fc60003fc4070 */
[----:B------:R-:W-:Y:S02]  /*3050*/  IMAD.MOV R2, RZ, RZ, -R2 ;  /* 0x000000ffff027224 */ /* 0x000fe400078e0a02 */
[----:B------:R-:W-:Y:S02]  /*3060*/  @!P0 IMAD.MOV R152, RZ, RZ, -R152 ;  /* 0x000000ffff988224 */ /* 0x000fe400078e0a98 */
[----:B------:R-:W-:Y:S02]  /*3070*/  IMAD R158, R3, R2, R158 ;  /* 0x00000002039e7224 */ /* 0x000fe400078e029e */
[--C-:B------:R-:W-:Y:S01]  /*3080*/  @!P4 IMAD.IADD R160, R160, 0x1, -R3.reuse ;  /* 0x00000001a0a0c824 */ /* 0x100fe200078e0a03 */
[----:B------:R-:W-:Y:S01]  /*3090*/  ISETP.GE.AND P4, PT, R6, RZ, PT ;  /* 0x000000ff0600720c */ /* 0x000fe20003f86270 */
[----:B------:R-:W-:Y:S01]  /*30a0*/  IMAD.HI.U32 R2, R15, R166, RZ ;  /* 0x000000a60f027227 */ /* 0x000fe200078e00ff */
[----:B------:R-:W-:Y:S02]  /*30b0*/  LOP3.LUT R6, R5, 0xe8, RZ, 0xfc, !PT ;  /* 0x000000e805067812 */ /* 0x000fe400078efcff */
[C---:B------:R-:W-:Y:S01]  /*30c0*/  ISETP.GT.U32.AND P0, PT, R3.reuse, R160, PT ;  /* 0x000000a00300720c */ /* 0x040fe20003f04070 */
[--C-:B------:R-:W-:Y:S01]  /*30d0*/  @!P3 IMAD.IADD R154, R154, 0x1, -R3.reuse ;  /* 0x000000019a9ab824 */ /* 0x100fe200078e0a03 */
[----:B------:R-:W-:Y:S01]  /*30e0*/  ISETP.GT.U32.AND P3, PT, R3, R158, PT ;  /* 0x0000009e0300720c */ /* 0x000fe20003f64070 */
[----:B------:R-:W-:Y:S01]  /*30f0*/  @!P6 IMAD.IADD R168, R168, 0x1, -R3 ;  /* 0x00000001a8a8e824 */ /* 0x000fe200078e0a03 */
[----:B------:R-:W-:Y:S01]  /*3100*/  IABS R172, R6 ;  /* 0x0000000600ac7213 */ /* 0x000fe20000000000 */
[----:B------:R-:W-:-:S02]  /*3110*/  IMAD.MOV R2, RZ, RZ, -R2 ;  /* 0x000000ffff027224 */ /* 0x000fc400078e0a02 */
[----:B------:R-:W-:Y:S01]  /*3120*/  IMAD.HI.U32 R4, R15, R164, RZ ;  /* 0x000000a40f047227 */ /* 0x000fe200078e00ff */
[----:B------:R-:W-:-:S03]  /*3130*/  ISETP.GT.U32.AND P6, PT, R3, R168, PT ;  /* 0x000000a80300720c */ /* 0x000fc60003fc4070 */
[----:B------:R-:W-:Y:S02]  /*3140*/  IMAD R166, R3, R2, R166 ;  /* 0x0000000203a67224 */ /* 0x000fe400078e02a6 */
[----:B------:R-:W-:-:S04]  /*3150*/  IMAD.HI.U32 R2, R15, R162, RZ ;  /* 0x000000a20f027227 */ /* 0x000fc800078e00ff */
[----:B------:R-:W-:Y:S02]  /*3160*/  IMAD.MOV R4, RZ, RZ, -R4 ;  /* 0x000000ffff047224 */ /* 0x000fe400078e0a04 */
[----:B------:R-:W-:Y:S02]  /*3170*/  IMAD.MOV R2, RZ, RZ, -R2 ;  /* 0x000000ffff027224 */ /* 0x000fe400078e0a02 */
[--C-:B------:R-:W-:Y:S01]  /*3180*/  @!P3 IMAD.IADD R158, R158, 0x1, -R3.reuse ;  /* 0x000000019e9eb824 */ /* 0x100fe200078e0a03 */
[----:B------:R-:W-:Y:S01]  /*3190*/  ISETP.GE.AND P3, PT, R8, RZ, PT ;  /* 0x000000ff0800720c */ /* 0x000fe20003f66270 */
[----:B------:R-:W-:Y:S01]  /*31a0*/  IMAD R164, R3, R4, R164 ;  /* 0x0000000403a47224 */ /* 0x000fe200078e02a4 */
[----:B------:R-:W-:Y:S01]  /*31b0*/  LOP3.LUT R8, R5, 0xec, RZ, 0xfc, !PT ;  /* 0x000000ec05087812 */ /* 0x000fe200078efcff */
[--C-:B------:R-:W-:Y:S01]  /*31c0*/  @!P0 IMAD.IADD R160, R160, 0x1, -R3.reuse ;  /* 0x00000001a0a08824 */ /* 0x100fe200078e0a03 */
[C---:B------:R-:W-:Y:S01]  /*31d0*/  ISETP.GT.U32.AND P0, PT, R3.reuse, R166, PT ;  /* 0x000000a60300720c */ /* 0x040fe20003f04070 */
[C---:B------:R-:W-:Y:S01]  /*31e0*/  IMAD R162, R3.reuse, R2, R162 ;  /* 0x0000000203a27224 */ /* 0x040fe200078e02a2 */
[----:B------:R-:W-:Y:S01]  /*31f0*/  IABS R170, R8 ;  /* 0x0000000800aa7213 */ /* 0x000fe20000000000 */
[----:B------:R-:W-:Y:S01]  /*3200*/  @!P1 IMAD.MOV R154, RZ, RZ, -R154 ;  /* 0x000000ffff9a9224 */ /* 0x000fe200078e0a9a */
[C---:B------:R-:W-:Y:S01]  /*3210*/  ISETP.GT.U32.AND P1, PT, R3.reuse, R158, PT ;  /* 0x0000009e0300720c */ /* 0x040fe20003f24070 */
[----:B------:R-:W-:Y:S01]  /*3220*/  @!P5 IMAD.MOV R160, RZ, RZ, -R160 ;  /* 0x000000ffffa0d224 */ /* 0x000fe200078e0aa0 */
[C---:B------:R-:W-:Y:S01]  /*3230*/  ISETP.GT.U32.AND P5, PT, R3.reuse, R164, PT ;  /* 0x000000a40300720c */ /* 0x040fe20003fa4070 */
[----:B------:R-:W-:Y:S01]  /*3240*/  @!P6 IMAD.IADD R168, R168, 0x1, -R3 ;  /* 0x00000001a8a8e824 */ /* 0x000fe200078e0a03 */
[----:B------:R-:W-:Y:S01]  /*3250*/  ISETP.GT.U32.AND P6, PT, R3, R162, PT ;  /* 0x000000a20300720c */ /* 0x000fe20003fc4070 */
[----:B------:R-:W-:-:S04]  /*3260*/  IMAD.HI.U32 R2, R15, R172, RZ ;  /* 0x000000ac0f027227 */ /* 0x000fc800078e00ff */
[--C-:B------:R-:W-:Y:S01]  /*3270*/  @!P0 IMAD.IADD R166, R166, 0x1, -R3.reuse ;  /* 0x00000001a6a68824 */ /* 0x100fe200078e0a03 */
[----:B------:R-:W-:Y:S01]  /*3280*/  ISETP.GE.AND P0, PT, R19, RZ, PT ;  /* 0x000000ff1300720c */ /* 0x000fe20003f06270 */
[----:B------:R-:W-:Y:S01]  /*3290*/  IMAD.MOV R4, RZ, RZ, -R2 ;  /* 0x000000ffff047224 */ /* 0x000fe200078e0a02 */
[----:B------:R-:W-:Y:S01]  /*32a0*/  LOP3.LUT R19, R5, 0x118, RZ, 0xfc, !PT ;  /* 0x0000011805137812 */ /* 0x000fe200078efcff */
[--C-:B------:R-:W-:Y:S01]  /*32b0*/  @!P1 IMAD.IADD R158, R158, 0x1, -R3.reuse ;  /* 0x000000019e9e9824 */ /* 0x100fe200078e0a03 */
[----:B------:R-:W-:Y:S01]  /*32c0*/  ISETP.GE.AND P1, PT, R18, RZ, PT ;  /* 0x000000ff1200720c */ /* 0x000fe20003f26270 */
[--C-:B------:R-:W-:Y:S01]  /*32d0*/  @!P5 IMAD.IADD R164, R164, 0x1, -R3.reuse ;  /* 0x00000001a4a4d824 */ /* 0x100fe200078e0a03 */
[----:B------:R-:W-:Y:S01]  /*32e0*/  ISETP.GT.U32.AND P5, PT, R3, R166, PT ;  /* 0x000000a60300720c */ /* 0x000fe20003fa4070 */
[----:B------:R-:W-:Y:S01]  /*32f0*/  @!P6 IMAD.IADD R162, R162, 0x1, -R3 ;  /* 0x00000001a2a2e824 */ /* 0x000fe200078e0a03 */
[----:B------:R-:W-:Y:S01]  /*3300*/  LOP3.LUT R18, R5, 0xf4, RZ, 0xfc, !PT ;  /* 0x000000f405127812 */ /* 0x000fe200078efcff */
[----:B------:R-:W-:Y:S01]  /*3310*/  @!P4 IMAD.MOV R158, RZ, RZ, -R158 ;  /* 0x000000ffff9ec224 */ /* 0x000fe200078e0a9e */
[----:B------:R-:W-:Y:S01]  /*3320*/  ISETP.GT.U32.AND P6, PT, R3, R164, PT ;  /* 0x000000a40300720c */ /* 0x000fe20003fc4070 */
[----:B------:R-:W-:Y:S01]  /*3330*/  IMAD.HI.U32 R2, R15, R170, RZ ;  /* 0x000000aa0f027227 */ /* 0x000fe200078e00ff */
[----:B------:R-:W-:-:S02]  /*3340*/  ISETP.GT.U32.AND P4, PT, R3, R162, PT ;  /* 0x000000a20300720c */ /* 0x000fc40003f84070 */
[----:B------:R-:W-:Y:S01]  /*3350*/  IABS R176, R18 ;  /* 0x0000001200b07213 */ /* 0x000fe20000000000 */
[C---:B------:R-:W-:Y:S01]  /*3360*/  IMAD R172, R3.reuse, R4, R172 ;  /* 0x0000000403ac7224 */ /* 0x040fe200078e02ac */
[----:B------:R-:W-:Y:S01]  /*3370*/  IABS R194, R19 ;  /* 0x0000001300c27213 */ /* 0x000fe20000000000 */
[----:B------:R-:W-:Y:S02]  /*3380*/  IMAD.MOV R2, RZ, RZ, -R2 ;  /* 0x000000ffff027224 */ /* 0x000fe400078e0a02 */
[--C-:B------:R-:W-:Y:S01]  /*3390*/  @!P5 IMAD.IADD R166, R166, 0x1, -R3.reuse ;  /* 0x00000001a6a6d824 */ /* 0x100fe200078e0a03 */
[C---:B------:R-:W-:Y:S01]  /*33a0*/  ISETP.GT.U32.AND P5, PT, R3.reuse, R172, PT ;  /* 0x000000ac0300720c */ /* 0x040fe20003fa4070 */
[----:B------:R-:W-:Y:S02]  /*33b0*/  IMAD R170, R3, R2, R170 ;  /* 0x0000000203aa7224 */ /* 0x000fe400078e02aa */
[----:B------:R-:W-:Y:S01]  /*33c0*/  @!P2 IMAD.MOV R156, RZ, RZ, -R156 ;  /* 0x000000ffff9ca224 */ /* 0x000fe200078e0a9c */
[----:B------:R-:W-:Y:S01]  /*33d0*/  ISETP.GE.AND P2, PT, R17, RZ, PT ;  /* 0x000000ff1100720c */ /* 0x000fe20003f46270 */
[--C-:B------:R-:W-:Y:S01]  /*33e0*/  @!P4 IMAD.IADD R162, R162, 0x1, -R3.reuse ;  /* 0x00000001a2a2c824 */ /* 0x100fe200078e0a03 */
[----:B------:R-:W-:Y:S01]  /*33f0*/  ISETP.GT.U32.AND P4, PT, R3, R170, PT ;  /* 0x000000aa0300720c */ /* 0x000fe20003f84070 */
[----:B------:R-:W-:Y:S01]  /*3400*/  @!P6 IMAD.IADD R164, R164, 0x1, -R3 ;  /* 0x00000001a4a4e824 */ /* 0x000fe200078e0a03 */
[----:B------:R-:W-:Y:S01]  /*3410*/  LOP3.LUT R17, R5, 0xf0, RZ, 0xfc, !PT ;  /* 0x000000f005117812 */ /* 0x000fe200078efcff */
[----:B------:R-:W-:Y:S01]  /*3420*/  IMAD.HI.U32 R4, R15, R176, RZ ;  /* 0x000000b00f047227 */ /* 0x000fe200078e00ff */
[----:B------:R-:W-:-:S02]  /*3430*/  ISETP.GE.AND P6, PT, R6, RZ, PT ;  /* 0x000000ff0600720c */ /* 0x000fc40003fc6270 */
[----:B------:R-:W-:Y:S01]  /*3440*/  IABS R174, R17 ;  /* 0x0000001100ae7213 */ /* 0x000fe20000000000 */
[--C-:B------:R-:W-:Y:S01]  /*3450*/  @!P5 IMAD.IADD R172, R172, 0x1, -R3.reuse ;  /* 0x00000001acacd824 */ /* 0x100fe200078e0a03 */
[----:B------:R-:W-:Y:S01]  /*3460*/  LOP3.LUT R6, R5, 0xf8, RZ, 0xfc, !PT ;  /* 0x000000f805067812 */ /* 0x000fe200078efcff */
[----:B------:R-:W-:Y:S01]  /*3470*/  IMAD.MOV R4, RZ, RZ, -R4 ;  /* 0x000000ffff047224 */ /* 0x000fe200078e0a04 */
[----:B------:R-:W-:Y:S01]  /*3480*/  ISETP.GE.AND P5, PT, R8, RZ, PT ;  /* 0x000000ff0800720c */ /* 0x000fe20003fa6270 */
[----:B------:R-:W-:Y:S01]  /*3490*/  IMAD.HI.U32 R2, R15, R174, RZ ;  /* 0x000000ae0f027227 */ /* 0x000fe200078e00ff */
[----:B------:R-:W-:Y:S02]  /*34a0*/  LOP3.LUT R8, R5, 0xfc, RZ, 0xfc, !PT ;  /* 0x000000fc05087812 */ /* 0x000fe400078efcff */
[----:B------:R-:W-:Y:S01]  /*34b0*/  IABS R178, R6 ;  /* 0x0000000600b27213 */ /* 0x000fe20000000000 */
[----:B------:R-:W-:Y:S01]  /*34c0*/  @!P4 IMAD.IADD R170, R170, 0x1, -R3 ;  /* 0x00000001aaaac824 */ /* 0x000fe200078e0a03 */
[----:B------:R-:W-:Y:S01]  /*34d0*/  IABS R180, R8 ;  /* 0x0000000800b47213 */ /* 0x000fe20000000000 */
[----:B------:R-:W-:Y:S01]  /*34e0*/  @!P3 IMAD.MOV R168, RZ, RZ, -R168 ;  /* 0x000000ffffa8b224 */ /* 0x000fe200078e0aa8 */
[----:B------:R-:W-:Y:S01]  /*34f0*/  ISETP.GT.U32.AND P3, PT, R3, R172, PT ;  /* 0x000000ac0300720c */ /* 0x000fe20003f64070 */
[----:B------:R-:W-:-:S02]  /*3500*/  IMAD.MOV R2, RZ, RZ, -R2 ;  /* 0x000000ffff027224 */ /* 0x000fc400078e0a02 */
[C---:B------:R-:W-:Y:S02]  /*3510*/  IMAD R176, R3.reuse, R4, R176 ;  /* 0x0000000403b07224 */ /* 0x040fe400078e02b0 */
[----:B------:R-:W-:Y:S01]  /*3520*/  @!P2 IMAD.MOV R166, RZ, RZ, -R166 ;  /* 0x000000ffffa6a224 */ /* 0x000fe200078e0aa6 */
[C---:B------:R-:W-:Y:S01]  /*3530*/  ISETP.GT.U32.AND P2, PT, R3.reuse, R170, PT ;  /* 0x000000aa0300720c */ /* 0x040fe20003f44070 */
[----:B------:R-:W-:Y:S02]  /*3540*/  IMAD R174, R3, R2, R174 ;  /* 0x0000000203ae7224 */ /* 0x000fe400078e02ae */
[----:B------:R-:W-:-:S03]  /*3550*/  IMAD.HI.U32 R2, R15, R178, RZ ;  /* 0x000000b20f027227 */ /* 0x000fc600078e00ff */
[C---:B------:R-:W-:Y:S01]  /*3560*/  ISETP.GT.U32.AND P4, PT, R3.reuse, R174, PT ;  /* 0x000000ae0300720c */ /* 0x040fe20003f84070 */
[----:B------:R-:W-:Y:S01]  /*3570*/  @!P1 IMAD.MOV R164, RZ, RZ, -R164 ;  /* 0x000000ffffa49224 */ /* 0x000fe200078e0aa4 */
[----:B------:R-:W-:Y:S01]  /*3580*/  ISETP.GT.U32.AND P1, PT, R3, R176, PT ;  /* 0x000000b00300720c */ /* 0x000fe20003f24070 */
[----:B------:R-:W-:-:S04]  /*3590*/  IMAD.HI.U32 R4, R15, R180, RZ ;  /* 0x000000b40f047227 */ /* 0x000fc800078e00ff */
[----:B------:R-:W-:Y:S02]  /*35a0*/  IMAD.MOV R2, RZ, RZ, -R2 ;  /* 0x000000ffff027224 */ /* 0x000fe400078e0a02 */
[--C-:B------:R-:W-:Y:S01]  /*35b0*/  @!P3 IMAD.IADD R172, R172, 0x1, -R3.reuse ;  /* 0x00000001acacb824 */ /* 0x100fe200078e0a03 */
[----:B------:R-:W-:Y:S01]  /*35c0*/  ISETP.GE.AND P3, PT, R18, RZ, PT ;  /* 0x000000ff1200720c */ /* 0x000fe20003f66270 */
[----:B------:R-:W-:Y:S01]  /*35d0*/  IMAD.MOV R4, RZ, RZ, -R4 ;  /* 0x000000ffff047224 */ /* 0x000fe200078e0a04 */
[----:B------:R-:W-:Y:S01]  /*35e0*/  LOP3.LUT R18, R5, 0x114, RZ, 0xfc, !PT ;  /* 0x0000011405127812 */ /* 0x000fe200078efcff */
[C---:B------:R-:W-:Y:S02]  /*35f0*/  IMAD R178, R3.reuse, R2, R178 ;  /* 0x0000000203b27224 */ /* 0x040fe400078e02b2 */
[--C-:B------:R-:W-:Y:S01]  /*3600*/  @!P2 IMAD.IADD R170, R170, 0x1, -R3.reuse ;  /* 0x00000001aaaaa824 */ /* 0x100fe200078e0a03 */
[----:B------:R-:W-:Y:S01]  /*3610*/  ISETP.GE.AND P2, PT, R6, RZ, PT ;  /* 0x000000ff0600720c */ /* 0x000fe20003f46270 */
[----:B------:R-:W-:Y:S01]  /*3620*/  IMAD R180, R3, R4, R180 ;  /* 0x0000000403b47224 */ /* 0x000fe200078e02b4 */
[----:B------:R-:W-:Y:S01]  /*3630*/  LOP3.LUT R4, R5, 0x100, RZ, 0xfc, !PT ;  /* 0x0000010005047812 */ /* 0x000fe200078efcff */
[----:B------:R-:W-:Y:S01]  /*3640*/  @!P6 IMAD.MOV R172, RZ, RZ, -R172 ;  /* 0x000000fffface224 */ /* 0x000fe200078e0aac */
[----:B------:R-:W-:Y:S01]  /*3650*/  ISETP.GT.U32.AND P6, PT, R3, R178, PT ;  /* 0x000000b20300720c */ /* 0x000fe20003fc4070 */
[--C-:B------:R-:W-:Y:S01]  /*3660*/  @!P1 IMAD.IADD R176, R176, 0x1, -R3.reuse ;  /* 0x00000001b0b09824 */ /* 0x100fe200078e0a03 */
[----:B------:R-:W-:Y:S01]  /*3670*/  LOP3.LUT R6, R5, 0x104, RZ, 0xfc, !PT ;  /* 0x0000010405067812 */ /* 0x000fe200078efcff */
[----:B------:R-:W-:Y:S01]  /*3680*/  @!P5 IMAD.MOV R170, RZ, RZ, -R170 ;  /* 0x000000ffffaad224 */ /* 0x000fe200078e0aaa */
[C---:B------:R-:W-:Y:S01]  /*3690*/  ISETP.GT.U32.AND P5, PT, R3.reuse, R180, PT ;  /* 0x000000b40300720c */ /* 0x040fe20003fa4070 */
[----:B------:R-:W-:Y:S01]  /*36a0*/  @!P4 IMAD.IADD R174, R174, 0x1, -R3 ;  /* 0x00000001aeaec824 */ /* 0x000fe200078e0a03 */
[----:B------:R-:W-:Y:S01]  /*36b0*/  ISETP.GT.U32.AND P1, PT, R3, R176, PT ;  /* 0x000000b00300720c */ /* 0x000fe20003f24070 */
[----:B------:R-:W-:Y:S01]  /*36c0*/  @!P0 IMAD.MOV R162, RZ, RZ, -R162 ;  /* 0x000000ffffa28224 */ /* 0x000fe200078e0aa2 */
[----:B------:R-:W-:-:S02]  /*36d0*/  IABS R182, R4 ;  /* 0x0000000400b67213 */ /* 0x000fc40000000000 */
[----:B------:R-:W-:Y:S02]  /*36e0*/  ISETP.GT.U32.AND P4, PT, R3, R174, PT ;  /* 0x000000ae0300720c */ /* 0x000fe40003f84070 */
[----:B------:R-:W-:Y:S01]  /*36f0*/  IABS R184, R6 ;  /* 0x0000000600b87213 */ /* 0x000fe20000000000 */
[--C-:B------:R-:W-:Y:S01]  /*3700*/  @!P6 IMAD.IADD R178, R178, 0x1, -R3.reuse ;  /* 0x00000001b2b2e824 */ /* 0x100fe200078e0a03 */
[----:B------:R-:W-:Y:S01]  /*3710*/  ISETP.GE.AND P0, PT, R17, RZ, PT ;  /* 0x000000ff1100720c */ /* 0x000fe20003f06270 */
[----:B------:R-:W-:Y:S01]  /*3720*/  IMAD.HI.U32 R2, R15, R182, RZ ;  /* 0x000000b60f027227 */ /* 0x000fe200078e00ff */
[----:B------:R-:W-:Y:S02]  /*3730*/  LOP3.LUT R17, R5, 0x110, RZ, 0xfc, !PT ;  /* 0x0000011005117812 */ /* 0x000fe400078efcff */
[----:B------:R-:W-:Y:S01]  /*3740*/  ISETP.GT.U32.AND P6, PT, R3, R178, PT ;  /* 0x000000b20300720c */ /* 0x000fe20003fc4070 */
[--C-:B------:R-:W-:Y:S01]  /*3750*/  @!P5 IMAD.IADD R180, R180, 0x1, -R3.reuse ;  /* 0x00000001b4b4d824 */ /* 0x100fe200078e0a03 */
[----:B------:R-:W-:Y:S01]  /*3760*/  IABS R192, R18 ;  /* 0x0000001200c07213 */ /* 0x000fe20000000000 */
[----:B------:R-:W-:Y:S01]  /*3770*/  @!P1 IMAD.IADD R176, R176, 0x1, -R3 ;  /* 0x00000001b0b09824 */ /* 0x000fe200078e0a03 */
[----:B------:R-:W-:Y:S01]  /*3780*/  ISETP.GE.AND P1, PT, R4, RZ, PT ;  /* 0x000000ff0400720c */ /* 0x000fe20003f26270 */
[----:B------:R-:W-:Y:S01]  /*3790*/  IMAD.HI.U32 R4, R15, R184, RZ ;  /* 0x000000b80f047227 */ /* 0x000fe200078e00ff */
[----:B------:R-:W-:-:S02]  /*37a0*/  ISETP.GT.U32.AND P5, PT, R3, R180, PT ;  /* 0x000000b40300720c */ /* 0x000fc40003fa4070 */
[----:B------:R-:W-:Y:S01]  /*37b0*/  IABS R190, R17 ;  /* 0x0000001100be7213 */ /* 0x000fe20000000000 */
[----:B------:R-:W-:Y:S02]  /*37c0*/  IMAD.MOV R2, RZ, RZ, -R2 ;  /* 0x000000ffff027224 */ /* 0x000fe400078e0a02 */
[--C-:B------:R-:W-:Y:S01]  /*37d0*/  @!P4 IMAD.IADD R174, R174, 0x1, -R3.reuse ;  /* 0x00000001aeaec824 */ /* 0x100fe200078e0a03 */
[----:B------:R-:W-:Y:S01]  /*37e0*/  ISETP.GE.AND P4, PT, R8, RZ, PT ;  /* 0x000000ff0800720c */ /* 0x000fe20003f86270 */
[----:B------:R-:W-:Y:S01]  /*37f0*/  IMAD.MOV R4, RZ, RZ, -R4 ;  /* 0x000000ffff047224 */ /* 0x000fe200078e0a04 */
[----:B------:R-:W-:Y:S01]  /*3800*/  LOP3.LUT R8, R5, 0x108, RZ, 0xfc, !PT ;  /* 0x0000010805087812 */ /* 0x000fe200078efcff */
[C---:B------:R-:W-:Y:S02]  /*3810*/  IMAD R182, R3.reuse, R2, R182 ;  /* 0x0000000203b67224 */ /* 0x040fe400078e02b6 */
[C---:B------:R-:W-:Y:S01]  /*3820*/  IMAD R184, R3.reuse, R4, R184 ;  /* 0x0000000403b87224 */ /* 0x040fe200078e02b8 */
[----:B------:R-:W-:Y:S01]  /*3830*/  IABS R186, R8 ;  /* 0x0000000800ba7213 */ /* 0x000fe20000000000 */
[--C-:B------:R-:W-:Y:S01]  /*3840*/  @!P6 IMAD.IADD R178, R178, 0x1, -R3.reuse ;  /* 0x00000001b2b2e824 */ /* 0x100fe200078e0a03 */
[C---:B------:R-:W-:Y:S01]  /*3850*/  ISETP.GT.U32.AND P6, PT, R3.reuse, R182, PT ;  /* 0x000000b60300720c */ /* 0x040fe20003fc4070 */
[----:B------:R-:W-:Y:S01]  /*3860*/  @!P5 IMAD.IADD R180, R180, 0x1, -R3 ;  /* 0x00000001b4b4d824 */ /* 0x000fe200078e0a03 */
[----:B------:R-:W-:Y:S01]  /*3870*/  ISETP.GT.U32.AND P5, PT, R3, R184, PT ;  /* 0x000000b80300720c */ /* 0x000fe20003fa4070 */
[----:B------:R-:W-:-:S04]  /*3880*/  IMAD.HI.U32 R2, R15, R186, RZ ;  /* 0x000000ba0f027227 */ /* 0x000fc800078e00ff */
[----:B------:R-:W-:Y:S01]  /*3890*/  @!P0 IMAD.MOV R174, RZ, RZ, -R174 ;  /* 0x000000ffffae8224 */ /* 0x000fe200078e0aae */
[----:B------:R-:W-:Y:S01]  /*38a0*/  ISETP.GE.AND P0, PT, R6, RZ, PT ;  /* 0x000000ff0600720c */ /* 0x000fe20003f06270 */
[----:B------:R-:W-:Y:S01]  /*38b0*/  IMAD.MOV R2, RZ, RZ, -R2 ;  /* 0x000000ffff027224 */ /* 0x000fe200078e0a02 */
[----:B------:R-:W-:Y:S01]  /*38c0*/  LOP3.LUT R6, R5, 0x10c, RZ, 0xfc, !PT ;  /* 0x0000010c05067812 */ /* 0x000fe200078efcff */
[----:B------:R-:W-:-:S03]  /*38d0*/  IMAD.HI.U32 R4, R15, R190, RZ ;  /* 0x000000be0f047227 */ /* 0x000fc600078e00ff */
[----:B------:R-:W-:Y:S01]  /*38e0*/  IABS R188, R6 ;  /* 0x0000000600bc7213 */ /* 0x000fe20000000000 */
[C---:B------:R-:W-:Y:S02]  /*38f0*/  IMAD R186, R3.reuse, R2, R186 ;  /* 0x0000000203ba7224 */ /* 0x040fe400078e02ba */
[--C-:B------:R-:W-:Y:S02]  /*3900*/  @!P6 IMAD.IADD R182, R182, 0x1, -R3.reuse ;  /* 0x00000001b6b6e824 */ /* 0x100fe400078e0a03 */
[----:B------:R-:W-:Y:S01]  /*3910*/  @!P5 IMAD.IADD R184, R184, 0x1, -R3 ;  /* 0x00000001b8b8d824 */ /* 0x000fe200078e0a03 */
[----:B------:R-:W-:Y:S01]  /*3920*/  ISETP.GT.U32.AND P6, PT, R3, R186, PT ;  /* 0x000000ba0300720c */ /* 0x000fe20003fc4070 */
[----:B------:R-:W-:Y:S01]  /*3930*/  IMAD.HI.U32 R2, R15, R188, RZ ;  /* 0x000000bc0f027227 */ /* 0x000fe200078e00ff */
[----:B------:R-:W-:-:S03]  /*3940*/  ISETP.GT.U32.AND P5, PT, R3, R182, PT ;  /* 0x000000b60300720c */ /* 0x000fc60003fa4070 */
[----:B------:R-:W-:Y:S02]  /*3950*/  IMAD.MOV R2, RZ, RZ, -R2 ;  /* 0x000000ffff027224 */ /* 0x000fe400078e0a02 */
[----:B------:R-:W-:Y:S02]  /*3960*/  IMAD.MOV R4, RZ, RZ, -R4 ;  /* 0x000000ffff047224 */ /* 0x000fe400078e0a04 */
[----:B------:R-:W-:Y:S02]  /*3970*/  IMAD R188, R3, R2, R188 ;  /* 0x0000000203bc7224 */ /* 0x000fe400078e02bc */
[----:B------:R-:W-:-:S04]  /*3980*/  IMAD.HI.U32 R2, R15, R192, RZ ;  /* 0x000000c00f027227 */ /* 0x000fc800078e00ff */
[--C-:B------:R-:W-:Y:S01]  /*3990*/  @!P6 IMAD.IADD R186, R186, 0x1, -R3.reuse ;  /* 0x00000001babae824 */ /* 0x100fe200078e0a03 */
[C---:B------:R-:W-:Y:S01]  /*39a0*/  ISETP.GT.U32.AND P6, PT, R3.reuse, R184, PT ;  /* 0x000000b80300720c */ /* 0x040fe20003fc4070 */
[--C-:B------:R-:W-:Y:S01]  /*39b0*/  @!P5 IMAD.IADD R182, R182, 0x1, -R3.reuse ;  /* 0x00000001b6b6d824 */ /* 0x100fe200078e0a03 */
[C---:B------:R-:W-:Y:S01]  /*39c0*/  ISETP.GT.U32.AND P5, PT, R3.reuse, R188, PT ;  /* 0x000000bc0300720c */ /* 0x040fe20003fa4070 */
[----:B------:R-:W-:Y:S02]  /*39d0*/  IMAD.MOV R2, RZ, RZ, -R2 ;  /* 0x000000ffff027224 */ /* 0x000fe400078e0a02 */
[C---:B------:R-:W-:Y:S02]  /*39e0*/  IMAD R190, R3.reuse, R4, R190 ;  /* 0x0000000403be7224 */ /* 0x040fe400078e02be */
[C---:B------:R-:W-:Y:S02]  /*39f0*/  IMAD R192, R3.reuse, R2, R192 ;  /* 0x0000000203c07224 */ /* 0x040fe400078e02c0 */
[----:B------:R-:W-:Y:S01]  /*3a00*/  @!P2 IMAD.MOV R178, RZ, RZ, -R178 ;  /* 0x000000ffffb2a224 */ /* 0x000fe200078e0ab2 */
[C---:B------:R-:W-:Y:S01]  /*3a10*/  ISETP.GT.U32.AND P2, PT, R3.reuse, R186, PT ;  /* 0x000000ba0300720c */ /* 0x040fe20003f44070 */
[----:B------:R-:W-:Y:S01]  /*3a20*/  @!P1 IMAD.MOV R182, RZ, RZ, -R182 ;  /* 0x000000ffffb69224 */ /* 0x000fe200078e0ab6 */
[----:B------:R-:W-:Y:S01]  /*3a30*/  ISETP.GT.U32.AND P1, PT, R3, R190, PT ;  /* 0x000000be0300720c */ /* 0x000fe20003f24070 */
[--C-:B------:R-:W-:Y:S01]  /*3a40*/  @!P6 IMAD.IADD R184, R184, 0x1, -R3.reuse ;  /* 0x00000001b8b8e824 */ /* 0x100fe200078e0a03 */
[----:B------:R-:W-:Y:S01]  /*3a50*/  ISETP.GE.AND P6, PT, R17, RZ, PT ;  /* 0x000000ff1100720c */ /* 0x000fe20003fc6270 */
[----:B------:R-:W-:Y:S01]  /*3a60*/  @!P5 IMAD.IADD R188, R188, 0x1, -R3 ;  /* 0x00000001bcbcd824 */ /* 0x000fe200078e0a03 */
[----:B------:R-:W-:Y:S01]  /*3a70*/  ISETP.GT.U32.AND P5, PT, R3, R192, PT ;  /* 0x000000c00300720c */ /* 0x000fe20003fa4070 */
[----:B------:R-:W-:Y:S01]  /*3a80*/  @!P0 IMAD.MOV R184, RZ, RZ, -R184 ;  /* 0x000000ffffb88224 */ /* 0x000fe200078e0ab8 */
[----:B------:R-:W-:Y:S01]  /*3a90*/  LOP3.LUT R17, R5, 0x120, RZ, 0xfc, !PT ;  /* 0x0000012005117812 */ /* 0x000fe200078efcff */
[----:B------:R-:W-:Y:S01]  /*3aa0*/  IMAD.HI.U32 R4, R15, R194, RZ ;  /* 0x000000c20f047227 */ /* 0x000fe200078e00ff */
[----:B------:R-:W-:-:S02]  /*3ab0*/  ISETP.GT.U32.AND P0, PT, R3, R188, PT ;  /* 0x000000bc0300720c */ /* 0x000fc40003f04070 */
[----:B------:R-:W-:Y:S01]  /*3ac0*/  IABS R198, R17 ;  /* 0x0000001100c67213 */ /* 0x000fe20000000000 */
[----:B------:R-:W-:Y:S01]  /*3ad0*/  @!P3 IMAD.MOV R176, RZ, RZ, -R176 ;  /* 0x000000ffffb0b224 */ /* 0x000fe200078e0ab0 */
[----:B------:R-:W-:Y:S01]  /*3ae0*/  ISETP.GE.AND P3, PT, R8, RZ, PT ;  /* 0x000000ff0800720c */ /* 0x000fe20003f66270 */
[----:B------:R-:W-:Y:S01]  /*3af0*/  IMAD.MOV R4, RZ, RZ, -R4 ;  /* 0x000000ffff047224 */ /* 0x000fe200078e0a04 */
[----:B------:R-:W-:Y:S01]  /*3b00*/  LOP3.LUT R8, R5, 0x11c, RZ, 0xfc, !PT ;  /* 0x0000011c05087812 */ /* 0x000fe200078efcff */
[--C-:B------:R-:W-:Y:S01]  /*3b10*/  @!P2 IMAD.IADD R186, R186, 0x1, -R3.reuse ;  /* 0x00000001babaa824 */ /* 0x100fe200078e0a03 */
[----:B------:R-:W-:Y:S01]  /*3b20*/  ISETP.GE.AND P2, PT, R18, RZ, PT ;  /* 0x000000ff1200720c */ /* 0x000fe20003f46270 */
[----:B------:R-:W-:Y:S01]  /*3b30*/  IMAD R194, R3, R4, R194 ;  /* 0x0000000403c27224 */ /* 0x000fe200078e02c2 */
[----:B------:R-:W-:Y:S01]  /*3b40*/  IABS R196, R8 ;  /* 0x0000000800c47213 */ /* 0x000fe20000000000 */
[--C-:B------:R-:W-:Y:S01]  /*3b50*/  @!P5 IMAD.IADD R192, R192, 0x1, -R3.reuse ;  /* 0x00000001c0c0d824 */ /* 0x100fe200078e0a03 */
[----:B------:R-:W-:Y:S01]  /*3b60*/  LOP3.LUT R18, R5, 0x124, RZ, 0xfc, !PT ;  /* 0x0000012405127812 */ /* 0x000fe200078efcff */
[--C-:B------:R-:W-:Y:S01]  /*3b70*/  @!P0 IMAD.IADD R188, R188, 0x1, -R3.reuse ;  /* 0x00000001bcbc8824 */ /* 0x100fe200078e0a03 */
[C---:B------:R-:W-:Y:S01]  /*3b80*/  ISETP.GT.U32.AND P0, PT, R3.reuse, R194, PT ;  /* 0x000000c20300720c */ /* 0x040fe20003f04070 */
[----:B------:R-:W-:Y:S01]  /*3b90*/  @!P1 IMAD.IADD R190, R190, 0x1, -R3 ;  /* 0x00000001bebe9824 */ /* 0x000fe200078e0a03 */
[----:B------:R-:W-:Y:S01]  /*3ba0*/  ISETP.GT.U32.AND P5, PT, R3, R192, PT ;  /* 0x000000c00300720c */ /* 0x000fe20003fa4070 */
[----:B------:R-:W-:Y:S01]  /*3bb0*/  IMAD.HI.U32 R2, R15, R196, RZ ;  /* 0x000000c40f027227 */ /* 0x000fe200078e00ff */
[----:B------:R-:W-:-:S02]  /*3bc0*/  IABS R200, R18 ;  /* 0x0000001200c87213 */ /* 0x000fc40000000000 */
[----:B------:R-:W-:Y:S01]  /*3bd0*/  ISETP.GT.U32.AND P1, PT, R3, R190, PT ;  /* 0x000000be0300720c */ /* 0x000fe20003f24070 */
[----:B------:R-:W-:Y:S02]  /*3be0*/  IMAD.MOV R2, RZ, RZ, -R2 ;  /* 0x000000ffff027224 */ /* 0x000fe400078e0a02 */
[----:B------:R-:W-:-:S04]  /*3bf0*/  IMAD.HI.U32 R4, R15, R200, RZ ;  /* 0x000000c80f047227 */ /* 0x000fc800078e00ff */
[C---:B------:R-:W-:Y:S02]  /*3c00*/  IMAD R196, R3.reuse, R2, R196 ;  /* 0x0000000203c47224 */ /* 0x040fe400078e02c4 */
[--C-:B------:R-:W-:Y:S01]  /*3c10*/  @!P0 IMAD.IADD R194, R194, 0x1, -R3.reuse ;  /* 0x00000001c2c28824 */ /* 0x100fe200078e0a03 */
[----:B------:R-:W-:Y:S01]  /*3c20*/  ISETP.GE.AND P0, PT, R8, RZ, PT ;  /* 0x000000ff0800720c */ /* 0x000fe20003f06270 */
[--C-:B------:R-:W-:Y:S01]  /*3c30*/  @!P5 IMAD.IADD R192, R192, 0x1, -R3.reuse ;  /* 0x00000001c0c0d824 */ /* 0x100fe200078e0a03 */
[----:B------:R-:W-:Y:S01]  /*3c40*/  ISETP.GT.U32.AND P5, PT, R3, R196, PT ;  /* 0x000000c40300720c */ /* 0x000fe20003fa4070 */
[----:B------:R-:W-:Y:S01]  /*3c50*/  IMAD.MOV R4, RZ, RZ, -R4 ;  /* 0x000000ffff047224 */ /* 0x000fe200078e0a04 */
[----:B------:R-:W-:Y:S01]  /*3c60*/  LOP3.LUT R8, R5, 0x12c, RZ, 0xfc, !PT ;  /* 0x0000012c05087812 */ /* 0x000fe200078efcff */
[----:B------:R-:W-:Y:S01]  /*3c70*/  @!P4 IMAD.MOV R180, RZ, RZ, -R180 ;  /* 0x000000ffffb4c224 */ /* 0x000fe200078e0ab4 */
[----:B------:R-:W-:Y:S01]  /*3c80*/  ISETP.GE.AND P4, PT, R6, RZ, PT ;  /* 0x000000ff0600720c */ /* 0x000fe20003f86270 */
[----:B------:R-:W-:Y:S01]  /*3c90*/  @!P3 IMAD.MOV R186, RZ, RZ, -R186 ;  /* 0x000000ffffbab224 */ /* 0x000fe200078e0aba */
[----:B------:R-:W-:Y:S01]  /*3ca0*/  ISETP.GT.U32.AND P3, PT, R3, R194, PT ;  /* 0x000000c20300720c */ /* 0x000fe20003f64070 */
[----:B------:R-:W-:Y:S01]  /*3cb0*/  @!P1 IMAD.IADD R190, R190, 0x1, -R3 ;  /* 0x00000001bebe9824 */ /* 0x000fe200078e0a03 */
[----:B------:R-:W-:Y:S01]  /*3cc0*/  ISETP.GE.AND P1, PT, R19, RZ, PT ;  /* 0x000000ff1300720c */ /* 0x000fe20003f26270 */
[----:B------:R-:W-:Y:S01]  /*3cd0*/  IMAD R200, R3, R4, R200 ;  /* 0x0000000403c87224 */ /* 0x000fe200078e02c8 */
[----:B------:R-:W-:Y:S01]  /*3ce0*/  IABS R206, R8 ;  /* 0x0000000800ce7213 */ /* 0x000fe20000000000 */
[----:B------:R-:W-:Y:S01]  /*3cf0*/  IMAD.HI.U32 R6, R15, R202, RZ ;  /* 0x000000ca0f067227 */ /* 0x000fe200078e00ff */
[----:B------:R-:W-:-:S03]  /*3d00*/  LOP3.LUT R19, R5, 0x158, RZ, 0xfc, !PT ;  /* 0x0000015805137812 */ /* 0x000fc600078efcff */
[----:B------:R-:W-:Y:S01]  /*3d10*/  @!P6 IMAD.MOV R190, RZ, RZ, -R190 ;  /* 0x000000ffffbee224 */ /* 0x000fe200078e0abe */
[----:B------:R-:W-:Y:S01]  /*3d20*/  ISETP.GT.U32.AND P6, PT, R3, R200, PT ;  /* 0x000000c80300720c */ /* 0x000fe20003fc4070 */
[----:B------:R-:W-:Y:S01]  /*3d30*/  IMAD.MOV R6, RZ, RZ, -R6 ;  /* 0x000000ffff067224 */ /* 0x000fe200078e0a06 */
[----:B------:R-:W-:Y:S01]  /*3d40*/  IABS R232, R19 ;  /* 0x0000001300e87213 */ /* 0x000fe20000000000 */
[----:B------:R-:W-:-:S04]  /*3d50*/  IMAD.HI.U32 R2, R15, R198, RZ ;  /* 0x000000c60f027227 */ /* 0x000fc800078e00ff */
[----:B------:R-:W-:Y:S01]  /*3d60*/  IMAD R202, R3, R6, R202 ;  /* 0x0000000603ca7224 */ /* 0x000fe200078e02ca */
[----:B------:R-:W-:Y:S01]  /*3d70*/  LOP3.LUT R6, R5, 0x130, RZ, 0xfc, !PT ;  /* 0x0000013005067812 */ /* 0x000fe200078efcff */
[--C-:B------:R-:W-:Y:S02]  /*3d80*/  @!P5 IMAD.IADD R196, R196, 0x1, -R3.reuse ;  /* 0x00000001c4c4d824 */ /* 0x100fe400078e0a03 */
[----:B------:R-:W-:Y:S01]  /*3d90*/  @!P3 IMAD.IADD R194, R194, 0x1, -R3 ;  /* 0x00000001c2c2b824 */ /* 0x000fe200078e0a03 */
[C---:B------:R-:W-:Y:S01]  /*3da0*/  ISETP.GT.U32.AND P3, PT, R3.reuse, R202, PT ;  /* 0x000000ca0300720c */ /* 0x040fe20003f64070 */
[----:B------:R-:W-:Y:S01]  /*3db0*/  IMAD.MOV R2, RZ, RZ, -R2 ;  /* 0x000000ffff027224 */ /* 0x000fe200078e0a02 */
[----:B------:R-:W-:Y:S01]  /*3dc0*/  IABS R204, R6 ;  /* 0x0000000600cc7213 */ /* 0x000fe20000000000 */
[----:B------:R-:W-:Y:S01]  /*3dd0*/  @!P4 IMAD.MOV R188, RZ, RZ, -R188 ;  /* 0x000000ffffbcc224 */ /* 0x000fe200078e0abc */
[C---:B------:R-:W-:Y:S01]  /*3de0*/  ISETP.GT.U32.AND P4, PT, R3.reuse, R196, PT ;  /* 0x000000c40300720c */ /* 0x040fe20003f84070 */
[----:B------:R-:W-:-:S02]  /*3df0*/  IMAD R198, R3, R2, R198 ;  /* 0x0000000203c67224 */ /* 0x000fc400078e02c6 */
[----:B------:R-:W-:Y:S02]  /*3e00*/  @!P6 IMAD.IADD R200, R200, 0x1, -R3 ;  /* 0x00000001c8c8e824 */ /* 0x000fe400078e0a03 */
[----:B------:R-:W-:Y:S01]  /*3e10*/  IMAD.HI.U32 R2, R15, R206, RZ ;  /* 0x000000ce0f027227 */ /* 0x000fe200078e00ff */
[----:B------:R-:W-:-:S03]  /*3e20*/  ISETP.GT.U32.AND P5, PT, R3, R198, PT ;  /* 0x000000c60300720c */ /* 0x000fc60003fa4070 */
[----:B------:R-:W-:Y:S01]  /*3e30*/  @!P1 IMAD.MOV R194, RZ, RZ, -R194 ;  /* 0x000000ffffc29224 */ /* 0x000fe200078e0ac2 */
[----:B------:R-:W-:Y:S01]  /*3e40*/  ISETP.GT.U32.AND P1, PT, R3, R200, PT ;  /* 0x000000c80300720c */ /* 0x000fe20003f24070 */
[----:B------:R-:W-:Y:S02]  /*3e50*/  IMAD.MOV R4, RZ, RZ, -R2 ;  /* 0x000000ffff047224 */ /* 0x000fe400078e0a02 */
[----:B------:R-:W-:-:S04]  /*3e60*/  IMAD.HI.U32 R2, R15, R204, RZ ;  /* 0x000000cc0f027227 */ /* 0x000fc800078e00ff */
[--C-:B------:R-:W-:Y:S02]  /*3e70*/  @!P3 IMAD.IADD R202, R202, 0x1, -R3.reuse ;  /* 0x00000001cacab824 */ /* 0x100fe400078e0a03 */
[--C-:B------:R-:W-:Y:S01]  /*3e80*/  @!P4 IMAD.IADD R196, R196, 0x1, -R3.reuse ;  /* 0x00000001c4c4c824 */ /* 0x100fe200078e0a03 */
[----:B------:R-:W-:Y:S01]  /*3e90*/  ISETP.GE.AND P4, PT, R18, RZ, PT ;  /* 0x000000ff1200720c */ /* 0x000fe20003f86270 */
[C---:B------:R-:W-:Y:S01]  /*3ea0*/  IMAD R206, R3.reuse, R4, R206 ;  /* 0x0000000403ce7224 */ /* 0x040fe200078e02ce */
[----:B------:R-:W-:Y:S01]  /*3eb0*/  ISETP.GT.U32.AND P3, PT, R3, R202, PT ;  /* 0x000000ca0300720c */ /* 0x000fe20003f64070 */
[----:B------:R-:W-:Y:S01]  /*3ec0*/  IMAD.MOV R2, RZ, RZ, -R2 ;  /* 0x000000ffff027224 */ /* 0x000fe200078e0a02 */
[----:B------:R-:W-:Y:S01]  /*3ed0*/  LOP3.LUT R18, R5, 0x138, RZ, 0xfc, !PT ;  /* 0x0000013805127812 */ /* 0x000fe200078efcff */
[----:B------:R-:W-:Y:S01]  /*3ee0*/  @!P0 IMAD.MOV R196, RZ, RZ, -R196 ;  /* 0x000000ffffc48224 */ /* 0x000fe200078e0ac4 */
[C---:B------:R-:W-:Y:S01]  /*3ef0*/  ISETP.GT.U32.AND P0, PT, R3.reuse, R206, PT ;  /* 0x000000ce0300720c */ /* 0x040fe20003f04070 */
[----:B------:R-:W-:Y:S01]  /*3f00*/  IMAD R204, R3, R2, R204 ;  /* 0x0000000203cc7224 */ /* 0x000fe200078e02cc */
[----:B------:R-:W-:Y:S01]  /*3f10*/  IABS R210, R18 ;  /* 0x0000001200d27213 */ /* 0x000fe20000000000 */
[----:B------:R-:W-:Y:S01]  /*3f20*/  @!P2 IMAD.MOV R192, RZ, RZ, -R192 ;  /* 0x000000ffffc0a224 */ /* 0x000fe200078e0ac0 */
[----:B------:R-:W-:Y:S01]  /*3f30*/  ISETP.GE.AND P2, PT, R17, RZ, PT ;  /* 0x000000ff1100720c */ /* 0x000fe20003f46270 */
        /* <DEDUP_REMOVED lines=8> */
[----:B------:R-:W-:Y:S01]  /*3fc0*/  ISETP.GE.AND P3, PT, R6, RZ, PT ;  /* 0x000000ff0600720c */ /* 0x000fe20003f66270 */
[--C-:B------:R-:W-:Y:S01]  /*3fd0*/  @!P0 IMAD.IADD R206, R206, 0x1, -R3.reuse ;  /* 0x00000001cece8824 */ /* 0x100fe200078e0a03 */
[----:B------:R-:W-:Y:S01]  /*3fe0*/  LOP3.LUT R6, R5, 0x13c, RZ, 0xfc, !PT ;  /* 0x0000013c05067812 */ /* 0x000fe200078efcff */
[----:B------:R-:W-:Y:S01]  /*3ff0*/  IMAD.HI.U32 R2, R15, R208, RZ ;  /* 0x000000d00f027227 */ /* 0x000fe200078e00ff */
[----:B------:R-:W-:Y:S02]  /*4000*/  ISETP.GE.AND P5, PT, R20, RZ, PT ;  /* 0x000000ff1400720c */ /* 0x000fe40003fa6270 */
[----:B------:R-:W-:Y:S01]  /*4010*/  IABS R212, R6 ;  /* 0x0000000600d47213 */ /* 0x000fe20000000000 */
[--C-:B------:R-:W-:Y:S01]  /*4020*/  @!P1 IMAD.IADD R204, R204, 0x1, -R3.reuse ;  /* 0x00000001cccc9824 */ /* 0x100fe200078e0a03 */
[----:B------:R-:W-:Y:S01]  /*4030*/  ISETP.GT.U32.AND P1, PT, R3, R206, PT ;  /* 0x000000ce0300720c */ /* 0x000fe20003f24070 */
[----:B------:R-:W-:Y:S01]  /*4040*/  IMAD.MOV R2, RZ, RZ, -R2 ;  /* 0x000000ffff027224 */ /* 0x000fe200078e0a02 */
[----:B------:R-:W-:Y:S01]  /*4050*/  ISETP.GE.AND P0, PT, R17, RZ, PT ;  /* 0x000000ff1100720c */ /* 0x000fe20003f06270 */
[----:B------:R-:W-:Y:S01]  /*4060*/  @!P6 IMAD.IADD R198, R198, 0x1, -R3 ;  /* 0x00000001c6c6e824 */ /* 0x000fe200078e0a03 */
[----:B------:R-:W-:Y:S01]  /*4070*/  ISETP.GE.AND P6, PT, R8, RZ, PT ;  /* 0x000000ff0800720c */ /* 0x000fe20003fc6270 */
[----:B------:R-:W-:Y:S01]  /*4080*/  IMAD R208, R3, R2, R208 ;  /* 0x0000000203d07224 */ /* 0x000fe200078e02d0 */
[----:B------:R-:W-:Y:S01]  /*4090*/  LOP3.LUT R8, R5, 0x144, RZ, 0xfc, !PT ;  /* 0x0000014405087812 */ /* 0x000fe200078efcff */
[----:B------:R-:W-:Y:S01]  /*40a0*/  IMAD.HI.U32 R2, R15, R212, RZ ;  /* 0x000000d40f027227 */ /* 0x000fe200078e00ff */
[----:B------:R-:W-:-:S02]  /*40b0*/  LOP3.LUT R17, R5, 0x148, RZ, 0xfc, !PT ;  /* 0x0000014805117812 */ /* 0x000fc400078efcff */
[----:B------:R-:W-:Y:S01]  /*40c0*/  IABS R218, R8 ;  /* 0x0000000800da7213 */ /* 0x000fe20000000000 */
[----:B------:R-:W-:Y:S01]  /*40d0*/  IMAD.MOV R2, RZ, RZ, -R2 ;  /* 0x000000ffff027224 */ /* 0x000fe200078e0a02 */
[----:B------:R-:W-:Y:S01]  /*40e0*/  IABS R224, R17 ;  /* 0x0000001100e07213 */ /* 0x000fe20000000000 */
[----:B------:R-:W-:Y:S01]  /*40f0*/  @!P1 IMAD.IADD R206, R206, 0x1, -R3 ;  /* 0x00000001cece9824 */ /* 0x000fe200078e0a03 */
[----:B------:R-:W-:Y:S01]  /*4100*/  LOP3.LUT R20, R5, 0x164, RZ, 0xfc, !PT ;  /* 0x0000016405147812 */ /* 0x000fe200078efcff */
[C---:B------:R-:W-:Y:S02]  /*4110*/  IMAD R212, R3.reuse, R2, R212 ;  /* 0x0000000203d47224 */ /* 0x040fe400078e02d4 */
[----:B------:R-:W-:Y:S01]  /*4120*/  @!P2 IMAD.MOV R198, RZ, RZ, -R198 ;  /* 0x000000ffffc6a224 */ /* 0x000fe200078e0ac6 */
[C---:B------:R-:W-:Y:S01]  /*4130*/  ISETP.GT.U32.AND P2, PT, R3.reuse, R204, PT ;  /* 0x000000cc0300720c */ /* 0x040fe20003f44070 */
[----:B------:R-:W-:Y:S01]  /*4140*/  @!P6 IMAD.MOV R206, RZ, RZ, -R206 ;  /* 0x000000ffffcee224 */ /* 0x000fe200078e0ace */
[C---:B------:R-:W-:Y:S01]  /*4150*/  ISETP.GT.U32.AND P6, PT, R3.reuse, R212, PT ;  /* 0x000000d40300720c */ /* 0x040fe20003fc4070 */
[----:B------:R-:W-:Y:S01]  /*4160*/  IMAD.MOV R4, RZ, RZ, -R4 ;  /* 0x000000ffff047224 */ /* 0x000fe200078e0a04 */
[----:B------:R-:W-:Y:S01]  /*4170*/  IABS R238, R20 ;  /* 0x0000001400ee7213 */ /* 0x000fe20000000000 */
[----:B------:R-:W-:Y:S01]  /*4180*/  @!P4 IMAD.MOV R200, RZ, RZ, -R200 ;  /* 0x000000ffffc8c224 */ /* 0x000fe200078e0ac8 */
[C---:B------:R-:W-:Y:S01]  /*4190*/  ISETP.GT.U32.AND P4, PT, R3.reuse, R208, PT ;  /* 0x000000d00300720c */ /* 0x040fe20003f84070 */
[----:B------:R-:W-:Y:S01]  /*41a0*/  IMAD R210, R3, R4, R210 ;  /* 0x0000000403d27224 */ /* 0x000fe200078e02d2 */
[----:B------:R-:W-:Y:S01]  /*41b0*/  LOP3.LUT R4, R5, 0x140, RZ, 0xfc, !PT ;  /* 0x0000014005047812 */ /* 0x000fe200078efcff */
[----:B------:R-:W-:Y:S01]  /*41c0*/  @!P5 IMAD.MOV R202, RZ, RZ, -R202 ;  /* 0x000000ffffcad224 */ /* 0x000fe200078e0aca */
[----:B------:R-:W-:-:S02]  /*41d0*/  ISETP.GE.AND P5, PT, R18, RZ, PT ;  /* 0x000000ff1200720c */ /* 0x000fc40003fa6270 */
[----:B------:R-:W-:Y:S01]  /*41e0*/  ISETP.GT.U32.AND P1, PT, R3, R210, PT ;  /* 0x000000d20300720c */ /* 0x000fe20003f24070 */
[--C-:B------:R-:W-:Y:S01]  /*41f0*/  @!P2 IMAD.IADD R204, R204, 0x1, -R3.reuse ;  /* 0x00000001cccca824 */ /* 0x100fe200078e0a03 */
[----:B------:R-:W-:Y:S01]  /*4200*/  IABS R214, R4 ;  /* 0x0000000400d67213 */ /* 0x000fe20000000000 */
[--C-:B------:R-:W-:Y:S01]  /*4210*/  @!P6 IMAD.IADD R212, R212, 0x1, -R3.reuse ;  /* 0x00000001d4d4e824 */ /* 0x100fe200078e0a03 */
[----:B------:R-:W-:Y:S01]  /*4220*/  ISETP.GE.AND P2, PT, R6, RZ, PT ;  /* 0x000000ff0600720c */ /* 0x000fe20003f46270 */
[----:B------:R-:W-:Y:S01]  /*4230*/  @!P3 IMAD.MOV R204, RZ, RZ, -R204 ;  /* 0x000000ffffccb224 */ /* 0x000fe200078e0acc */
[----:B------:R-:W-:Y:S01]  /*4240*/  ISETP.GE.AND P3, PT, R4, RZ, PT ;  /* 0x000000ff0400720c */ /* 0x000fe20003f66270 */
[----:B------:R-:W-:Y:S01]  /*4250*/  IMAD.HI.U32 R4, R15, R218, RZ ;  /* 0x000000da0f047227 */ /* 0x000fe200078e00ff */
[----:B------:R-:W-:Y:S02]  /*4260*/  ISETP.GT.U32.AND P6, PT, R3, R212, PT ;  /* 0x000000d40300720c */ /* 0x000fe40003fc4070 */
[----:B------:R-:W-:Y:S01]  /*4270*/  LOP3.LUT R18, R5, 0x154, RZ, 0xfc, !PT ;  /* 0x0000015405127812 */ /* 0x000fe200078efcff */
[----:B------:R-:W-:-:S02]  /*4280*/  @!P4 IMAD.IADD R208, R208, 0x1, -R3 ;  /* 0x00000001d0d0c824 */ /* 0x000fc400078e0a03 */
[----:B------:R-:W-:Y:S01]  /*4290*/  IMAD.MOV R4, RZ, RZ, -R4 ;  /* 0x000000ffff047224 */ /* 0x000fe200078e0a04 */
[----:B------:R-:W-:Y:S01]  /*42a0*/  IABS R230, R18 ;  /* 0x0000001200e67213 */ /* 0x000fe20000000000 */
[----:B------:R-:W-:Y:S01]  /*42b0*/  @!P1 IMAD.IADD R210, R210, 0x1, -R3 ;  /* 0x00000001d2d29824 */ /* 0x000fe200078e0a03 */
[C---:B------:R-:W-:Y:S01]  /*42c0*/  ISETP.GT.U32.AND P4, PT, R3.reuse, R208, PT ;  /* 0x000000d00300720c */ /* 0x040fe20003f84070 */
[----:B------:R-:W-:Y:S02]  /*42d0*/  IMAD R218, R3, R4, R218 ;  /* 0x0000000403da7224 */ /* 0x000fe400078e02da */
[----:B------:R-:W-:Y:S01]  /*42e0*/  IMAD.HI.U32 R2, R15, R214, RZ ;  /* 0x000000d60f027227 */ /* 0x000fe200078e00ff */
[----:B------:R-:W-:-:S03]  /*42f0*/  ISETP.GT.U32.AND P1, PT, R3, R210, PT ;  /* 0x000000d20300720c */ /* 0x000fc60003f24070 */
[----:B------:R-:W-:Y:S01]  /*4300*/  @!P6 IMAD.IADD R212, R212, 0x1, -R3 ;  /* 0x00000001d4d4e824 */ /* 0x000fe200078e0a03 */
[----:B------:R-:W-:Y:S01]  /*4310*/  ISETP.GT.U32.AND P6, PT, R3, R218, PT ;  /* 0x000000da0300720c */ /* 0x000fe20003fc4070 */
[----:B------:R-:W-:Y:S02]  /*4320*/  IMAD.MOV R2, RZ, RZ, -R2 ;  /* 0x000000ffff027224 */ /* 0x000fe400078e0a02 */
[----:B------:R-:W-:-:S04]  /*4330*/  IMAD.HI.U32 R6, R15, R224, RZ ;  /* 0x000000e00f067227 */ /* 0x000fc800078e00ff */
[--C-:B------:R-:W-:Y:S01]  /*4340*/  @!P4 IMAD.IADD R208, R208, 0x1, -R3.reuse ;  /* 0x00000001d0d0c824 */ /* 0x100fe200078e0a03 */
[----:B------:R-:W-:Y:S01]  /*4350*/  ISETP.GE.AND P4, PT, R8, RZ, PT ;  /* 0x000000ff0800720c */ /* 0x000fe20003f86270 */
[----:B------:R-:W-:Y:S01]  /*4360*/  IMAD R214, R3, R2, R214 ;  /* 0x0000000203d67224 */ /* 0x000fe200078e02d6 */
[----:B------:R-:W-:Y:S01]  /*4370*/  LOP3.LUT R2, R5, 0x14c, RZ, 0xfc, !PT ;  /* 0x0000014c05027812 */ /* 0x000fe200078efcff */
[--C-:B------:R-:W-:Y:S01]  /*4380*/  @!P1 IMAD.IADD R210, R210, 0x1, -R3.reuse ;  /* 0x00000001d2d29824 */ /* 0x100fe200078e0a03 */
[----:B------:R-:W-:Y:S01]  /*4390*/  ISETP.GE.AND P1, PT, R17, RZ, PT ;  /* 0x000000ff1100720c */ /* 0x000fe20003f26270 */
[----:B------:R-:W-:Y:S01]  /*43a0*/  @!P0 IMAD.MOV R208, RZ, RZ, -R208 ;  /* 0x000000ffffd08224 */ /* 0x000fe200078e0ad0 */
[C---:B------:R-:W-:Y:S01]  /*43b0*/  ISETP.GT.U32.AND P0, PT, R3.reuse, R214, PT ;  /* 0x000000d60300720c */ /* 0x040fe20003f04070 */
[----:B------:R-:W-:Y:S01]  /*43c0*/  @!P6 IMAD.IADD R218, R218, 0x1, -R3 ;  /* 0x00000001dadae824 */ /* 0x000fe200078e0a03 */
[----:B------:R-:W-:Y:S01]  /*43d0*/  IABS R226, R2 ;  /* 0x0000000200e27213 */ /* 0x000fe20000000000 */
[----:B------:R-:W-:Y:S01]  /*43e0*/  @!P5 IMAD.MOV R210, RZ, RZ, -R210 ;  /* 0x000000ffffd2d224 */ /* 0x000fe200078e0ad2 */
[----:B------:R-:W-:Y:S01]  /*43f0*/  ISETP.GE.AND P5, PT, R2, RZ, PT ;  /* 0x000000ff0200720c */ /* 0x000fe20003fa6270 */
[----:B------:R-:W-:Y:S01]  /*4400*/  IMAD.MOV R6, RZ, RZ, -R6 ;  /* 0x000000ffff067224 */ /* 0x000fe200078e0a06 */
[----:B------:R-:W-:Y:S01]  /*4410*/  ISETP.GT.U32.AND P6, PT, R3, R218, PT ;  /* 0x000000da0300720c */ /* 0x000fe20003fc4070 */
[----:B------:R-:W-:Y:S01]  /*4420*/  IMAD.HI.U32 R2, R15, R226, RZ ;  /* 0x000000e20f027227 */ /* 0x000fe200078e00ff */
[----:B------:R-:W-:-:S03]  /*4430*/  LOP3.LUT R17, R5, 0x150, RZ, 0xfc, !PT ;  /* 0x0000015005117812 */ /* 0x000fc600078efcff */
[C---:B------:R-:W-:Y:S01]  /*4440*/  IMAD R224, R3.reuse, R6, R224 ;  /* 0x0000000603e07224 */ /* 0x040fe200078e02e0 */
[----:B------:R-:W-:Y:S01]  /*4450*/  IABS R228, R17 ;  /* 0x0000001100e47213 */ /* 0x000fe20000000000 */
[----:B------:R-:W-:Y:S02]  /*4460*/  IMAD.MOV R2, RZ, RZ, -R2 ;  /* 0x000000ffff027224 */ /* 0x000fe400078e0a02 */
[----:B------:R-:W-:Y:S02]  /*4470*/  @!P0 IMAD.IADD R214, R214, 0x1, -R3 ;  /* 0x00000001d6d68824 */ /* 0x000fe400078e0a03 */
[----:B------:R-:W-:Y:S01]  /*4480*/  @!P2 IMAD.MOV R212, RZ, RZ, -R212 ;  /* 0x000000ffffd4a224 */ /* 0x000fe200078e0ad4 */
[C---:B------:R-:W-:Y:S01]  /*4490*/  ISETP.GT.U32.AND P2, PT, R3.reuse, R224, PT ;  /* 0x000000e00300720c */ /* 0x040fe20003f44070 */
[C---:B------:R-:W-:Y:S01]  /*44a0*/  IMAD R226, R3.reuse, R2, R226 ;  /* 0x0000000203e27224 */ /* 0x040fe200078e02e2 */
[----:B------:R-:W-:Y:S01]  /*44b0*/  ISETP.GT.U32.AND P0, PT, R3, R214, PT ;  /* 0x000000d60300720c */ /* 0x000fe20003f04070 */
[----:B------:R-:W-:-:S04]  /*44c0*/  IMAD.HI.U32 R4, R15, R228, RZ ;  /* 0x000000e40f047227 */ /* 0x000fc800078e00ff */
[----:B------:R-:W-:Y:S01]  /*44d0*/  @!P6 IMAD.IADD R218, R218, 0x1, -R3 ;  /* 0x00000001dadae824 */ /* 0x000fe200078e0a03 */
[----:B------:R-:W-:Y:S01]  /*44e0*/  ISETP.GT.U32.AND P6, PT, R3, R226, PT ;  /* 0x000000e20300720c */ /* 0x000fe20003fc4070 */
[----:B------:R-:W-:-:S04]  /*44f0*/  IMAD.HI.U32 R8, R15, R232, RZ ;  /* 0x000000e80f087227 */ /* 0x000fc800078e00ff */
[----:B------:R-:W-:Y:S02]  /*4500*/  IMAD.MOV R4, RZ, RZ, -R4 ;  /* 0x000000ffff047224 */ /* 0x000fe400078e0a04 */
[----:B------:R-:W-:Y:S02]  /*4510*/  IMAD.MOV R8, RZ, RZ, -R8 ;  /* 0x000000ffff087224 */ /* 0x000fe400078e0a08 */
[C---:B------:R-:W-:Y:S02]  /*4520*/  IMAD R228, R3.reuse, R4, R228 ;  /* 0x0000000403e47224 */ /* 0x040fe400078e02e4 */
[----:B------:R-:W-:Y:S01]  /*4530*/  IMAD R232, R3, R8, R232 ;  /* 0x0000000803e87224 */ /* 0x000fe200078e02e8 */
[----:B------:R-:W-:Y:S01]  /*4540*/  LOP3.LUT R8, R5, 0x15c, RZ, 0xfc, !PT ;  /* 0x0000015c05087812 */ /* 0x000fe200078efcff */
[--C-:B------:R-:W-:Y:S01]  /*4550*/  @!P2 IMAD.IADD R224, R224, 0x1, -R3.reuse ;  /* 0x00000001e0e0a824 */ /* 0x100fe200078e0a03 */
[C---:B------:R-:W-:Y:S01]  /*4560*/  ISETP.GT.U32.AND P2, PT, R3.reuse, R228, PT ;  /* 0x000000e40300720c */ /* 0x040fe20003f44070 */
[--C-:B------:R-:W-:Y:S01]  /*4570*/  @!P0 IMAD.IADD R214, R214, 0x1, -R3.reuse ;  /* 0x00000001d6d68824 */ /* 0x100fe200078e0a03 */
[----:B------:R-:W-:Y:S01]  /*4580*/  IABS R234, R8 ;  /* 0x0000000800ea7213 */ /* 0x000fe20000000000 */
[----:B------:R-:W-:Y:S01]  /*4590*/  @!P6 IMAD.IADD R226, R226, 0x1, -R3 ;  /* 0x00000001e2e2e824 */ /* 0x000fe200078e0a03 */
[----:B------:R-:W-:Y:S01]  /*45a0*/  ISETP.GT.U32.AND P6, PT, R3, R224, PT ;  /* 0x000000e00300720c */ /* 0x000fe20003fc4070 */
[----:B------:R-:W-:Y:S01]  /*45b0*/  IMAD.HI.U32 R6, R15, R230, RZ ;  /* 0x000000e60f067227 */ /* 0x000fe200078e00ff */
[----:B------:R-:W-:-:S02]  /*45c0*/  ISETP.GE.AND P0, PT, R17, RZ, PT ;  /* 0x000000ff1100720c */ /* 0x000fc40003f06270 */
[----:B------:R-:W-:Y:S01]  /*45d0*/  LOP3.LUT R17, R5, 0x160, RZ, 0xfc, !PT ;  /* 0x0000016005117812 */ /* 0x000fe200078efcff */
[----:B------:R-:W-:Y:S01]  /*45e0*/  @!P3 IMAD.MOV R214, RZ, RZ, -R214 ;  /* 0x000000ffffd6b224 */ /* 0x000fe200078e0ad6 */
[----:B------:R-:W-:Y:S01]  /*45f0*/  ISETP.GT.U32.AND P3, PT, R3, R226, PT ;  /* 0x000000e20300720c */ /* 0x000fe20003f64070 */
[----:B------:R-:W-:Y:S01]  /*4600*/  IMAD.MOV R6, RZ, RZ, -R6 ;  /* 0x000000ffff067224 */ /* 0x000fe200078e0a06 */
[----:B------:R-:W-:Y:S01]  /*4610*/  IABS R236, R17 ;  /* 0x0000001100ec7213 */ /* 0x000fe20000000000 */
[----:B------:R-:W-:-:S04]  /*4620*/  IMAD.HI.U32 R2, R15, R234, RZ ;  /* 0x000000ea0f027227 */ /* 0x000fc800078e00ff */
[C---:B------:R-:W-:Y:S02]  /*4630*/  IMAD R230, R3.reuse, R6, R230 ;  /* 0x0000000603e67224 */ /* 0x040fe400078e02e6 */
[--C-:B------:R-:W-:Y:S02]  /*4640*/  @!P2 IMAD.IADD R228, R228, 0x1, -R3.reuse ;  /* 0x00000001e4e4a824 */ /* 0x100fe400078e0a03 */
[----:B------:R-:W-:Y:S02]  /*4650*/  IMAD.MOV R2, RZ, RZ, -R2 ;  /* 0x000000ffff027224 */ /* 0x000fe400078e0a02 */
[----:B------:R-:W-:Y:S01]  /*4660*/  @!P4 IMAD.MOV R218, RZ, RZ, -R218 ;  /* 0x000000ffffdac224 */ /* 0x000fe200078e0ada */
[C---:B------:R-:W-:Y:S01]  /*4670*/  ISETP.GT.U32.AND P2, PT, R3.reuse, R228, PT ;  /* 0x000000e40300720c */ /* 0x040fe20003f44070 */
[----:B------:R-:W-:Y:S01]  /*4680*/  @!P6 IMAD.IADD R224, R224, 0x1, -R3 ;  /* 0x00000001e0e0e824 */ /* 0x000fe200078e0a03 */
[C---:B------:R-:W-:Y:S01]  /*4690*/  ISETP.GT.U32.AND P4, PT, R3.reuse, R230, PT ;  /* 0x000000e60300720c */ /* 0x040fe20003f84070 */
[C---:B------:R-:W-:Y:S01]  /*46a0*/  IMAD R234, R3.reuse, R2, R234 ;  /* 0x0000000203ea7224 */ /* 0x040fe200078e02ea */
[----:B------:R-:W-:Y:S01]  /*46b0*/  ISETP.GT.U32.AND P6, PT, R3, R232, PT ;  /* 0x000000e80300720c */ /* 0x000fe20003fc4070 */
[----:B------:R-:W-:-:S04]  /*46c0*/  IMAD.HI.U32 R4, R15, R236, RZ ;  /* 0x000000ec0f047227 */ /* 0x000fc800078e00ff */
[--C-:B------:R-:W-:Y:S01]  /*46d0*/  @!P3 IMAD.IADD R226, R226, 0x1, -R3.reuse ;  /* 0x00000001e2e2b824 */ /* 0x100fe200078e0a03 */
[C---:B------:R-:W-:Y:S01]  /*46e0*/  ISETP.GT.U32.AND P3, PT, R3.reuse, R234, PT ;  /* 0x000000ea0300720c */ /* 0x040fe20003f64070 */
[----:B------:R-:W-:Y:S02]  /*46f0*/  IMAD.MOV R6, RZ, RZ, -R4 ;  /* 0x000000ffff067224 */ /* 0x000fe400078e0a04 */
[--C-:B------:R-:W-:Y:S02]  /*4700*/  @!P2 IMAD.IADD R228, R228, 0x1, -R3.reuse ;  /* 0x00000001e4e4a824 */ /* 0x100fe400078e0a03 */
[----:B------:R-:W-:Y:S01]  /*4710*/  IMAD R236, R3, R6, R236 ;  /* 0x0000000603ec7224 */ /* 0x000fe200078e02ec */
[----:B------:R-:W-:Y:S01]  /*4720*/  LOP3.LUT R6, R5, 0x16c, RZ, 0xfc, !PT ;  /* 0x0000016c05067812 */ /* 0x000fe200078efcff */
[--C-:B------:R-:W-:Y:S01]  /*4730*/  @!P4 IMAD.IADD R230, R230, 0x1, -R3.reuse ;  /* 0x00000001e6e6c824 */ /* 0x100fe200078e0a03 */
[----:B------:R-:W-:Y:S01]  /*4740*/  ISETP.GE.AND P4, PT, R18, RZ, PT ;  /* 0x000000ff1200720c */ /* 0x000fe20003f86270 */
[--C-:B------:R-:W-:Y:S01]  /*4750*/  @!P6 IMAD.IADD R232, R232, 0x1, -R3.reuse ;  /* 0x00000001e8e8e824 */ /* 0x100fe200078e0a03 */
[----:B------:R-:W-:Y:S01]  /*4760*/  ISETP.GT.U32.AND P2, PT, R3, R236, PT ;  /* 0x000000ec0300720c */ /* 0x000fe20003f44070 */
[----:B------:R-:W-:Y:S01]  /*4770*/  @!P1 IMAD.MOV R224, RZ, RZ, -R224 ;  /* 0x000000ffffe09224 */ /* 0x000fe200078e0ae0 */
[----:B------:R-:W-:Y:S01]  /*4780*/  LOP3.LUT R18, R5, 0x170, RZ, 0xfc, !PT ;  /* 0x0000017005127812 */ /* 0x000fe200078efcff */
[----:B------:R-:W-:Y:S01]  /*4790*/  @!P3 IMAD.IADD R234, R234, 0x1, -R3 ;  /* 0x00000001eaeab824 */ /* 0x000fe200078e0a03 */
[----:B------:R-:W-:Y:S01]  /*47a0*/  ISETP.GT.U32.AND P3, PT, R3, R230, PT ;  /* 0x000000e60300720c */ /* 0x000fe20003f64070 */
[----:B------:R-:W-:Y:S01]  /*47b0*/  IMAD.HI.U32 R4, R15, R240, RZ ;  /* 0x000000f00f047227 */ /* 0x000fe200078e00ff */
[----:B------:R-:W-:-:S02]  /*47c0*/  ISETP.GT.U32.AND P1, PT, R3, R232, PT ;  /* 0x000000e80300720c */ /* 0x000fc40003f24070 */
[----:B------:R-:W-:Y:S01]  /*47d0*/  IABS R242, R6 ;  /* 0x0000000600f27213 */ /* 0x000fe20000000000 */
[----:B------:R-:W-:Y:S01]  /*47e0*/  @!P5 IMAD.MOV R226, RZ, RZ, -R226 ;  /* 0x000000ffffe2d224 */ /* 0x000fe200078e0ae2 */
[----:B------:R-:W-:Y:S01]  /*47f0*/  ISETP.GT.U32.AND P5, PT, R3, R234, PT ;  /* 0x000000ea0300720c */ /* 0x000fe20003fa4070 */
[----:B------:R-:W-:Y:S01]  /*4800*/  IMAD.MOV R4, RZ, RZ, -R4 ;  /* 0x000000ffff047224 */ /* 0x000fe200078e0a04 */
[----:B------:R-:W-:Y:S01]  /*4810*/  IABS R244, R18 ;  /* 0x0000001200f47213 */ /* 0x000fe20000000000 */
[----:B------:R-:W-:Y:S01]  /*4820*/  IMAD.HI.U32 R2, R15, R238, RZ ;  /* 0x000000ee0f027227 */ /* 0x000fe200078e00ff */
[----:B------:R-:W-:Y:S02]  /*4830*/  ISETP.GE.AND P6, PT, R19, RZ, PT ;  /* 0x000000ff1300720c */ /* 0x000fe40003fc6270 */
[----:B------:R-:W-:Y:S01]  /*4840*/  LOP3.LUT R19, R5, 0x188, RZ, 0xfc, !PT ;  /* 0x0000018805137812 */ /* 0x000fe200078efcff */
[----:B------:R-:W-:Y:S02]  /*4850*/  IMAD R240, R3, R4, R240 ;  /* 0x0000000403f07224 */ /* 0x000fe400078e02f0 */
[----:B------:R-:W-:-:S02]  /*4860*/  @!P2 IMAD.IADD R236, R236, 0x1, -R3 ;  /* 0x00000001ececa824 */ /* 0x000fc400078e0a03 */
[----:B------:R-:W-:Y:S02]  /*4870*/  IMAD.MOV R2, RZ, RZ, -R2 ;  /* 0x000000ffff027224 */ /* 0x000fe400078e0a02 */
[--C-:B------:R-:W-:Y:S01]  /*4880*/  @!P3 IMAD.IADD R230, R230, 0x1, -R3.reuse ;  /* 0x00000001e6e6b824 */ /* 0x100fe200078e0a03 */
[C---:B------:R-:W-:Y:S01]  /*4890*/  ISETP.GT.U32.AND P2, PT, R3.reuse, R236, PT ;  /* 0x000000ec0300720c */ /* 0x040fe20003f44070 */
[----:B------:R-:W-:Y:S01]  /*48a0*/  @!P1 IMAD.IADD R232, R232, 0x1, -R3 ;  /* 0x00000001e8e89824 */ /* 0x000fe200078e0a03 */
[----:B------:R-:W-:Y:S01]  /*48b0*/  ISETP.GE.AND P3, PT, R8, RZ, PT ;  /* 0x000000ff0800720c */ /* 0x000fe20003f66270 */
[C---:B------:R-:W-:Y:S01]  /*48c0*/  IMAD R238, R3.reuse, R2, R238 ;  /* 0x0000000203ee7224 */ /* 0x040fe200078e02ee */
[----:B------:R-:W-:Y:S01]  /*48d0*/  ISETP.GT.U32.AND P1, PT, R3, R240, PT ;  /* 0x000000f00300720c */ /* 0x000fe20003f24070 */
[----:B------:R-:W-:Y:S01]  /*48e0*/  IMAD.HI.U32 R2, R15, R242, RZ ;  /* 0x000000f20f027227 */ /* 0x000fe200078e00ff */
[----:B------:R-:W-:-:S03]  /*48f0*/  IABS R8, R19 ;  /* 0x0000001300087213 */ /* 0x000fc60000000000 */
[----:B------:R-:W-:Y:S01]  /*4900*/  @!P5 IMAD.IADD R234, R234, 0x1, -R3 ;  /* 0x00000001eaead824 */ /* 0x000fe200078e0a03 */
[----:B------:R-:W-:Y:S01]  /*4910*/  ISETP.GE.AND P5, PT, R17, RZ, PT ;  /* 0x000000ff1100720c */ /* 0x000fe20003fa6270 */
[----:B------:R-:W-:-:S04]  /*4920*/  IMAD.HI.U32 R4, R15, R244, RZ ;  /* 0x000000f40f047227 */ /* 0x000fc800078e00ff */
[----:B------:R-:W-:Y:S02]  /*4930*/  IMAD.MOV R2, RZ, RZ, -R2 ;  /* 0x000000ffff027224 */ /* 0x000fe400078e0a02 */
[----:B------:R-:W-:Y:S01]  /*4940*/  @!P0 IMAD.MOV R228, RZ, RZ, -R228 ;  /* 0x000000ffffe48224 */ /* 0x000fe200078e0ae4 */
[C---:B------:R-:W-:Y:S01]  /*4950*/  ISETP.GT.U32.AND P0, PT, R3.reuse, R238, PT ;  /* 0x000000ee0300720c */ /* 0x040fe20003f04070 */
[----:B------:R-:W-:Y:S02]  /*4960*/  IMAD.MOV R4, RZ, RZ, -R4 ;  /* 0x000000ffff047224 */ /* 0x000fe400078e0a04 */
[----:B------:R-:W-:Y:S01]  /*4970*/  IMAD R242, R3, R2, R242 ;  /* 0x0000000203f27224 */ /* 0x000fe200078e02f2 */
[----:B------:R-:W-:Y:S01]  /*4980*/  LOP3.LUT R2, R5, 0x174, RZ, 0xfc, !PT ;  /* 0x0000017405027812 */ /* 0x000fe200078efcff */
[--C-:B------:R-:W-:Y:S01]  /*4990*/  @!P2 IMAD.IADD R236, R236, 0x1, -R3.reuse ;  /* 0x00000001ececa824 */ /* 0x100fe200078e0a03 */
[----:B------:R-:W-:Y:S01]  /*49a0*/  ISETP.GE.AND P2, PT, R20, RZ, PT ;  /* 0x000000ff1400720c */ /* 0x000fe20003f46270 */
[--C-:B------:R-:W-:Y:S01]  /*49b0*/  @!P1 IMAD.IADD R240, R240, 0x1, -R3.reuse ;  /* 0x00000001f0f09824 */ /* 0x100fe200078e0a03 */
[----:B------:R-:W-:Y:S01]  /*49c0*/  IABS R246, R2 ;  /* 0x0000000200f67213 */ /* 0x000fe20000000000 */
[----:B------:R-:W-:Y:S01]  /*49d0*/  IMAD R244, R3, R4, R244 ;  /* 0x0000000403f47224 */ /* 0x000fe200078e02f4 */
[----:B------:R-:W-:Y:S01]  /*49e0*/  LOP3.LUT R4, R5, 0x178, RZ, 0xfc, !PT ;  /* 0x0000017805047812 */ /* 0x000fe200078efcff */
[----:B------:R-:W-:Y:S01]  /*49f0*/  @!P3 IMAD.MOV R234, RZ, RZ, -R234 ;  /* 0x000000ffffeab224 */ /* 0x000fe200078e0aea */
[C---:B------:R-:W-:Y:S01]  /*4a00*/  ISETP.GT.U32.AND P3, PT, R3.reuse, R242, PT ;  /* 0x000000f20300720c */ /* 0x040fe20003f64070 */
[----:B------:R-:W-:Y:S01]  /*4a10*/  @!P6 IMAD.MOV R232, RZ, RZ, -R232 ;  /* 0x000000ffffe8e224 */ /* 0x000fe200078e0ae8 */
[C---:B------:R-:W-:Y:S01]  /*4a20*/  ISETP.GT.U32.AND P6, PT, R3.reuse, R240, PT ;  /* 0x000000f00300720c */ /* 0x040fe20003fc4070 */
[----:B------:R-:W-:Y:S01]  /*4a30*/  @!P5 IMAD.MOV R236, RZ, RZ, -R236 ;  /* 0x000000ffffecd224 */ /* 0x000fe200078e0aec */
[----:B------:R-:W-:Y:S01]  /*4a40*/  ISETP.GT.U32.AND P5, PT, R3, R244, PT ;  /* 0x000000f40300720c */ /* 0x000fe20003fa4070 */
[----:B------:R-:W-:Y:S01]  /*4a50*/  @!P0 IMAD.IADD R238, R238, 0x1, -R3 ;  /* 0x00000001eeee8824 */ /* 0x000fe200078e0a03 */
[----:B------:R-:W-:Y:S01]  /*4a60*/  IABS R248, R4 ;  /* 0x0000000400f87213 */ /* 0x000fe20000000000 */
[----:B------:R-:W-:Y:S01]  /*4a70*/  @!P4 IMAD.MOV R230, RZ, RZ, -R230 ;  /* 0x000000ffffe6c224 */ /* 0x000fe200078e0ae6 */
[----:B------:R-:W-:-:S02]  /*4a80*/  ISETP.GE.AND P4, PT, R6, RZ, PT ;  /* 0x000000ff0600720c */ /* 0x000fc40003f86270 */
[----:B------:R-:W-:Y:S02]  /*4a90*/  ISETP.GT.U32.AND P1, PT, R3, R238, PT ;  /* 0x000000ee0300720c */ /* 0x000fe40003f24070 */
[----:B------:R-:W-:Y:S01]  /*4aa0*/  ISETP.GE.AND P0, PT, R21, RZ, PT ;  /* 0x000000ff1500720c */ /* 0x000fe20003f06270 */
[--C-:B------:R-:W-:Y:S01]  /*4ab0*/  @!P3 IMAD.IADD R242, R242, 0x1, -R3.reuse ;  /* 0x00000001f2f2b824 */ /* 0x100fe200078e0a03 */
[----:B------:R-:W-:Y:S01]  /*4ac0*/  ISETP.GE.AND P3, PT, R4, RZ, PT ;  /* 0x000000ff0400720c */ /* 0x000fe20003f66270 */
[--C-:B------:R-:W-:Y:S01]  /*4ad0*/  @!P6 IMAD.IADD R240, R240, 0x1, -R3.reuse ;  /* 0x00000001f0f0e824 */ /* 0x100fe200078e0a03 */
[----:B------:R-:W-:Y:S01]  /*4ae0*/  ISETP.GE.AND P6, PT, R2, RZ, PT ;  /* 0x000000ff0200720c */ /* 0x000fe20003fc6270 */
[----:B------:R-:W-:Y:S01]  /*4af0*/  @!P5 IMAD.IADD R244, R244, 0x1, -R3 ;  /* 0x00000001f4f4d824 */ /* 0x000fe200078e0a03 */
[----:B------:R-:W-:Y:S01]  /*4b00*/  ISETP.GT.U32.AND P5, PT, R3, R242, PT ;  /* 0x000000f20300720c */ /* 0x000fe20003fa4070 */
[----:B------:R-:W-:Y:S01]  /*4b10*/  IMAD.HI.U32 R2, R15, R246, RZ ;  /* 0x000000f60f027227 */ /* 0x000fe200078e00ff */
[----:B------:R-:W-:-:S02]  /*4b20*/  LOP3.LUT R6, R5, 0x17c, RZ, 0xfc, !PT ;  /* 0x0000017c05067812 */ /* 0x000fc400078efcff */
[----:B------:R-:W-:Y:S01]  /*4b30*/  LOP3.LUT R20, R5, 0x18c, RZ, 0xfc, !PT ;  /* 0x0000018c05147812 */ /* 0x000fe200078efcff */
[----:B------:R-:W-:Y:S01]  /*4b40*/  IMAD.MOV R2, RZ, RZ, -R2 ;  /* 0x000000ffff027224 */ /* 0x000fe200078e0a02 */
[----:B------:R-:W-:Y:S01]  /*4b50*/  IABS R250, R6 ;  /* 0x0000000600fa7213 */ /* 0x000fe20000000000 */
[--C-:B------:R-:W-:Y:S01]  /*4b60*/  @!P1 IMAD.IADD R238, R238, 0x1, -R3.reuse ;  /* 0x00000001eeee9824 */ /* 0x100fe200078e0a03 */
[----:B------:R-:W-:Y:S01]  /*4b70*/  ISETP.GE.AND P1, PT, R18, RZ, PT ;  /* 0x000000ff1200720c */ /* 0x000fe20003f26270 */
[----:B------:R-:W-:Y:S01]  /*4b80*/  IMAD R246, R3, R2, R246 ;  /* 0x0000000203f67224 */ /* 0x000fe200078e02f6 */
[----:B------:R-:W-:Y:S01]  /*4b90*/  LOP3.LUT R2, R5, 0x180, RZ, 0xfc, !PT ;  /* 0x0000018005027812 */ /* 0x000fe200078efcff */
[----:B------:R-:W-:Y:S01]  /*4ba0*/  IMAD.HI.U32 R4, R15, R248, RZ ;  /* 0x000000f80f047227 */ /* 0x000fe200078e00ff */
[----:B------:R-:W-:Y:S02]  /*4bb0*/  IABS R18, R20 ;  /* 0x0000001400127213 */ /* 0x000fe40000000000 */
[----:B------:R-:W-:Y:S01]  /*4bc0*/  IABS R252, R2 ;  /* 0x0000000200fc7213 */ /* 0x000fe20000000000 */
[----:B------:R-:W-:Y:S01]  /*4bd0*/  @!P2 IMAD.MOV R238, RZ, RZ, -R238 ;  /* 0x000000ffffeea224 */ /* 0x000fe200078e0aee */
[C---:B------:R-:W-:Y:S01]  /*4be0*/  ISETP.GT.U32.AND P2, PT, R3.reuse, R244, PT ;  /* 0x000000f40300720c */ /* 0x040fe20003f44070 */
[----:B------:R-:W-:Y:S01]  /*4bf0*/  @!P5 IMAD.IADD R242, R242, 0x1, -R3 ;  /* 0x00000001f2f2d824 */ /* 0x000fe200078e0a03 */
[----:B------:R-:W-:Y:S01]  /*4c00*/  ISETP.GT.U32.AND P5, PT, R3, R246, PT ;  /* 0x000000f60300720c */ /* 0x000fe20003fa4070 */
[----:B------:R-:W-:Y:S01]  /*4c10*/  IMAD.MOV R4, RZ, RZ, -R4 ;  /* 0x000000ffff047224 */ /* 0x000fe200078e0a04 */
[----:B------:R-:W-:Y:S01]  /*4c20*/  LOP3.LUT R21, R5, 0x190, RZ, 0xfc, !PT ;  /* 0x0000019005157812 */ /* 0x000fe200078efcff */
[----:B------:R-:W-:-:S02]  /*4c30*/  @!P4 IMAD.MOV R242, RZ, RZ, -R242 ;  /* 0x000000fffff2c224 */ /* 0x000fc400078e0af2 */
[C---:B------:R-:W-:Y:S02]  /*4c40*/  IMAD R248, R3.reuse, R4, R248 ;  /* 0x0000000403f87224 */ /* 0x040fe400078e02f8 */
[----:B------:R-:W-:Y:S01]  /*4c50*/  @!P0 IMAD.MOV R240, RZ, RZ, -R240 ;  /* 0x000000fffff08224 */ /* 0x000fe200078e0af0 */
[----:B------:R-:W-:Y:S02]  /*4c60*/  ISETP.GE.AND P0, PT, R6, RZ, PT ;  /* 0x000000ff0600720c */ /* 0x000fe40003f06270 */
[----:B------:R-:W-:Y:S01]  /*4c70*/  ISETP.GT.U32.AND P4, PT, R3, R248, PT ;  /* 0x000000f80300720c */ /* 0x000fe20003f84070 */
[--C-:B------:R-:W-:Y:S01]  /*4c80*/  @!P2 IMAD.IADD R244, R244, 0x1, -R3.reuse ;  /* 0x00000001f4f4a824 */ /* 0x100fe200078e0a03 */
[----:B------:R-:W-:Y:S01]  /*4c90*/  ISETP.GE.AND P2, PT, R2, RZ, PT ;  /* 0x000000ff0200720c */ /* 0x000fe20003f46270 */
[----:B------:R-:W-:Y:S01]  /*4ca0*/  @!P5 IMAD.IADD R246, R246, 0x1, -R3 ;  /* 0x00000001f6f6d824 */ /* 0x000fe200078e0a03 */
[----:B------:R-:W-:Y:S01]  /*4cb0*/  LOP3.LUT R6, R5, 0x184, RZ, 0xfc, !PT ;  /* 0x0000018405067812 */ /* 0x000fe200078efcff */
[----:B------:R-:W-:-:S03]  /*4cc0*/  IMAD.HI.U32 R2, R15, R250, RZ ;  /* 0x000000fa0f027227 */ /* 0x000fc600078e00ff */
[----:B------:R-:W-:Y:S01]  /*4cd0*/  ISETP.GT.U32.AND P5, PT, R3, R246, PT ;  /* 0x000000f60300720c */ /* 0x000fe20003fa4070 */
[----:B------:R-:W-:Y:S02]  /*4ce0*/  IMAD.MOV R4, RZ, RZ, -R2 ;  /* 0x000000ffff047224 */ /* 0x000fe400078e0a02 */
[----:B------:R-:W-:-:S04]  /*4cf0*/  IMAD.HI.U32 R2, R15, R252, RZ ;  /* 0x000000fc0f027227 */ /* 0x000fc800078e00ff */
[----:B------:R-:W-:Y:S01]  /*4d00*/  @!P1 IMAD.MOV R244, RZ, RZ, -R244 ;  /* 0x000000fffff49224 */ /* 0x000fe200078e0af4 */
[----:B------:R-:W-:Y:S01]  /*4d10*/  ISETP.GE.AND P1, PT, R6, RZ, PT ;  /* 0x000000ff0600720c */ /* 0x000fe20003f26270 */
[----:B------:R-:W-:Y:S01]  /*4d20*/  @!P4 IMAD.IADD R248, R248, 0x1, -R3 ;  /* 0x00000001f8f8c824 */ /* 0x000fe200078e0a03 */
[----:B------:R-:W-:Y:S01]  /*4d30*/  IABS R6, R6 ;  /* 0x0000000600067213 */ /* 0x000fe20000000000 */
[----:B------:R-:W-:Y:S02]  /*4d40*/  IMAD.MOV R2, RZ, RZ, -R2 ;  /* 0x000000ffff027224 */ /* 0x000fe400078e0a02 */
[C---:B------:R-:W-:Y:S01]  /*4d50*/  IMAD R250, R3.reuse, R4, R250 ;  /* 0x0000000403fa7224 */ /* 0x040fe200078e02fa */
[C---:B------:R-:W-:Y:S01]  /*4d60*/  ISETP.GT.U32.AND P4, PT, R3.reuse, R248, PT ;  /* 0x000000f80300720c */ /* 0x040fe20003f84070 */
[----:B------:R-:W-:Y:S02]  /*4d70*/  IMAD R252, R3, R2, R252 ;  /* 0x0000000203fc7224 */ /* 0x000fe400078e02fc */
[----:B------:R-:W-:-:S04]  /*4d80*/  IMAD.HI.U32 R2, R15, R6, RZ ;  /* 0x000000060f027227 */ /* 0x000fc800078e00ff */
[----:B------:R-:W-:Y:S01]  /*4d90*/  @!P5 IMAD.IADD R246, R246, 0x1, -R3 ;  /* 0x00000001f6f6d824 */ /* 0x000fe200078e0a03 */
[----:B------:R-:W-:Y:S01]  /*4da0*/  ISETP.GT.U32.AND P5, PT, R3, R250, PT ;  /* 0x000000fa0300720c */ /* 0x000fe20003fa4070 */
[----:B------:R-:W-:-:S04]  /*4db0*/  IMAD.HI.U32 R4, R15, R8, RZ ;  /* 0x000000080f047227 */ /* 0x000fc800078e00ff */
[----:B------:R-:W-:Y:S02]  /*4dc0*/  IMAD.MOV R2, RZ, RZ, -R2 ;  /* 0x000000ffff027224 */ /* 0x000fe400078e0a02 */
[----:B------:R-:W-:Y:S02]  /*4dd0*/  IMAD.MOV R4, RZ, RZ, -R4 ;  /* 0x000000ffff047224 */ /* 0x000fe400078e0a04 */
[C---:B------:R-:W-:Y:S01]  /*4de0*/  IMAD R131, R3.reuse, R2, R6 ;  /* 0x0000000203837224 */ /* 0x040fe200078e0206 */
[----:B------:R-:W-:Y:S01]  /*4df0*/  IABS R6, R22 ;  /* 0x0000001600067213 */ /* 0x000fe20000000000 */
[C---:B------:R-:W-:Y:S01]  /*4e00*/  IMAD R125, R3.reuse, R4, R8 ;  /* 0x00000004037d7224 */ /* 0x040fe200078e0208 */
[----:B------:R-:W-:Y:S01]  /*4e10*/  IABS R4, R21 ;  /* 0x0000001500047213 */ /* 0x000fe20000000000 */
[--C-:B------:R-:W-:Y:S01]  /*4e20*/  @!P4 IMAD.IADD R248, R248, 0x1, -R3.reuse ;  /* 0x00000001f8f8c824 */ /* 0x100fe200078e0a03 */
[C---:B------:R-:W-:Y:S01]  /*4e30*/  ISETP.GT.U32.AND P4, PT, R3.reuse, R131, PT ;  /* 0x000000830300720c */ /* 0x040fe20003f84070 */
[----:B------:R-:W-:Y:S01]  /*4e40*/  @!P5 IMAD.IADD R250, R250, 0x1, -R3 ;  /* 0x00000001fafad824 */ /* 0x000fe200078e0a03 */
[C---:B------:R-:W-:Y:S01]  /*4e50*/  ISETP.GT.U32.AND P5, PT, R3.reuse, R125, PT ;  /* 0x0000007d0300720c */ /* 0x040fe20003fa4070 */
[----:B------:R-:W-:Y:S01]  /*4e60*/  @!P6 IMAD.MOV R246, RZ, RZ, -R246 ;  /* 0x000000fffff6e224 */ /* 0x000fe200078e0af6 */
[----:B------:R-:W-:Y:S01]  /*4e70*/  ISETP.GT.U32.AND P6, PT, R3, R252, PT ;  /* 0x000000fc0300720c */ /* 0x000fe20003fc4070 */
[----:B------:R-:W-:Y:S01]  /*4e80*/  IMAD.HI.U32 R2, R15, R18, RZ ;  /* 0x000000120f027227 */ /* 0x000fe200078e00ff */
[----:B------:R-:W-:-:S03]  /*4e90*/  IABS R8, R23 ;  /* 0x0000001700087213 */ /* 0x000fc60000000000 */
[----:B------:R-:W-:Y:S02]  /*4ea0*/  IMAD.MOV R2, RZ, RZ, -R2 ;  /* 0x000000ffff027224 */ /* 0x000fe400078e0a02 */
[----:B------:R-:W-:Y:S02]  /*4eb0*/  @!P3 IMAD.MOV R248, RZ, RZ, -R248 ;  /* 0x000000fffff8b224 */ /* 0x000fe400078e0af8 */
[--C-:B------:R-:W-:Y:S02]  /*4ec0*/  @!P4 IMAD.IADD R131, R131, 0x1, -R3.reuse ;  /* 0x000000018383c824 */ /* 0x100fe400078e0a03 */
[----:B------:R-:W-:Y:S02]  /*4ed0*/  @!P5 IMAD.IADD R125, R125, 0x1, -R3 ;  /* 0x000000017d7dd824 */ /* 0x000fe400078e0a03 */
[C---:B------:R-:W-:Y:S01]  /*4ee0*/  IMAD R17, R3.reuse, R2, R18 ;  /* 0x0000000203117224 */ /* 0x040fe200078e0212 */
[----:B------:R-:W-:Y:S01]  /*4ef0*/  ISETP.GT.U32.AND P5, PT, R3, R131, PT ;  /* 0x000000830300720c */ /* 0x000fe20003fa4070 */
[----:B------:R-:W-:Y:S01]  /*4f00*/  IMAD.HI.U32 R2, R15, R4, RZ ;  /* 0x000000040f027227 */ /* 0x000fe200078e00ff */
[----:B------:R-:W-:-:S03]  /*4f10*/  ISETP.GT.U32.AND P3, PT, R3, R125, PT ;  /* 0x0000007d0300720c */ /* 0x000fc60003f64070 */
[----:B------:R-:W-:Y:S01]  /*4f20*/  @!P6 IMAD.IADD R252, R252, 0x1, -R3 ;  /* 0x00000001fcfce824 */ /* 0x000fe200078e0a03 */
[----:B------:R-:W-:Y:S01]  /*4f30*/  ISETP.GT.U32.AND P6, PT, R3, R250, PT ;  /* 0x000000fa0300720c */ /* 0x000fe20003fc4070 */
[----:B------:R-:W-:-:S03]  /*4f40*/  IMAD.MOV R2, RZ, RZ, -R2 ;  /* 0x000000ffff027224 */ /* 0x000fc600078e0a02 */
[C---:B------:R-:W-:Y:S01]  /*4f50*/  ISETP.GT.U32.AND P4, PT, R3.reuse, R252, PT ;  /* 0x000000fc0300720c */ /* 0x040fe20003f84070 */
[----:B------:R-:W-:Y:S02]  /*4f60*/  IMAD R129, R3, R2, R4 ;  /* 0x0000000203817224 */ /* 0x000fe400078e0204 */
[----:B------:R-:W-:Y:S02]  /*4f70*/  @!P5 IMAD.IADD R131, R131, 0x1, -R3 ;  /* 0x000000018383d824 */ /* 0x000fe400078e0a03 */
[----:B------:R-:W-:Y:S01]  /*4f80*/  IMAD.HI.U32 R2, R15, R6, RZ ;  /* 0x000000060f027227 */ /* 0x000fe200078e00ff */
[----:B------:R-:W-:-:S03]  /*4f90*/  ISETP.GT.U32.AND P5, PT, R3, R129, PT ;  /* 0x000000810300720c */ /* 0x000fc60003fa4070 */
[----:B------:R-:W-:Y:S02]  /*4fa0*/  IMAD.MOV R2, RZ, RZ, -R2 ;  /* 0x000000ffff027224 */ /* 0x000fe400078e0a02 */
[--C-:B------:R-:W-:Y:S01]  /*4fb0*/  @!P6 IMAD.IADD R250, R250, 0x1, -R3.reuse ;  /* 0x00000001fafae824 */ /* 0x100fe200078e0a03 */
[----:B------:R-:W-:Y:S01]  /*4fc0*/  ISETP.GT.U32.AND P6, PT, R3, R17, PT ;  /* 0x000000110300720c */ /* 0x000fe20003fc4070 */
[--C-:B------:R-:W-:Y:S01]  /*4fd0*/  @!P4 IMAD.IADD R252, R252, 0x1, -R3.reuse ;  /* 0x00000001fcfcc824 */ /* 0x100fe200078e0a03 */
[----:B------:R-:W-:Y:S01]  /*4fe0*/  ISETP.GE.AND P4, PT, R19, RZ, PT ;  /* 0x000000ff1300720c */ /* 0x000fe20003f86270 */
[----:B------:R-:W-:Y:S01]  /*4ff0*/  IMAD R127, R3, R2, R6 ;  /* 0x00000002037f7224 */ /* 0x000fe200078e0206 */
[----:B------:R-:W-:Y:S01]  /*5000*/  LOP3.LUT R19, R5, 0x19c, RZ, 0xfc, !PT ;  /* 0x0000019c05137812 */ /* 0x000fe200078efcff */
[----:B------:R-:W-:Y:S01]  /*5010*/  IMAD.HI.U32 R4, R15, R8, RZ ;  /* 0x000000080f047227 */ /* 0x000fe200078e00ff */
[----:B------:R-:W-:Y:S02]  /*5020*/  LOP3.LUT R6, R5, 0x1a0, RZ, 0xfc, !PT ;  /* 0x000001a005067812 */ /* 0x000fe400078efcff */
[----:B------:R-:W-:Y:S01]  /*5030*/  IABS R18, R19 ;  /* 0x0000001300127213 */ /* 0x000fe20000000000 */
[----:B------:R-:W-:Y:S01]  /*5040*/  @!P5 IMAD.IADD R129, R129, 0x1, -R3 ;  /* 0x000000018181d824 */ /* 0x000fe200078e0a03 */
[----:B------:R-:W-:Y:S01]  /*5050*/  IABS R48, R6 ;  /* 0x0000000600307213 */ /* 0x000fe20000000000 */
[----:B------:R-:W-:-:S02]  /*5060*/  IMAD.MOV R4, RZ, RZ, -R4 ;  /* 0x000000ffff047224 */ /* 0x000fc400078e0a04 */
[----:B------:R-:W-:Y:S01]  /*5070*/  IMAD.HI.U32 R2, R15, R18, RZ ;  /* 0x000000120f027227 */ /* 0x000fe200078e00ff */
[----:B------:R-:W-:-:S03]  /*5080*/  ISETP.GT.U32.AND P5, PT, R3, R129, PT ;  /* 0x000000810300720c */ /* 0x000fc60003fa4070 */
[----:B------:R-:W-:Y:S02]  /*5090*/  IMAD.MOV R2, RZ, RZ, -R2 ;  /* 0x000000ffff027224 */ /* 0x000fe400078e0a02 */
[--C-:B------:R-:W-:Y:S01]  /*50a0*/  @!P3 IMAD.IADD R125, R125, 0x1, -R3.reuse ;  /* 0x000000017d7db824 */ /* 0x100fe200078e0a03 */
[----:B------:R-:W-:Y:S01]  /*50b0*/  ISETP.GE.AND P3, PT, R20, RZ, PT ;  /* 0x000000ff1400720c */ /* 0x000fe20003f66270 */
[----:B------:R-:W-:Y:S01]  /*50c0*/  IMAD R135, R3, R2, R18 ;  /* 0x0000000203877224 */ /* 0x000fe200078e0212 */
[----:B------:R-:W-:Y:S01]  /*50d0*/  LOP3.LUT R18, R5, 0x1a8, RZ, 0xfc, !PT ;  /* 0x000001a805127812 */ /* 0x000fe200078efcff */
[--C-:B------:R-:W-:Y:S01]  /*50e0*/  @!P6 IMAD.IADD R17, R17, 0x1, -R3.reuse ;  /* 0x000000011111e824 */ /* 0x100fe200078e0a03 */
[----:B------:R-:W-:Y:S01]  /*50f0*/  ISETP.GE.AND P6, PT, R21, RZ, PT ;  /* 0x000000ff1500720c */ /* 0x000fe20003fc6270 */
[----:B------:R-:W-:Y:S01]  /*5100*/  IMAD R133, R3, R4, R8 ;  /* 0x0000000403857224 */ /* 0x000fe200078e0208 */
[----:B------:R-:W-:Y:S01]  /*5110*/  LOP3.LUT R8, R5, 0x1a4, RZ, 0xfc, !PT ;  /* 0x000001a405087812 */ /* 0x000fe200078efcff */
[----:B------:R-:W-:Y:S01]  /*5120*/  @!P5 IMAD.IADD R129, R129, 0x1, -R3 ;  /* 0x000000018181d824 */ /* 0x000fe200078e0a03 */
[C---:B------:R-:W-:Y:S01]  /*5130*/  ISETP.GT.U32.AND P5, PT, R3.reuse, R135, PT ;  /* 0x000000870300720c */ /* 0x040fe20003fa4070 */
[----:B------:R-:W-:Y:S01]  /*5140*/  @!P0 IMAD.MOV R250, RZ, RZ, -R250 ;  /* 0x000000fffffa8224 */ /* 0x000fe200078e0afa */
[C---:B------:R-:W-:Y:S01]  /*5150*/  ISETP.GT.U32.AND P0, PT, R3.reuse, R17, PT ;  /* 0x000000110300720c */ /* 0x040fe20003f04070 */
[----:B------:R-:W-:Y:S01]  /*5160*/  @!P4 IMAD.MOV R125, RZ, RZ, -R125 ;  /* 0x000000ffff7dc224 */ /* 0x000fe200078e0a7d */
[C---:B------:R-:W-:Y:S01]  /*5170*/  ISETP.GT.U32.AND P4, PT, R3.reuse, R133, PT ;  /* 0x000000850300720c */ /* 0x040fe20003f84070 */
[----:B------:R-:W-:Y:S01]  /*5180*/  @!P2 IMAD.MOV R252, RZ, RZ, -R252 ;  /* 0x000000fffffca224 */ /* 0x000fe200078e0afc */
[----:B------:R-:W-:Y:S01]  /*5190*/  ISETP.GT.U32.AND P2, PT, R3, R127, PT ;  /* 0x0000007f0300720c */ /* 0x000fe20003f44070 */
[----:B------:R-:W-:Y:S01]  /*51a0*/  IMAD.HI.U32 R2, R15, R48, RZ ;  /* 0x000000300f027227 */ /* 0x000fe200078e00ff */
[----:B------:R-:W-:-:S02]  /*51b0*/  IABS R46, R8 ;  /* 0x00000008002e7213 */ /* 0x000fc40000000000 */
[----:B------:R-:W-:Y:S01]  /*51c0*/  IABS R134, R18 ;  /* 0x0000001200867213 */ /* 0x000fe20000000000 */
[----:B------:R-:W-:Y:S01]  /*51d0*/  IMAD.MOV R4, RZ, RZ, -R2 ;  /* 0x000000ffff047224 */ /* 0x000fe200078e0a02 */
[----:B------:R-:W-:Y:S01]  /*51e0*/  LOP3.LUT R20, R5, 0x1b4, RZ, 0xfc, !PT ;  /* 0x000001b405147812 */ /* 0x000fe200078efcff */
[--C-:B------:R-:W-:Y:S01]  /*51f0*/  @!P5 IMAD.IADD R135, R135, 0x1, -R3.reuse ;  /* 0x000000018787d824 */ /* 0x100fe200078e0a03 */
[----:B------:R-:W-:Y:S01]  /*5200*/  LOP3.LUT R21, R5, 0x1c4, RZ, 0xfc, !PT ;  /* 0x000001c405157812 */ /* 0x000fe200078efcff */
[----:B------:R-:W-:Y:S01]  /*5210*/  IMAD.HI.U32 R2, R15, R46, RZ ;  /* 0x0000002e0f027227 */ /* 0x000fe200078e00ff */
[----:B------:R-:W-:Y:S02]  /*5220*/  IABS R40, R20 ;  /* 0x0000001400287213 */ /* 0x000fe40000000000 */
[----:B------:R-:W-:Y:S01]  /*5230*/  ISETP.GT.U32.AND P5, PT, R3, R135, PT ;  /* 0x000000870300720c */ /* 0x000fe20003fa4070 */
[--C-:B------:R-:W-:Y:S01]  /*5240*/  @!P0 IMAD.IADD R17, R17, 0x1, -R3.reuse ;  /* 0x0000000111118824 */ /* 0x100fe200078e0a03 */
[----:B------:R-:W-:Y:S01]  /*5250*/  ISETP.GE.AND P0, PT, R23, RZ, PT ;  /* 0x000000ff1700720c */ /* 0x000fe20003f06270 */
[--C-:B------:R-:W-:Y:S01]  /*5260*/  @!P4 IMAD.IADD R133, R133, 0x1, -R3.reuse ;  /* 0x000000018585c824 */ /* 0x100fe200078e0a03 */
[----:B------:R-:W-:Y:S01]  /*5270*/  LOP3.LUT R23, R5, 0x1dc, RZ, 0xfc, !PT ;  /* 0x000001dc05177812 */ /* 0x000fe200078efcff */
[----:B------:R-:W-:Y:S01]  /*5280*/  @!P2 IMAD.IADD R127, R127, 0x1, -R3 ;  /* 0x000000017f7fa824 */ /* 0x000fe200078e0a03 */
[----:B------:R-:W-:Y:S01]  /*5290*/  ISETP.GE.AND P2, PT, R19, RZ, PT ;  /* 0x000000ff1300720c */ /* 0x000fe20003f46270 */
[----:B------:R-:W-:Y:S01]  /*52a0*/  IMAD.MOV R2, RZ, RZ, -R2 ;  /* 0x000000ffff027224 */ /* 0x000fe200078e0a02 */
[----:B------:R-:W-:Y:S01]  /*52b0*/  LOP3.LUT R19, R5, 0x1ac, RZ, 0xfc, !PT ;  /* 0x000001ac05137812 */ /* 0x000fe200078efcff */
[----:B------:R-:W-:Y:S01]  /*52c0*/  @!P3 IMAD.MOV R17, RZ, RZ, -R17 ;  /* 0x000000ffff11b224 */ /* 0x000fe200078e0a11 */
[C---:B------:R-:W-:Y:S01]  /*52d0*/  ISETP.GT.U32.AND P3, PT, R3.reuse, R133, PT ;  /* 0x000000850300720c */ /* 0x040fe20003f64070 */
[C---:B------:R-:W-:Y:S01]  /*52e0*/  IMAD R46, R3.reuse, R2, R46 ;  /* 0x00000002032e7224 */ /* 0x040fe200078e022e */
[----:B------:R-:W-:Y:S01]  /*52f0*/  ISETP.GT.U32.AND P4, PT, R3, R127, PT ;  /* 0x0000007f0300720c */ /* 0x000fe20003f84070 */
[----:B------:R-:W-:Y:S01]  /*5300*/  @!P5 IMAD.IADD R135, R135, 0x1, -R3 ;  /* 0x000000018787d824 */ /* 0x000fe200078e0a03 */
[----:B------:R-:W-:Y:S01]  /*5310*/  IABS R44, R19 ;  /* 0x00000013002c7213 */ /* 0x000fe20000000000 */
[----:B------:R-:W-:Y:S01]  /*5320*/  @!P1 IMAD.MOV R131, RZ, RZ, -R131 ;  /* 0x000000ffff839224 */ /* 0x000fe200078e0a83 */
[C---:B------:R-:W-:Y:S01]  /*5330*/  ISETP.GT.U32.AND P5, PT, R3.reuse, R46, PT ;  /* 0x0000002e0300720c */ /* 0x040fe20003fa4070 */
[----:B------:R-:W-:Y:S01]  /*5340*/  IMAD R48, R3, R4, R48 ;  /* 0x0000000403307224 */ /* 0x000fe200078e0230 */
[----:B------:R-:W-:Y:S01]  /*5350*/  ISETP.GE.AND P1, PT, R22, RZ, PT ;  /* 0x000000ff1600720c */ /* 0x000fe20003f26270 */
[----:B------:R-:W-:Y:S01]  /*5360*/  IMAD.HI.U32 R2, R15, R134, RZ ;  /* 0x000000860f027227 */ /* 0x000fe200078e00ff */
[----:B------:R-:W-:-:S02]  /*5370*/  IABS R22, R27 ;  /* 0x0000001b00167213 */ /* 0x000fc40000000000 */
[----:B------:R-:W-:Y:S01]  /*5380*/  IABS R28, R23 ;  /* 0x00000017001c7213 */ /* 0x000fe20000000000 */
[--C-:B------:R-:W-:Y:S01]  /*5390*/  @!P3 IMAD.IADD R133, R133, 0x1, -R3.reuse ;  /* 0x000000018585b824 */ /* 0x100fe200078e0a03 */
[----:B------:R-:W-:Y:S01]  /*53a0*/  ISETP.GE.AND P3, PT, R6, RZ, PT ;  /* 0x000000ff0600720c */ /* 0x000fe20003f66270 */
[--C-:B------:R-:W-:Y:S01]  /*53b0*/  @!P4 IMAD.IADD R127, R127, 0x1, -R3.reuse ;  /* 0x000000017f7fc824 */ /* 0x100fe200078e0a03 */
[----:B------:R-:W-:Y:S01]  /*53c0*/  ISETP.GT.U32.AND P4, PT, R3, R48, PT ;  /* 0x000000300300720c */ /* 0x000fe20003f84070 */
[----:B------:R-:W-:Y:S01]  /*53d0*/  IMAD.MOV R2, RZ, RZ, -R2 ;  /* 0x000000ffff027224 */ /* 0x000fe200078e0a02 */
[----:B------:R-:W-:Y:S01]  /*53e0*/  LOP3.LUT R6, R5, 0x1b0, RZ, 0xfc, !PT ;  /* 0x000001b005067812 */ /* 0x000fe200078efcff */
[----:B------:R-:W-:Y:S02]  /*53f0*/  @!P5 IMAD.IADD R46, R46, 0x1, -R3 ;  /* 0x000000012e2ed824 */ /* 0x000fe400078e0a03 */
[----:B------:R-:W-:Y:S01]  /*5400*/  @!P1 IMAD.MOV R127, RZ, RZ, -R127 ;  /* 0x000000ffff7f9224 */ /* 0x000fe200078e0a7f */
[----:B------:R-:W-:Y:S01]  /*5410*/  IABS R42, R6 ;  /* 0x00000006002a7213 */ /* 0x000fe20000000000 */
[C---:B------:R-:W-:Y:S01]  /*5420*/  IMAD R134, R3.reuse, R2, R134 ;  /* 0x0000000203867224 */ /* 0x040fe200078e0286 */
[----:B------:R-:W-:Y:S01]  /*5430*/  ISETP.GT.U32.AND P1, PT, R3, R46, PT ;  /* 0x0000002e0300720c */ /* 0x000fe20003f24070 */
[----:B------:R-:W-:-:S02]  /*5440*/  @!P6 IMAD.MOV R129, RZ, RZ, -R129 ;  /* 0x000000ffff81e224 */ /* 0x000fc400078e0a81 */
[----:B------:R-:W-:Y:S01]  /*5450*/  IMAD.HI.U32 R2, R15, R42, RZ ;  /* 0x0000002a0f027227 */ /* 0x000fe200078e00ff */
[----:B------:R-:W-:-:S03]  /*5460*/  ISETP.GT.U32.AND P6, PT, R3, R134, PT ;  /* 0x000000860300720c */ /* 0x000fc60003fc4070 */
[----:B------:R-:W-:Y:S01]  /*5470*/  @!P4 IMAD.IADD R48, R48, 0x1, -R3 ;  /* 0x000000013030c824 */ /* 0x000fe200078e0a03 */
[----:B------:R-:W-:Y:S01]  /*5480*/  ISETP.GE.AND P4, PT, R8, RZ, PT ;  /* 0x000000ff0800720c */ /* 0x000fe20003f86270 */
[----:B------:R-:W-:Y:S02]  /*5490*/  IMAD.MOV R2, RZ, RZ, -R2 ;  /* 0x000000ffff027224 */ /* 0x000fe400078e0a02 */
[----:B------:R-:W-:Y:S01]  /*54a0*/  IMAD.HI.U32 R4, R15, R44, RZ ;  /* 0x0000002c0f047227 */ /* 0x000fe200078e00ff */
[----:B------:R-:W-:-:S03]  /*54b0*/  ISETP.GT.U32.AND P5, PT, R3, R48, PT ;  /* 0x000000300300720c */ /* 0x000fc60003fa4070 */
[C---:B------:R-:W-:Y:S02]  /*54c0*/  IMAD R42, R3.reuse, R2, R42 ;  /* 0x00000002032a7224 */ /* 0x040fe400078e022a */
[--C-:B------:R-:W-:Y:S02]  /*54d0*/  @!P1 IMAD.IADD R46, R46, 0x1, -R3.reuse ;  /* 0x000000012e2e9824 */ /* 0x100fe400078e0a03 */
[----:B------:R-:W-:Y:S01]  /*54e0*/  IMAD.MOV R4, RZ, RZ, -R4 ;  /* 0x000000ffff047224 */ /* 0x000fe200078e0a04 */
[C---:B------:R-:W-:Y:S01]  /*54f0*/  ISETP.GT.U32.AND P1, PT, R3.reuse, R42, PT ;  /* 0x0000002a0300720c */ /* 0x040fe20003f24070 */
[--C-:B------:R-:W-:Y:S01]  /*5500*/  @!P6 IMAD.IADD R134, R134, 0x1, -R3.reuse ;  /* 0x000000018686e824 */ /* 0x100fe200078e0a03 */
[----:B------:R-:W-:Y:S01]  /*5510*/  ISETP.GE.AND P6, PT, R6, RZ, PT ;  /* 0x000000ff0600720c */ /* 0x000fe20003fc6270 */
[----:B------:R-:W-:Y:S01]  /*5520*/  IMAD R44, R3, R4, R44 ;  /* 0x00000004032c7224 */ /* 0x000fe200078e022c */
[----:B------:R-:W-:Y:S01]  /*5530*/  LOP3.LUT R4, R5, 0x1b8, RZ, 0xfc, !PT ;  /* 0x000001b805047812 */ /* 0x000fe200078efcff */
[----:B------:R-:W-:Y:S01]  /*5540*/  @!P5 IMAD.IADD R48, R48, 0x1, -R3 ;  /* 0x000000013030d824 */ /* 0x000fe200078e0a03 */
[----:B------:R-:W-:Y:S01]  /*5550*/  ISETP.GE.AND P5, PT, R19, RZ, PT ;  /* 0x000000ff1300720c */ /* 0x000fe20003fa6270 */
[----:B------:R-:W-:Y:S01]  /*5560*/  IMAD.HI.U32 R2, R15, R40, RZ ;  /* 0x000000280f027227 */ /* 0x000fe200078e00ff */
[----:B------:R-:W-:-:S02]  /*5570*/  IABS R38, R4 ;  /* 0x0000000400267213 */ /* 0x000fc40000000000 */
[----:B------:R-:W-:Y:S01]  /*5580*/  LOP3.LUT R19, R5, 0x1bc, RZ, 0xfc, !PT ;  /* 0x000001bc05137812 */ /* 0x000fe200078efcff */
[----:B------:R-:W-:Y:S01]  /*5590*/  @!P2 IMAD.MOV R135, RZ, RZ, -R135 ;  /* 0x000000ffff87a224 */ /* 0x000fe200078e0a87 */
[C---:B------:R-:W-:Y:S01]  /*55a0*/  ISETP.GT.U32.AND P2, PT, R3.reuse, R44, PT ;  /* 0x0000002c0300720c */ /* 0x040fe20003f44070 */
[----:B------:R-:W-:Y:S01]  /*55b0*/  @!P3 IMAD.MOV R48, RZ, RZ, -R48 ;  /* 0x000000ffff30b224 */ /* 0x000fe200078e0a30 */
[C---:B------:R-:W-:Y:S01]  /*55c0*/  ISETP.GT.U32.AND P3, PT, R3.reuse, R134, PT ;  /* 0x000000860300720c */ /* 0x040fe20003f64070 */
[----:B------:R-:W-:Y:S01]  /*55d0*/  @!P1 IMAD.IADD R42, R42, 0x1, -R3 ;  /* 0x000000012a2a9824 */ /* 0x000fe200078e0a03 */
[----:B------:R-:W-:Y:S01]  /*55e0*/  IABS R8, R19 ;  /* 0x0000001300087213 */ /* 0x000fe20000000000 */
[----:B------:R-:W-:Y:S02]  /*55f0*/  IMAD.MOV R2, RZ, RZ, -R2 ;  /* 0x000000ffff027224 */ /* 0x000fe400078e0a02 */
[----:B------:R-:W-:Y:S01]  /*5600*/  @!P0 IMAD.MOV R133, RZ, RZ, -R133 ;  /* 0x000000ffff858224 */ /* 0x000fe200078e0a85 */
[C---:B------:R-:W-:Y:S01]  /*5610*/  ISETP.GT.U32.AND P1, PT, R3.reuse, R42, PT ;  /* 0x0000002a0300720c */ /* 0x040fe20003f24070 */
[----:B------:R-:W-:Y:S01]  /*5620*/  IMAD R40, R3, R2, R40 ;  /* 0x0000000203287224 */ /* 0x000fe200078e0228 */
[----:B------:R-:W-:Y:S01]  /*5630*/  ISETP.GE.AND P0, PT, R18, RZ, PT ;  /* 0x000000ff1200720c */ /* 0x000fe20003f06270 */
[----:B------:R-:W-:Y:S01]  /*5640*/  IMAD.HI.U32 R2, R15, R38, RZ ;  /* 0x000000260f027227 */ /* 0x000fe200078e00ff */
[----:B------:R-:W-:-:S03]  /*5650*/  IABS R18, R21 ;  /* 0x0000001500127213 */ /* 0x000fc60000000000 */
[----:B------:R-:W-:Y:S02]  /*5660*/  IMAD.MOV R2, RZ, RZ, -R2 ;  /* 0x000000ffff027224 */ /* 0x000fe400078e0a02 */
[--C-:B------:R-:W-:Y:S02]  /*5670*/  @!P2 IMAD.IADD R44, R44, 0x1, -R3.reuse ;  /* 0x000000012c2ca824 */ /* 0x100fe400078e0a03 */
[--C-:B------:R-:W-:Y:S01]  /*5680*/  @!P3 IMAD.IADD R134, R134, 0x1, -R3.reuse ;  /* 0x000000018686b824 */ /* 0x100fe200078e0a03 */
[C---:B------:R-:W-:Y:S01]  /*5690*/  ISETP.GT.U32.AND P3, PT, R3.reuse, R40, PT ;  /* 0x000000280300720c */ /* 0x040fe20003f64070 */
[C---:B------:R-:W-:Y:S01]  /*56a0*/  IMAD R38, R3.reuse, R2, R38 ;  /* 0x0000000203267224 */ /* 0x040fe200078e0226 */
[----:B------:R-:W-:Y:S01]  /*56b0*/  ISETP.GT.U32.AND P2, PT, R3, R44, PT ;  /* 0x0000002c0300720c */ /* 0x000fe20003f44070 */
[----:B------:R-:W-:Y:S02]  /*56c0*/  @!P1 IMAD.IADD R42, R42, 0x1, -R3 ;  /* 0x000000012a2a9824 */ /* 0x000fe400078e0a03 */
[----:B------:R-:W-:Y:S01]  /*56d0*/  IMAD.HI.U32 R2, R15, R8, RZ ;  /* 0x000000080f027227 */ /* 0x000fe200078e00ff */
[----:B------:R-:W-:-:S03]  /*56e0*/  ISETP.GT.U32.AND P1, PT, R3, R38, PT ;  /* 0x000000260300720c */ /* 0x000fc60003f24070 */
[----:B------:R-:W-:Y:S01]  /*56f0*/  @!P4 IMAD.MOV R46, RZ, RZ, -R46 ;  /* 0x000000ffff2ec224 */ /* 0x000fe200078e0a2e */
[----:B------:R-:W-:Y:S01]  /*5700*/  ISETP.GE.AND P4, PT, R20, RZ, PT ;  /* 0x000000ff1400720c */ /* 0x000fe20003f86270 */
[----:B------:R-:W-:Y:S01]  /*5710*/  IMAD.MOV R2, RZ, RZ, -R2 ;  /* 0x000000ffff027224 */ /* 0x000fe200078e0a02 */
[----:B------:R-:W-:Y:S01]  /*5720*/  LOP3.LUT R20, R5, 0x1c0, RZ, 0xfc, !PT ;  /* 0x000001c005147812 */ /* 0x000fe200078efcff */
[--C-:B------:R-:W-:Y:S01]  /*5730*/  @!P3 IMAD.IADD R40, R40, 0x1, -R3.reuse ;  /* 0x000000012828b824 */ /* 0x100fe200078e0a03 */
[----:B------:R-:W-:Y:S01]  /*5740*/  ISETP.GE.AND P3, PT, R19, RZ, PT ;  /* 0x000000ff1300720c */ /* 0x000fe20003f66270 */
[--C-:B------:R-:W-:Y:S01]  /*5750*/  @!P2 IMAD.IADD R44, R44, 0x1, -R3.reuse ;  /* 0x000000012c2ca824 */ /* 0x100fe200078e0a03 */
[----:B------:R-:W-:Y:S01]  /*5760*/  IABS R6, R20 ;  /* 0x0000001400067213 */ /* 0x000fe20000000000 */
[----:B------:R-:W-:Y:S01]  /*5770*/  @!P0 IMAD.MOV R134, RZ, RZ, -R134 ;  /* 0x000000ffff868224 */ /* 0x000fe200078e0a86 */
[C---:B------:R-:W-:Y:S01]  /*5780*/  ISETP.GT.U32.AND P0, PT, R3.reuse, R40, PT ;  /* 0x000000280300720c */ /* 0x040fe20003f04070 */
[----:B------:R-:W-:Y:S01]  /*5790*/  IMAD R8, R3, R2, R8 ;  /* 0x0000000203087224 */ /* 0x000fe200078e0208 */
[----:B------:R-:W-:Y:S01]  /*57a0*/  ISETP.GE.AND P2, PT, R4, RZ, PT ;  /* 0x000000ff0400720c */ /* 0x000fe20003f46270 */
[----:B------:R-:W-:Y:S01]  /*57b0*/  @!P1 IMAD.IADD R38, R38, 0x1, -R3 ;  /* 0x0000000126269824 */ /* 0x000fe200078e0a03 */
[----:B------:R-:W-:Y:S01]  /*57c0*/  LOP3.LUT R19, R5, 0x1c8, RZ, 0xfc, !PT ;  /* 0x000001c805137812 */ /* 0x000fe200078efcff */
[----:B------:R-:W-:Y:S01]  /*57d0*/  @!P5 IMAD.MOV R44, RZ, RZ, -R44 ;  /* 0x000000ffff2cd224 */ /* 0x000fe200078e0a2c */
[----:B------:R-:W-:Y:S01]  /*57e0*/  ISETP.GT.U32.AND P5, PT, R3, R8, PT ;  /* 0x000000080300720c */ /* 0x000fe20003fa4070 */
[----:B------:R-:W-:Y:S01]  /*57f0*/  IMAD.HI.U32 R2, R15, R6, RZ ;  /* 0x000000060f027227 */ /* 0x000fe200078e00ff */
[----:B------:R-:W-:-:S03]  /*5800*/  ISETP.GT.U32.AND P1, PT, R3, R38, PT ;  /* 0x000000260300720c */ /* 0x000fc60003f24070 */
[----:B------:R-:W-:-:S04]  /*5810*/  IMAD.HI.U32 R4, R15, R18, RZ ;  /* 0x000000120f047227 */ /* 0x000fc800078e00ff */
[----:B------:R-:W-:Y:S02]  /*5820*/  IMAD.MOV R2, RZ, RZ, -R2 ;  /* 0x000000ffff027224 */ /* 0x000fe400078e0a02 */
[----:B------:R-:W-:Y:S02]  /*5830*/  IMAD.MOV R4, RZ, RZ, -R4 ;  /* 0x000000ffff047224 */ /* 0x000fe400078e0a04 */
[--C-:B------:R-:W-:Y:S01]  /*5840*/  @!P0 IMAD.IADD R40, R40, 0x1, -R3.reuse ;  /* 0x0000000128288824 */ /* 0x100fe200078e0a03 */
[----:B------:R-:W-:Y:S01]  /*5850*/  ISETP.GE.AND P0, PT, R21, RZ, PT ;  /* 0x000000ff1500720c */ /* 0x000fe20003f06270 */
[----:B------:R-:W-:Y:S01]  /*5860*/  IMAD R6, R3, R2, R6 ;  /* 0x0000000203067224 */ /* 0x000fe200078e0206 */
[----:B------:R-:W-:Y:S01]  /*5870*/  LOP3.LUT R21, R5, 0x1d0, RZ, 0xfc, !PT ;  /* 0x000001d005157812 */ /* 0x000fe200078efcff */
[----:B------:R-:W-:Y:S01]  /*5880*/  IMAD R4, R3, R4, R18 ;  /* 0x0000000403047224 */ /* 0x000fe200078e0212 */
[----:B------:R-:W-:Y:S01]  /*5890*/  LOP3.LUT R18, R5, 0x1cc, RZ, 0xfc, !PT ;  /* 0x000001cc05127812 */ /* 0x000fe200078efcff */
[--C-:B------:R-:W-:Y:S01]  /*58a0*/  @!P1 IMAD.IADD R38, R38, 0x1, -R3.reuse ;  /* 0x0000000126269824 */ /* 0x100fe200078e0a03 */
[C---:B------:R-:W-:Y:S01]  /*58b0*/  ISETP.GT.U32.AND P1, PT, R3.reuse, R6, PT ;  /* 0x000000060300720c */ /* 0x040fe20003f24070 */
[----:B------:R-:W-:Y:S01]  /*58c0*/  @!P5 IMAD.IADD R8, R8, 0x1, -R3 ;  /* 0x000000010808d824 */ /* 0x000fe200078e0a03 */
[----:B------:R-:W-:Y:S01]  /*58d0*/  IABS R34, R18 ;  /* 0x0000001200227213 */ /* 0x000fe20000000000 */
[----:B------:R-:W-:Y:S01]  /*58e0*/  @!P4 IMAD.MOV R40, RZ, RZ, -R40 ;  /* 0x000000ffff28c224 */ /* 0x000fe200078e0a28 */
[C---:B------:R-:W-:Y:S01]  /*58f0*/  ISETP.GT.U32.AND P4, PT, R3.reuse, R4, PT ;  /* 0x000000040300720c */ /* 0x040fe20003f84070 */
[----:B------:R-:W-:Y:S01]  /*5900*/  @!P6 IMAD.MOV R42, RZ, RZ, -R42 ;  /* 0x000000ffff2ae224 */ /* 0x000fe200078e0a2a */
[----:B------:R-:W-:Y:S01]  /*5910*/  ISETP.GT.U32.AND P5, PT, R3, R8, PT ;  /* 0x000000080300720c */ /* 0x000fe20003fa4070 */
[----:B------:R-:W-:Y:S01]  /*5920*/  @!P2 IMAD.MOV R38, RZ, RZ, -R38 ;  /* 0x000000ffff26a224 */ /* 0x000fe200078e0a26 */
[----:B------:R-:W-:-:S02]  /*5930*/  ISETP.GE.AND P6, PT, R20, RZ, PT ;  /* 0x000000ff1400720c */ /* 0x000fc40003fc6270 */
[----:B------:R-:W-:Y:S02]  /*5940*/  IABS R20, R19 ;  /* 0x0000001300147213 */ /* 0x000fe40000000000 */
[----:B------:R-:W-:Y:S01]  /*5950*/  IABS R30, R21 ;  /* 0x00000015001e7213 */ /* 0x000fe20000000000 */
[----:B------:R-:W-:Y:S01]  /*5960*/  @!P1 IMAD.IADD R6, R6, 0x1, -R3 ;  /* 0x0000000106069824 */ /* 0x000fe200078e0a03 */
[----:B------:R-:W-:Y:S01]  /*5970*/  ISETP.GE.AND P2, PT, R19, RZ, PT ;  /* 0x000000ff1300720c */ /* 0x000fe20003f46270 */
[----:B------:R-:W-:-:S03]  /*5980*/  IMAD.HI.U32 R2, R15, R20, RZ ;  /* 0x000000140f027227 */ /* 0x000fc600078e00ff */
[----:B------:R-:W-:Y:S01]  /*5990*/  ISETP.GT.U32.AND P1, PT, R3, R6, PT ;  /* 0x000000060300720c */ /* 0x000fe20003f24070 */
[--C-:B------:R-:W-:Y:S02]  /*59a0*/  @!P4 IMAD.IADD R4, R4, 0x1, -R3.reuse ;  /* 0x000000010404c824 */ /* 0x100fe400078e0a03 */
[----:B------:R-:W-:Y:S01]  /*59b0*/  @!P5 IMAD.IADD R8, R8, 0x1, -R3 ;  /* 0x000000010808d824 */ /* 0x000fe200078e0a03 */
[----:B------:R-:W-:Y:S01]  /*59c0*/  ISETP.GE.AND P5, PT, R18, RZ, PT ;  /* 0x000000ff1200720c */ /* 0x000fe20003fa6270 */
[----:B------:R-:W-:Y:S01]  /*59d0*/  IMAD.HI.U32 R18, R15, R34, RZ ;  /* 0x000000220f127227 */ /* 0x000fe200078e00ff */
[----:B------:R-:W-:-:S03]  /*59e0*/  ISETP.GT.U32.AND P4, PT, R3, R4, PT ;  /* 0x000000040300720c */ /* 0x000fc60003f84070 */
[----:B------:R-:W-:Y:S02]  /*59f0*/  IMAD.MOV R2, RZ, RZ, -R2 ;  /* 0x000000ffff027224 */ /* 0x000fe400078e0a02 */
[----:B------:R-:W-:Y:S02]  /*5a00*/  IMAD.MOV R18, RZ, RZ, -R18 ;  /* 0x000000ffff127224 */ /* 0x000fe400078e0a12 */
[C---:B------:R-:W-:Y:S02]  /*5a10*/  IMAD R2, R3.reuse, R2, R20 ;  /* 0x0000000203027224 */ /* 0x040fe400078e0214 */
[----:B------:R-:W-:Y:S01]  /*5a20*/  IMAD R34, R3, R18, R34 ;  /* 0x0000001203227224 */ /* 0x000fe200078e0222 */
[----:B------:R-:W-:Y:S01]  /*5a30*/  LOP3.LUT R18, R5, 0x1d4, RZ, 0xfc, !PT ;  /* 0x000001d405127812 */ /* 0x000fe200078efcff */
[--C-:B------:R-:W-:Y:S01]  /*5a40*/  @!P1 IMAD.IADD R6, R6, 0x1, -R3.reuse ;  /* 0x0000000106069824 */ /* 0x100fe200078e0a03 */
[C---:B------:R-:W-:Y:S01]  /*5a50*/  ISETP.GT.U32.AND P1, PT, R3.reuse, R2, PT ;  /* 0x000000020300720c */ /* 0x040fe20003f24070 */
[----:B------:R-:W-:Y:S01]  /*5a60*/  @!P4 IMAD.IADD R4, R4, 0x1, -R3 ;  /* 0x000000010404c824 */ /* 0x000fe200078e0a03 */
[----:B------:R-:W-:Y:S01]  /*5a70*/  ISETP.GT.U32.AND P4, PT, R3, R34, PT ;  /* 0x000000220300720c */ /* 0x000fe20003f84070 */
[----:B------:R-:W-:Y:S01]  /*5a80*/  IMAD.HI.U32 R19, R15, R30, RZ ;  /* 0x0000001e0f137227 */ /* 0x000fe200078e00ff */
[----:B------:R-:W-:-:S03]  /*5a90*/  IABS R36, R18 ;  /* 0x0000001200247213 */ /* 0x000fc60000000000 */
[----:B------:R-:W-:Y:S02]  /*5aa0*/  IMAD.MOV R19, RZ, RZ, -R19 ;  /* 0x000000ffff137224 */ /* 0x000fe400078e0a13 */
[----:B------:R-:W-:Y:S01]  /*5ab0*/  @!P6 IMAD.MOV R6, RZ, RZ, -R6 ;  /* 0x000000ffff06e224 */ /* 0x000fe200078e0a06 */
[----:B------:R-:W-:Y:S01]  /*5ac0*/  ISETP.GE.AND P6, PT, R18, RZ, PT ;  /* 0x000000ff1200720c */ /* 0x000fe20003fc6270 */
[----:B------:R-:W-:Y:S01]  /*5ad0*/  IMAD R30, R3, R19, R30 ;  /* 0x00000013031e7224 */ /* 0x000fe200078e021e */
[----:B------:R-:W-:Y:S01]  /*5ae0*/  LOP3.LUT R19, R5, 0x1d8, RZ, 0xfc, !PT ;  /* 0x000001d805137812 */ /* 0x000fe200078efcff */
[--C-:B------:R-:W-:Y:S02]  /*5af0*/  @!P1 IMAD.IADD R2, R2, 0x1, -R3.reuse ;  /* 0x0000000102029824 */ /* 0x100fe400078e0a03 */
[----:B------:R-:W-:Y:S01]  /*5b00*/  @!P4 IMAD.IADD R34, R34, 0x1, -R3 ;  /* 0x000000012222c824 */ /* 0x000fe200078e0a03 */
[----:B------:R-:W-:Y:S01]  /*5b10*/  IABS R32, R19 ;  /* 0x0000001300207213 */ /* 0x000fe20000000000 */
[----:B------:R-:W-:Y:S01]  /*5b20*/  IMAD.HI.U32 R18, R15, R36, RZ ;  /* 0x000000240f127227 */ /* 0x000fe200078e00ff */
[----:B------:R-:W-:-:S02]  /*5b30*/  ISETP.GT.U32.AND P1, PT, R3, R2, PT ;  /* 0x000000020300720c */ /* 0x000fc40003f24070 */
[----:B------:R-:W-:Y:S01]  /*5b40*/  ISETP.GT.U32.AND P4, PT, R3, R34, PT ;  /* 0x000000220300720c */ /* 0x000fe20003f84070 */
[----:B------:R-:W-:Y:S02]  /*5b50*/  IMAD.MOV R20, RZ, RZ, -R18 ;  /* 0x000000ffff147224 */ /* 0x000fe400078e0a12 */
[----:B------:R-:W-:-:S04]  /*5b60*/  IMAD.HI.U32 R18, R15, R32, RZ ;  /* 0x000000200f127227 */ /* 0x000fc800078e00ff */
[C---:B------:R-:W-:Y:S02]  /*5b70*/  IMAD R36, R3.reuse, R20, R36 ;  /* 0x0000001403247224 */ /* 0x040fe400078e0224 */
[----:B------:R-:W-:Y:S02]  /*5b80*/  IMAD.MOV R18, RZ, RZ, -R18 ;  /* 0x000000ffff127224 */ /* 0x000fe400078e0a12 */
[--C-:B------:R-:W-:Y:S01]  /*5b90*/  @!P1 IMAD.IADD R2, R2, 0x1, -R3.reuse ;  /* 0x0000000102029824 */ /* 0x100fe200078e0a03 */
[C---:B------:R-:W-:Y:S01]  /*5ba0*/  ISETP.GT.U32.AND P1, PT, R3.reuse, R30, PT ;  /* 0x0000001e0300720c */ /* 0x040fe20003f24070 */
[----:B------:R-:W-:Y:S01]  /*5bb0*/  @!P4 IMAD.IADD R34, R34, 0x1, -R3 ;  /* 0x000000012222c824 */ /* 0x000fe200078e0a03 */
[C---:B------:R-:W-:Y:S01]  /*5bc0*/  ISETP.GT.U32.AND P4, PT, R3.reuse, R36, PT ;  /* 0x000000240300720c */ /* 0x040fe20003f84070 */
[----:B------:R-:W-:Y:S02]  /*5bd0*/  IMAD R32, R3, R18, R32 ;  /* 0x0000001203207224 */ /* 0x000fe400078e0220 */
[----:B------:R-:W-:Y:S01]  /*5be0*/  @!P3 IMAD.MOV R8, RZ, RZ, -R8 ;  /* 0x000000ffff08b224 */ /* 0x000fe200078e0a08 */
[----:B------:R-:W-:Y:S01]  /*5bf0*/  ISETP.GE.AND P3, PT, R21, RZ, PT ;  /* 0x000000ff1500720c */ /* 0x000fe20003f66270 */
[----:B------:R-:W-:Y:S01]  /*5c00*/  @!P5 IMAD.MOV R34, RZ, RZ, -R34 ;  /* 0x000000ffff22d224 */ /* 0x000fe200078e0a22 */
[----:B------:R-:W-:Y:S01]  /*5c10*/  ISETP.GT.U32.AND P5, PT, R3, R32, PT ;  /* 0x000000200300720c */ /* 0x000fe20003fa4070 */
[----:B------:R-:W-:-:S04]  /*5c20*/  IMAD.HI.U32 R21, R15, R22, RZ ;  /* 0x000000160f157227 */ /* 0x000fc800078e00ff */
[--C-:B------:R-:W-:Y:S01]  /*5c30*/  @!P1 IMAD.IADD R30, R30, 0x1, -R3.reuse ;  /* 0x000000011e1e9824 */ /* 0x100fe200078e0a03 */
[----:B------:R-:W-:Y:S01]  /*5c40*/  ISETP.GE.AND P1, PT, R23, RZ, PT ;  /* 0x000000ff1700720c */ /* 0x000fe20003f26270 */
[----:B------:R-:W-:Y:S01]  /*5c50*/  @!P4 IMAD.IADD R36, R36, 0x1, -R3 ;  /* 0x000000012424c824 */ /* 0x000fe200078e0a03 */
[----:B------:R-:W-:Y:S01]  /*5c60*/  LOP3.LUT R23, R5, 0x1e8, RZ, 0xfc, !PT ;  /* 0x000001e805177812 */ /* 0x000fe200078efcff */
[----:B------:R-:W-:Y:S01]  /*5c70*/  IMAD.MOV R21, RZ, RZ, -R21 ;  /* 0x000000ffff157224 */ /* 0x000fe200078e0a15 */
[----:B------:R-:W-:Y:S01]  /*5c80*/  ISETP.GT.U32.AND P4, PT, R3, R30, PT ;  /* 0x0000001e0300720c */ /* 0x000fe20003f84070 */
[----:B------:R-:W-:Y:S01]  /*5c90*/  @!P0 IMAD.MOV R4, RZ, RZ, -R4 ;  /* 0x000000ffff048224 */ /* 0x000fe200078e0a04 */
[----:B------:R-:W-:Y:S01]  /*5ca0*/  ISETP.GE.AND P0, PT, R19, RZ, PT ;  /* 0x000000ff1300720c */ /* 0x000fe20003f06270 */
[----:B------:R-:W-:Y:S01]  /*5cb0*/  @!P2 IMAD.MOV R2, RZ, RZ, -R2 ;  /* 0x000000ffff02a224 */ /* 0x000fe200078e0a02 */
[----:B------:R-:W-:Y:S01]  /*5cc0*/  ISETP.GT.U32.AND P2, PT, R3, R36, PT ;  /* 0x000000240300720c */ /* 0x000fe20003f44070 */
[----:B------:R-:W-:Y:S01]  /*5cd0*/  IMAD.HI.U32 R19, R15, R28, RZ ;  /* 0x0000001c0f137227 */ /* 0x000fe200078e00ff */
[----:B------:R-:W-:-:S03]  /*5ce0*/  IABS R24, R23 ;  /* 0x0000001700187213 */ /* 0x000fc60000000000 */
[----:B------:R-:W-:-:S04]  /*5cf0*/  IMAD.HI.U32 R20, R15, R26, RZ ;  /* 0x0000001a0f147227 */ /* 0x000fc800078e00ff */
[----:B------:R-:W-:Y:S01]  /*5d00*/  IMAD R22, R3, R21, R22 ;  /* 0x0000001503167224 */ /* 0x000fe200078e0216 */
[----:B------:R-:W-:Y:S01]  /*5d10*/  LOP3.LUT R21, R5, 0x1ec, RZ, 0xfc, !PT ;  /* 0x000001ec05157812 */ /* 0x000fe200078efcff */
[----:B------:R-:W-:Y:S02]  /*5d20*/  IMAD.MOV R19, RZ, RZ, -R19 ;  /* 0x000000ffff137224 */ /* 0x000fe400078e0a13 */
[----:B------:R-:W-:Y:S01]  /*5d30*/  IMAD.MOV R20, RZ, RZ, -R20 ;  /* 0x000000ffff147224 */ /* 0x000fe200078e0a14 */
[----:B------:R-:W-:Y:S01]  /*5d40*/  IABS R222, R21 ;  /* 0x0000001500de7213 */ /* 0x000fe20000000000 */
[----:B------:R-:W-:Y:S01]  /*5d50*/  @!P5 IMAD.IADD R32, R32, 0x1, -R3 ;  /* 0x000000012020d824 */ /* 0x000fe200078e0a03 */
[----:B------:R-:W-:Y:S01]  /*5d60*/  ISETP.GT.U32.AND P5, PT, R3, R22, PT ;  /* 0x000000160300720c */ /* 0x000fe20003fa4070 */
[----:B------:R-:W-:-:S04]  /*5d70*/  IMAD.HI.U32 R18, R15, R24, RZ ;  /* 0x000000180f127227 */ /* 0x000fc800078e00ff */
[C---:B------:R-:W-:Y:S02]  /*5d80*/  IMAD R28, R3.reuse, R19, R28 ;  /* 0x00000013031c7224 */ /* 0x040fe400078e021c */
[C---:B------:R-:W-:Y:S01]  /*5d90*/  IMAD R26, R3.reuse, R20, R26 ;  /* 0x00000014031a7224 */ /* 0x040fe200078e021a */
[----:B------:R-:W-:Y:S01]  /*5da0*/  IABS R20, R29 ;  /* 0x0000001d00147213 */ /* 0x000fe20000000000 */
[----:B------:R-:W-:Y:S02]  /*5db0*/  IMAD.MOV R19, RZ, RZ, -R18 ;  /* 0x000000ffff137224 */ /* 0x000fe400078e0a12 */
[--C-:B------:R-:W-:Y:S01]  /*5dc0*/  @!P2 IMAD.IADD R36, R36, 0x1, -R3.reuse ;  /* 0x000000012424a824 */ /* 0x100fe200078e0a03 */
[C---:B------:R-:W-:Y:S01]  /*5dd0*/  ISETP.GT.U32.AND P2, PT, R3.reuse, R26, PT ;  /* 0x0000001a0300720c */ /* 0x040fe20003f44070 */
[----:B------:R-:W-:Y:S01]  /*5de0*/  @!P4 IMAD.IADD R30, R30, 0x1, -R3 ;  /* 0x000000011e1ec824 */ /* 0x000fe200078e0a03 */
[C---:B------:R-:W-:Y:S01]  /*5df0*/  ISETP.GT.U32.AND P4, PT, R3.reuse, R28, PT ;  /* 0x0000001c0300720c */ /* 0x040fe20003f84070 */
[----:B------:R-:W-:-:S02]  /*5e00*/  IMAD R24, R3, R19, R24 ;  /* 0x0000001303187224 */ /* 0x000fc400078e0218 */
[----:B------:R-:W-:-:S04]  /*5e10*/  IMAD.HI.U32 R19, R15, R20, RZ ;  /* 0x000000140f137227 */ /* 0x000fc800078e00ff */
[----:B------:R-:W-:Y:S02]  /*5e20*/  IMAD.MOV R19, RZ, RZ, -R19 ;  /* 0x000000ffff137224 */ /* 0x000fe400078e0a13 */
[----:B------:R-:W-:Y:S02]  /*5e30*/  @!P5 IMAD.IADD R22, R22, 0x1, -R3 ;  /* 0x000000011616d824 */ /* 0x000fe400078e0a03 */
[----:B------:R-:W-:Y:S01]  /*5e40*/  IMAD R20, R3, R19, R20 ;  /* 0x0000001303147224 */ /* 0x000fe200078e0214 */
[----:B------:R-:W-:Y:S01]  /*5e50*/  LOP3.LUT R19, R5, 0x1f8, RZ, 0xfc, !PT ;  /* 0x000001f805137812 */ /* 0x000fe200078efcff */
[----:B------:R-:W-:Y:S01]  /*5e60*/  @!P3 IMAD.MOV R30, RZ, RZ, -R30 ;  /* 0x000000ffff1eb224 */ /* 0x000fe200078e0a1e */
[----:B------:R-:W-:Y:S01]  /*5e70*/  ISETP.GT.U32.AND P3, PT, R3, R22, PT ;  /* 0x000000160300720c */ /* 0x000fe20003f64070 */
[----:B------:R-:W-:-:S04]  /*5e80*/  IMAD.HI.U32 R18, R15, R222, RZ ;  /* 0x000000de0f127227 */ /* 0x000fc800078e00ff */
[----:B------:R-:W-:-:S04]  /*5e90*/  IMAD.HI.U32 R5, R15, R220, RZ ;  /* 0x000000dc0f057227 */ /* 0x000fc800078e00ff */
[--C-:B------:R-:W-:Y:S02]  /*5ea0*/  @!P2 IMAD.IADD R26, R26, 0x1, -R3.reuse ;  /* 0x000000011a1aa824 */ /* 0x100fe400078e0a03 */
[----:B------:R-:W-:Y:S01]  /*5eb0*/  @!P4 IMAD.IADD R28, R28, 0x1, -R3 ;  /* 0x000000011c1cc824 */ /* 0x000fe200078e0a03 */
[C---:B------:R-:W-:Y:S01]  /*5ec0*/  ISETP.GT.U32.AND P4, PT, R3.reuse, R32, PT ;  /* 0x000000200300720c */ /* 0x040fe20003f84070 */
[----:B------:R-:W-:Y:S01]  /*5ed0*/  IMAD.MOV R18, RZ, RZ, -R18 ;  /* 0x000000ffff127224 */ /* 0x000fe200078e0a12 */
[C---:B------:R-:W-:Y:S01]  /*5ee0*/  ISETP.GT.U32.AND P5, PT, R3.reuse, R26, PT ;  /* 0x0000001a0300720c */ /* 0x040fe20003fa4070 */
[----:B------:R-:W-:Y:S01]  /*5ef0*/  IMAD.MOV R5, RZ, RZ, -R5 ;  /* 0x000000ffff057224 */ /* 0x000fe200078e0a05 */
[C---:B------:R-:W-:Y:S01]  /*5f00*/  ISETP.GT.U32.AND P2, PT, R3.reuse, R28, PT ;  /* 0x0000001c0300720c */ /* 0x040fe20003f44070 */
[C---:B------:R-:W-:Y:S01]  /*5f10*/  IMAD R222, R3.reuse, R18, R222 ;  /* 0x0000001203de7224 */ /* 0x040fe200078e02de */
[----:B------:R-:W-:Y:S01]  /*5f20*/  IABS R18, R19 ;  /* 0x0000001300127213 */ /* 0x000fe20000000000 */
[----:B------:R-:W-:-:S02]  /*5f30*/  IMAD R220, R3, R5, R220 ;  /* 0x0000000503dc7224 */ /* 0x000fc400078e02dc */
[----:B------:R-:W-:Y:S02]  /*5f40*/  @!P3 IMAD.IADD R22, R22, 0x1, -R3 ;  /* 0x000000011616b824 */ /* 0x000fe400078e0a03 */
[----:B------:R-:W-:Y:S01]  /*5f50*/  IMAD.HI.U32 R15, R15, R18, RZ ;  /* 0x000000120f0f7227 */ /* 0x000fe200078e00ff */
[----:B------:R-:W-:-:S03]  /*5f60*/  ISETP.GT.U32.AND P3, PT, R3, R220, PT ;  /* 0x000000dc0300720c */ /* 0x000fc60003f64070 */
[----:B------:R-:W-:Y:S02]  /*5f70*/  IMAD.MOV R15, RZ, RZ, -R15 ;  /* 0x000000ffff0f7224 */ /* 0x000fe400078e0a0f */
[--C-:B------:R-:W-:Y:S01]  /*5f80*/  @!P5 IMAD.IADD R26, R26, 0x1, -R3.reuse ;  /* 0x000000011a1ad824 */ /* 0x100fe200078e0a03 */
[C---:B------:R-:W-:Y:S01]  /*5f90*/  ISETP.GT.U32.AND P5, PT, R3.reuse, R20, PT ;  /* 0x000000140300720c */ /* 0x040fe20003fa4070 */
[--C-:B------:R-:W-:Y:S01]  /*5fa0*/  @!P4 IMAD.IADD R32, R32, 0x1, -R3.reuse ;  /* 0x000000012020c824 */ /* 0x100fe200078e0a03 */
[C---:B------:R-:W-:Y:S01]  /*5fb0*/  ISETP.GT.U32.AND P4, PT, R3.reuse, R24, PT ;  /* 0x000000180300720c */ /* 0x040fe20003f84070 */
[--C-:B------:R-:W-:Y:S01]  /*5fc0*/  @!P2 IMAD.IADD R28, R28, 0x1, -R3.reuse ;  /* 0x000000011c1ca824 */ /* 0x100fe200078e0a03 */
[C---:B------:R-:W-:Y:S01]  /*5fd0*/  ISETP.GT.U32.AND P2, PT, R3.reuse, R222, PT ;  /* 0x000000de0300720c */ /* 0x040fe20003f44070 */
[----:B------:R-:W-:Y:S02]  /*5fe0*/  IMAD R18, R3, R15, R18 ;  /* 0x0000000f03127224 */ /* 0x000fe400078e0212 */
[----:B------:R-:W-:-:S02]  /*5ff0*/  @!P3 IMAD.IADD R220, R220, 0x1, -R3 ;  /* 0x00000001dcdcb824 */ /* 0x000fc400078e0a03 */
[----:B------:R-:W-:Y:S01]  /*6000*/  IMAD.U32 R5, RZ, RZ, UR5 ;  /* 0x00000005ff057e24 */ /* 0x000fe2000f8e00ff */
[----:B------:R-:W-:Y:S01]  /*6010*/  ISETP.GT.U32.AND P3, PT, R3, R18, PT ;  /* 0x000000120300720c */ /* 0x000fe20003f64070 */
[----:B------:R-:W-:Y:S01]  /*6020*/  @!P6 IMAD.MOV R36, RZ, RZ, -R36 ;  /* 0x000000ffff24e224 */ /* 0x000fe200078e0a24 */
[----:B------:R-:W-:Y:S01]  /*6030*/  ULDC UR5, c[0x0][0x240] ;  /* 0x0000900000057ab9 */ /* 0x000fe20000000800 */
[--C-:B------:R-:W-:Y:S01]  /*6040*/  @!P5 IMAD.IADD R20, R20, 0x1, -R3.reuse ;  /* 0x000000011414d824 */ /* 0x100fe200078e0a03 */
[----:B------:R-:W-:Y:S01]  /*6050*/  ISETP.GE.AND P5, PT, R35, UR8, PT ;  /* 0x0000000823007c0c */ /* 0x000fe2000bfa6270 */
[--C-:B------:R-:W-:Y:S01]  /*6060*/  @!P4 IMAD.IADD R24, R24, 0x1, -R3.reuse ;  /* 0x000000011818c824 */ /* 0x100fe200078e0a03 */
[----:B------:R-:W-:Y:S01]  /*6070*/  ISETP.GE.AND P4, PT, R25, RZ, PT ;  /* 0x000000ff1900720c */ /* 0x000fe20003f86270 */
[--C-:B------:R-:W-:Y:S01]  /*6080*/  @!P2 IMAD.IADD R222, R222, 0x1, -R3.reuse ;  /* 0x00000001dedea824 */ /* 0x100fe200078e0a03 */
[----:B------:R-:W-:Y:S01]  /*6090*/  SEL R5, R5, RZ, !P5 ;  /* 0x000000ff05057207 */ /* 0x000fe20006800000 */
[----:B------:R-:W-:Y:S01]  /*60a0*/  @!P1 IMAD.MOV R28, RZ, RZ, -R28 ;  /* 0x000000ffff1c9224 */ /* 0x000fe200078e0a1c */
[----:B------:R-:W-:Y:S01]  /*60b0*/  ISETP.GE.AND P2, PT, R27, RZ, PT ;  /* 0x000000ff1b00720c */ /* 0x000fe20003f46270 */
[----:B------:R-:W-:Y:S01]  /*60c0*/  @!P0 IMAD.MOV R32, RZ, RZ, -R32 ;  /* 0x000000ffff208224 */ /* 0x000fe200078e0a20 */
[C---:B------:R-:W-:Y:S01]  /*60d0*/  ISETP.GT.U32.AND P5, PT, R3.reuse, R24, PT ;  /* 0x000000180300720c */ /* 0x040fe20003fa4070 */
[----:B------:R-:W-:Y:S01]  /*60e0*/  @!P3 IMAD.IADD R18, R18, 0x1, -R3 ;  /* 0x000000011212b824 */ /* 0x000fe200078e0a03 */
[C---:B------:R-:W-:Y:S01]  /*60f0*/  ISETP.GT.U32.AND P6, PT, R3.reuse, R222, PT ;  /* 0x000000de0300720c */ /* 0x040fe20003fc4070 */
[----:B------:R-:W3:Y:S01]  /*6100*/  S2UR UR8, SR_CgaCtaId ;  /* 0x00000000000879c3 */ /* 0x000ee20000008800 */
[----:B------:R-:W-:-:S02]  /*6110*/  ISETP.GT.U32.AND P1, PT, R3, R20, PT ;  /* 0x000000140300720c */ /* 0x000fc40003f24070 */
[C---:B------:R-:W-:Y:S01]  /*6120*/  ISETP.GT.U32.AND P3, PT, R3.reuse, R220, PT ;  /* 0x000000dc0300720c */ /* 0x040fe20003f64070 */
[----:B------:R-:W-:Y:S01]  /*6130*/  @!P4 IMAD.MOV R26, RZ, RZ, -R26 ;  /* 0x000000ffff1ac224 */ /* 0x000fe200078e0a1a */
[----:B------:R-:W-:Y:S02]  /*6140*/  ISETP.GT.U32.AND P4, PT, R3, R18, PT ;  /* 0x000000120300720c */ /* 0x000fe40003f84070 */
[----:B------:R-:W-:Y:S01]  /*6150*/  ISETP.NE.U32.AND P0, PT, R5, RZ, PT ;  /* 0x000000ff0500720c */ /* 0x000fe20003f05070 */
[----:B------:R-:W-:Y:S01]  /*6160*/  @!P2 IMAD.MOV R22, RZ, RZ, -R22 ;  /* 0x000000ffff16a224 */ /* 0x000fe200078e0a16 */
[----:B------:R-:W-:Y:S01]  /*6170*/  ISETP.GE.AND P2, PT, R23, RZ, PT ;  /* 0x000000ff1700720c */ /* 0x000fe20003f46270 */
[--C-:B------:R-:W-:Y:S01]  /*6180*/  @!P5 IMAD.IADD R24, R24, 0x1, -R3.reuse ;  /* 0x000000011818d824 */ /* 0x100fe200078e0a03 */
[----:B------:R-:W-:Y:S01]  /*6190*/  ISETP.GE.AND P5, PT, R21, RZ, PT ;  /* 0x000000ff1500720c */ /* 0x000fe20003fa6270 */
[--C-:B------:R-:W-:Y:S01]  /*61a0*/  @!P6 IMAD.IADD R222, R222, 0x1, -R3.reuse ;  /* 0x00000001dedee824 */ /* 0x100fe200078e0a03 */
[----:B------:R-:W-:Y:S01]  /*61b0*/  ISETP.GE.AND P6, PT, R29, RZ, PT ;  /* 0x000000ff1d00720c */ /* 0x000fe20003fc6270 */
[--C-:B------:R-:W-:Y:S01]  /*61c0*/  @!P1 IMAD.IADD R20, R20, 0x1, -R3.reuse ;  /* 0x0000000114149824 */ /* 0x100fe200078e0a03 */
[----:B------:R-:W-:Y:S01]  /*61d0*/  ISETP.GE.AND P1, PT, R31, RZ, PT ;  /* 0x000000ff1f00720c */ /* 0x000fe20003f26270 */
[--C-:B------:R-:W-:Y:S01]  /*61e0*/  @!P3 IMAD.IADD R220, R220, 0x1, -R3.reuse ;  /* 0x00000001dcdcb824 */ /* 0x100fe200078e0a03 */
[----:B------:R-:W-:Y:S01]  /*61f0*/  ISETP.GE.AND P3, PT, R19, RZ, PT ;  /* 0x000000ff1300720c */ /* 0x000fe20003f66270 */
[----:B------:R-:W-:Y:S01]  /*6200*/  @!P4 IMAD.IADD R18, R18, 0x1, -R3 ;  /* 0x000000011212c824 */ /* 0x000fe200078e0a03 */
[----:B------:R-:W-:-:S03]  /*6210*/  ISETP.NE.AND P4, PT, R33, RZ, PT ;  /* 0x000000ff2100720c */ /* 0x000fc60003f85270 */
[----:B------:R-:W-:Y:S01]  /*6220*/  @!P2 IMAD.MOV R24, RZ, RZ, -R24 ;  /* 0x000000ffff18a224 */ /* 0x000fe200078e0a18 */
[C---:B------:R-:W-:Y:S01]  /*6230*/  SEL R193, R219.reuse, R126, !P4 ;  /* 0x0000007edbc17207 */ /* 0x040fe20006000000 */
[----:B------:R-:W-:Y:S01]  /*6240*/  @!P5 IMAD.MOV R222, RZ, RZ, -R222 ;  /* 0x000000ffffded224 */ /* 0x000fe200078e0ade */
[C---:B------:R-:W-:Y:S01]  /*6250*/  SEL R63, R219.reuse, R132, !P4 ;  /* 0x00000084db3f7207 */ /* 0x040fe20006000000 */
[----:B------:R-:W-:Y:S01]  /*6260*/  @!P6 IMAD.MOV R20, RZ, RZ, -R20 ;  /* 0x000000ffff14e224 */ /* 0x000fe200078e0a14 */
[C---:B------:R-:W-:Y:S01]  /*6270*/  SEL R191, R219.reuse, R136, !P4 ;  /* 0x00000088dbbf7207 */ /* 0x040fe20006000000 */
[----:B------:R-:W-:Y:S01]  /*6280*/  @!P1 IMAD.MOV R220, RZ, RZ, -R220 ;  /* 0x000000ffffdc9224 */ /* 0x000fe200078e0adc */
[C---:B------:R-:W-:Y:S01]  /*6290*/  SEL R203, R219.reuse, R138, !P4 ;  /* 0x0000008adbcb7207 */ /* 0x040fe20006000000 */
[----:B------:R-:W-:Y:S01]  /*62a0*/  @!P3 IMAD.MOV R18, RZ, RZ, -R18 ;  /* 0x000000ffff12b224 */ /* 0x000fe200078e0a12 */
[----:B------:R-:W-:Y:S01]  /*62b0*/  SEL R126, R219, R125, !P4 ;  /* 0x0000007ddb7e7207 */ /* 0x000fe20006000000 */
[----:B------:R-:W-:Y:S01]  /*62c0*/  IMAD R191, R191, UR5, RZ ;  /* 0x00000005bfbf7c24 */ /* 0x000fe2000f8e02ff */
        /* <DEDUP_REMOVED lines=10> */
[C---:B------:R-:W-:Y:S01]  /*6370*/  SEL R132, R219.reuse, R135, !P4 ;  /* 0x00000087db847207 */ /* 0x040fe20006000000 */
[----:B------:R-:W-:Y:S01]  /*6380*/  IMAD R138, R138, UR5, RZ ;  /* 0x000000058a8a7c24 */ /* 0x000fe2000f8e02ff */
[C---:B------:R-:W-:Y:S01]  /*6390*/  SEL R35, R219.reuse, R54, !P4 ;  /* 0x00000036db237207 */ /* 0x040fe20006000000 */
[----:B------:R-:W-:Y:S01]  /*63a0*/  IMAD R136, R136, UR5, RZ ;  /* 0x0000000588887c24 */ /* 0x000fe2000f8e02ff */
[C---:B------:R-:W-:Y:S01]  /*63b0*/  SEL R241, R219.reuse, R50, !P4 ;  /* 0x00000032dbf17207 */ /* 0x040fe20006000000 */
        /* <DEDUP_REMOVED lines=179> */
[----:B------:R-:W-:Y:S01]  /*6ef0*/  SEL R119, R219, R252, !P4 ;  /* 0x000000fcdb777207 */ /* 0x000fe20006000000 */
[----:B------:R-:W-:Y:S01]  /*6f00*/  IMAD R117, R117, UR5, RZ ;  /* 0x0000000575757c24 */ /* 0x000fe2000f8e02ff */
[C---:B------:R-:W-:Y:S01]  /*6f10*/  SEL R131, R219.reuse, R131, !P4 ;  /* 0x00000083db837207 */ /* 0x040fe20006000000 */
        /* <DEDUP_REMOVED lines=24> */
[----:B------:R-:W1:Y:S01]  /*70a0*/  LDC R224, c[0x0][0x230] ;  /* 0x00008c00ffe07b82 */ /* 0x000e620000000800 */
        /* <DEDUP_REMOVED lines=22> */
[----:B------:R-:W-:Y:S01]  /*7210*/  ISETP.GE.AND P2, PT, R11, RZ, PT ;  /* 0x000000ff0b00720c */ /* 0x000fe20003f46270 */
[----:B------:R-:W-:Y:S01]  /*7220*/  IMAD R223, R223, UR5, RZ ;  /* 0x00000005dfdf7c24 */ /* 0x000fe2000f8e02ff */
[----:B------:R-:W-:Y:S01]  /*7230*/  SEL R219, R219, R18, !P4 ;  /* 0x00000012dbdb7207 */ /* 0x000fe20006000000 */
[----:B------:R-:W-:Y:S01]  /*7240*/  IMAD R155, R155, UR5, RZ ;  /* 0x000000059b9b7c24 */ /* 0x000fe2000f8e02ff */
[----:B------:R-:W-:Y:S01]  /*7250*/  ISETP.GE.AND P3, PT, R12, RZ, PT ;  /* 0x000000ff0c00720c */ /* 0x000fe20003f66270 */
[----:B------:R-:W-:Y:S01]  /*7260*/  IMAD R222, R222, UR5, RZ ;  /* 0x00000005dede7c24 */ /* 0x000fe2000f8e02ff */
[----:B------:R-:W-:Y:S01]  /*7270*/  ISETP.GE.AND P4, PT, R13, RZ, PT ;  /* 0x000000ff0d00720c */ /* 0x000fe20003f86270 */
[----:B------:R-:W-:Y:S01]  /*7280*/  IMAD R221, R221, UR5, RZ ;  /* 0x00000005dddd7c24 */ /* 0x000fe2000f8e02ff */
[----:B------:R-:W-:Y:S01]  /*7290*/  ISETP.GE.AND P5, PT, R14, RZ, PT ;  /* 0x000000ff0e00720c */ /* 0x000fe20003fa6270 */
[----:B------:R-:W-:Y:S01]  /*72a0*/  IMAD R220, R220, UR5, RZ ;  /* 0x00000005dcdc7c24 */ /* 0x000fe2000f8e02ff */
[----:B------:R-:W-:Y:S01]  /*72b0*/  LOP3.LUT R230, R245, 0x1f, RZ, 0xc0, !PT ;  /* 0x0000001ff5e67812 */ /* 0x000fe200078ec0ff */
[----:B------:R-:W-:Y:S01]  /*72c0*/  IMAD R219, R219, UR5, RZ ;  /* 0x00000005dbdb7c24 */ /* 0x000fe2000f8e02ff */
[----:B------:R-:W-:Y:S01]  /*72d0*/  ISETP.NE.AND P1, PT, R243, RZ, PT ;  /* 0x000000fff300720c */ /* 0x000fe20003f25270 */
[----:B------:R-:W-:Y:S01]  /*72e0*/  @!P2 IMAD.MOV R16, RZ, RZ, -R16 ;  /* 0x000000ffff10a224 */ /* 0x000fe200078e0a10 */
[----:B------:R-:W-:Y:S01]  /*72f0*/  LOP3.LUT R243, RZ, R243, RZ, 0x33, !PT ;  /* 0x000000f3fff37212 */ /* 0x000fe200078e33ff */
[----:B----4-:R-:W-:Y:S01]  /*7300*/  IMAD R18, R230, R217, RZ ;  /* 0x000000d9e6127224 */ /* 0x010fe200078e02ff */
[----:B------:R-:W-:Y:S01]  /*7310*/  LOP3.LUT R252, R245, 0x7f, RZ, 0xc0, !PT ;  /* 0x0000007ff5fc7812 */ /* 0x000fe200078ec0ff */
[----:B------:R-:W-:Y:S01]  /*7320*/  @!P3 IMAD.MOV R9, RZ, RZ, -R9 ;  /* 0x000000ffff09b224 */ /* 0x000fe200078e0a09 */
[C---:B------:R-:W-:Y:S01]  /*7330*/  SEL R218, R243.reuse, R16, !P1 ;  /* 0x00000010f3da7207 */ /* 0x040fe20004800000 */
[----:B------:R-:W-:Y:S01]  /*7340*/  @!P4 IMAD.MOV R7, RZ, RZ, -R7 ;  /* 0x000000ffff07c224 */ /* 0x000fe200078e0a07 */
[----:B------:R-:W-:Y:S01]  /*7350*/  LEA R148, P2, R18, UR16, 0x2 ;  /* 0x0000001012947c11 */ /* 0x000fe2000f8410ff */
[----:B------:R-:W-:Y:S01]  /*7360*/  @!P5 IMAD.MOV R0, RZ, RZ, -R0 ;  /* 0x000000ffff00d224 */ /* 0x000fe200078e0a00 */
[C---:B------:R-:W-:Y:S01]  /*7370*/  SEL R16, R243.reuse, R9, !P1 ;  /* 0x00000009f3107207 */ /* 0x040fe20004800000 */
[----:B-1----:R-:W-:Y:S01]  /*7380*/  VIADD R224, R224, 0xfffffff2 ;  /* 0xfffffff2e0e07836 */ /* 0x002fe20000000000 */
[C---:B------:R-:W-:Y:S01]  /*7390*/  SEL R9, R243.reuse, R7, !P1 ;  /* 0x00000007f3097207 */ /* 0x040fe20004800000 */
[----:B---3--:R-:W-:Y:S01]  /*73a0*/  ULEA UR45, UR8, UR45, 0x18 ;  /* 0x0000002d082d7291 */ /* 0x008fe2000f8ec03f */
[----:B------:R-:W-:Y:S01]  /*73b0*/  SEL R7, R243, R0, !P1 ;  /* 0x00000000f3077207 */ /* 0x000fe20004800000 */
[----:B------:R-:W-:Y:S01]  /*73c0*/  IMAD R16, R16, UR7, RZ ;  /* 0x0000000710107c24 */ /* 0x000fe2000f8e02ff */
[----:B------:R-:W-:Y:S01]  /*73d0*/  LEA.HI.X.SX32 R0, R18, UR17, 0x2, P2 ;  /* 0x0000001112007c11 */ /* 0x000fe200090f16ff */
[----:B------:R-:W-:Y:S01]  /*73e0*/  IMAD R9, R9, UR7, RZ ;  /* 0x0000000709097c24 */ /* 0x000fe2000f8e02ff */
[-C--:B------:R-:W-:Y:S01]  /*73f0*/  LEA R10, P5, R241, R148.reuse, 0x2 ;  /* 0x00000094f10a7211 */ /* 0x080fe200078a10ff */
[----:B------:R-:W-:Y:S01]  /*7400*/  IMAD R7, R7, UR7, RZ ;  /* 0x0000000707077c24 */ /* 0x000fe2000f8e02ff */
[----:B------:R-:W-:Y:S01]  /*7410*/  LEA R34, P1, R35, R148, 0x2 ;  /* 0x0000009423227211 */ /* 0x000fe200078210ff */
[----:B------:R-:W-:Y:S01]  /*7420*/  UIADD3 UR16, UR6, -0x8, URZ ;  /* 0xfffffff806107890 */ /* 0x000fe2000fffe03f */
[----:B------:R-:W-:Y:S01]  /*7430*/  LEA.HI.X.SX32 R11, R241, R0, 0x2, P5 ;  /* 0x00000000f10b7211 */ /* 0x000fe200028f16ff */
[----:B------:R-:W-:Y:S01]  /*7440*/  UIADD3 UR17, UR6, -0x9, URZ ;  /* 0xfffffff706117890 */ /* 0x000fe2000fffe03f */
[----:B------:R-:W-:Y:S01]  /*7450*/  LEA R160, P5, R161, R148, 0x2 ;  /* 0x00000094a1a07211 */ /* 0x000fe200078a10ff */
[----:B------:R-:W-:Y:S01]  /*7460*/  UIADD3 UR5, UR6, -0xd, URZ ;  /* 0xfffffff306057890 */ /* 0x000fe2000fffe03f */
[----:B------:R-:W-:Y:S01]  /*7470*/  LEA.HI.X.SX32 R35, R35, R0, 0x2, P1 ;  /* 0x0000000023237211 */ /* 0x000fe200008f16ff */
[----:B------:R-:W-:Y:S01]  /*7480*/  STL.64 [R1+0x28f8], R10 ;  /* 0x0028f80a01007387 */ /* 0x000fe20000100a00 */
[-C--:B------:R-:W-:Y:S01]  /*7490*/  LEA R150, P1, R151, R148.reuse, 0x2 ;  /* 0x0000009497967211 */ /* 0x080fe200078210ff */
[C---:B------:R-:W-:Y:S01]  /*74a0*/  IMAD R244, R216.reuse, 0x16, RZ ;  /* 0x00000016d8f47824 */ /* 0x040fe200078e02ff */
[----:B------:R-:W-:Y:S01]  /*74b0*/  LEA R162, P3, R163, R148, 0x2 ;  /* 0x00000094a3a27211 */ /* 0x000fe200078610ff */
[----:B------:R-:W-:Y:S01]  /*74c0*/  IMAD R236, R216, 0x17, RZ ;  /* 0x00000017d8ec7824 */ /* 0x000fe200078e02ff */
[----:B------:R-:W-:-:S02]  /*74d0*/  LEA.HI.X.SX32 R161, R161, R0, 0x2, P5 ;  /* 0x00000000a1a17211 */ /* 0x000fc400028f16ff */
[----:B------:R-:W-:Y:S02]  /*74e0*/  LEA R170, P5, R171, R148, 0x2 ;  /* 0x00000094abaa7211 */ /* 0x000fe400078a10ff */
[----:B------:R-:W-:Y:S02]  /*74f0*/  LEA.HI.X.SX32 R151, R151, R0, 0x2, P1 ;  /* 0x0000000097977211 */ /* 0x000fe400008f16ff */
[----:B------:R-:W-:Y:S02]  /*7500*/  LEA R156, P1, R157, R148, 0x2 ;  /* 0x000000949d9c7211 */ /* 0x000fe400078210ff */
[----:B------:R-:W-:Y:S02]  /*7510*/  LEA.HI.X.SX32 R163, R163, R0, 0x2, P3 ;  /* 0x00000000a3a37211 */ /* 0x000fe400018f16ff */
[----:B------:R-:W-:Y:S02]  /*7520*/  LEA R158, P3, R159, R148, 0x2 ;  /* 0x000000949f9e7211 */ /* 0x000fe400078610ff */
        /* <DEDUP_REMOVED lines=43> */
[-C--:B------:R-:W-:Y:S02]  /*77e0*/  LEA R24, P2, R25, R148.reuse, 0x2 ;  /* 0x0000009419187211 */ /* 0x080fe400078410ff */
[-C--:B------:R-:W-:Y:S02]  /*77f0*/  LEA R32, P4, R33, R148.reuse, 0x2 ;  /* 0x0000009421207211 */ /* 0x080fe400078810ff */
[-C--:B------:R-:W-:Y:S02]  /*7800*/  LEA R22, P5, R23, R148.reuse, 0x2 ;  /* 0x0000009417167211 */ /* 0x080fe400078a10ff */
[----:B------:R-:W-:Y:S02]  /*7810*/  LEA R28, P6, R29, R148, 0x2 ;  /* 0x000000941d1c7211 */ /* 0x000fe400078c10ff */
[----:B------:R-:W-:Y:S02]  /*7820*/  LEA.HI.X.SX32 R199, R199, R0, 0x2, P1 ;  /* 0x00000000c7c77211 */ /* 0x000fe400008f16ff */
[----:B------:R-:W-:-:S02]  /*7830*/  LEA R204, P1, R205, R148, 0x2 ;  /* 0x00000094cdcc7211 */ /* 0x000fc400078210ff */
[-C--:B------:R-:W-:Y:S02]  /*7840*/  LEA.HI.X.SX32 R211, R211, R0.reuse, 0x2, P3 ;  /* 0x00000000d3d37211 */ /* 0x080fe400018f16ff */
[-C--:B------:R-:W-:Y:S02]  /*7850*/  LEA.HI.X.SX32 R25, R25, R0.reuse, 0x2, P2 ;  /* 0x0000000019197211 */ /* 0x080fe400010f16ff */
[----:B------:R-:W-:Y:S02]  /*7860*/  LEA.HI.X.SX32 R33, R33, R0, 0x2, P4 ;  /* 0x0000000021217211 */ /* 0x000fe400020f16ff */
[----:B------:R-:W-:Y:S02]  /*7870*/  LEA R206, P3, R207, R148, 0x2 ;  /* 0x00000094cfce7211 */ /* 0x000fe400078610ff */
[----:B------:R-:W-:Y:S02]  /*7880*/  LEA.HI.X.SX32 R23, R23, R0, 0x2, P5 ;  /* 0x0000000017177211 */ /* 0x000fe400028f16ff */
[----:B------:R-:W-:-:S02]  /*7890*/  LEA R30, P2, R31, R148, 0x2 ;  /* 0x000000941f1e7211 */ /* 0x000fc400078410ff */
[----:B------:R-:W-:Y:S02]  /*78a0*/  LEA R42, P4, R43, R148, 0x2 ;  /* 0x000000942b2a7211 */ /* 0x000fe400078810ff */
[----:B------:R-:W-:Y:S02]  /*78b0*/  LEA.HI.X.SX32 R29, R29, R0, 0x2, P6 ;  /* 0x000000001d1d7211 */ /* 0x000fe400030f16ff */
        /* <DEDUP_REMOVED lines=12> */
[-C--:B--2---:R-:W-:Y:S02]  /*7980*/  LEA R12, P5, R239, R148.reuse, 0x2 ;  /* 0x00000094ef0c7211 */ /* 0x084fe400078a10ff */
        /* <DEDUP_REMOVED lines=9> */
[----:B------:R-:W-:Y:S01]  /*7a20*/  LEA R44, P4, R45, R148, 0x2 ;  /* 0x000000942d2c7211 */ /* 0x000fe200078810ff */
[----:B------:R1:W-:Y:S01]  /*7a30*/  STL.64 [R1+0x380], R12 ;  /* 0x0003800c01007387 */ /* 0x0003e20000100a00 */
[----:B------:R-:W-:Y:S02]  /*7a40*/  LEA.HI.X.SX32 R51, R51, R0, 0x2, P6 ;  /* 0x0000000033337211 */ /* 0x000fe400030f16ff */
[----:B------:R-:W-:Y:S02]  /*7a50*/  LEA R46, P6, R47, R148, 0x2 ;  /* 0x000000942f2e7211 */ /* 0x000fe400078c10ff */
[----:B------:R-:W-:Y:S02]  /*7a60*/  LEA.HI.X.SX32 R21, R21, R0, 0x2, P1 ;  /* 0x0000000015157211 */ /* 0x000fe400008f16ff */
[----:B------:R-:W-:Y:S02]  /*7a70*/  LEA R248, P1, R237, R148, 0x2 ;  /* 0x00000094edf87211 */ /* 0x000fe400078210ff */
[----:B------:R-:W-:-:S02]  /*7a80*/  LEA.HI.X.SX32 R27, R27, R0, 0x2, P3 ;  /* 0x000000001b1b7211 */ /* 0x000fc400018f16ff */
[-C--:B------:R-:W-:Y:S02]  /*7a90*/  LEA.HI.X.SX32 R49, R49, R0.reuse, 0x2, P2 ;  /* 0x0000000031317211 */ /* 0x080fe400010f16ff */
[----:B------:R-:W-:Y:S02]  /*7aa0*/  LEA.HI.X.SX32 R45, R45, R0, 0x2, P4 ;  /* 0x000000002d2d7211 */ /* 0x000fe400020f16ff */
[-C--:B------:R-:W-:Y:S02]  /*7ab0*/  LEA R246, P3, R235, R148.reuse, 0x2 ;  /* 0x00000094ebf67211 */ /* 0x080fe400078610ff */
[-C--:B------:R-:W-:Y:S02]  /*7ac0*/  LEA R58, P2, R59, R148.reuse, 0x2 ;  /* 0x000000943b3a7211 */ /* 0x080fe400078410ff */
[----:B------:R-:W-:Y:S02]  /*7ad0*/  LEA R56, P4, R57, R148, 0x2 ;  /* 0x0000009439387211 */ /* 0x000fe400078810ff */
[----:B------:R-:W-:-:S02]  /*7ae0*/  LEA.HI.X.SX32 R47, R47, R0, 0x2, P6 ;  /* 0x000000002f2f7211 */ /* 0x000fc400030f16ff */
[-C--:B-1----:R-:W-:Y:S02]  /*7af0*/  LEA R12, P5, R233, R148.reuse, 0x2 ;  /* 0x00000094e90c7211 */ /* 0x082fe400078a10ff */
[----:B------:R-:W-:Y:S02]  /*7b00*/  LEA R52, P6, R53, R148, 0x2 ;  /* 0x0000009435347211 */ /* 0x000fe400078c10ff */
[-C--:B------:R-:W-:Y:S02]  /*7b10*/  LEA.HI.X.SX32 R249, R237, R0.reuse, 0x2, P1 ;  /* 0x00000000edf97211 */ /* 0x080fe400008f16ff */
[-C--:B------:R-:W-:Y:S02]  /*7b20*/  LEA.HI.X.SX32 R247, R235, R0.reuse, 0x2, P3 ;  /* 0x00000000ebf77211 */ /* 0x080fe400018f16ff */
[-C--:B------:R-:W-:Y:S01]  /*7b30*/  LEA.HI.X.SX32 R59, R59, R0.reuse, 0x2, P2 ;  /* 0x000000003b3b7211 */ /* 0x080fe200010f16ff */
[----:B------:R-:W-:Y:S01]  /*7b40*/  STL.64 [R1+0x388], R248 ;  /* 0x000388f801007387 */ /* 0x000fe20000100a00 */
[----:B------:R-:W-:-:S02]  /*7b50*/  LEA.HI.X.SX32 R57, R57, R0, 0x2, P4 ;  /* 0x0000000039397211 */ /* 0x000fc400020f16ff */
[----:B------:R-:W-:Y:S01]  /*7b60*/  LEA.HI.X.SX32 R13, R233, R0, 0x2, P5 ;  /* 0x00000000e90d7211 */ /* 0x000fe200028f16ff */
[----:B------:R-:W-:Y:S01]  /*7b70*/  STL.64 [R1+0x390], R246 ;  /* 0x000390f601007387 */ /* 0x000fe20000100a00 */
[-C--:B------:R-:W-:Y:S02]  /*7b80*/  LEA R54, P2, R55, R148.reuse, 0x2 ;  /* 0x0000009437367211 */ /* 0x080fe400078410ff */
[----:B------:R-:W-:Y:S01]  /*7b90*/  LEA R66, P4, R67, R148, 0x2 ;  /* 0x0000009443427211 */ /* 0x000fe200078810ff */
[----:B------:R1:W-:Y:S01]  /*7ba0*/  STL.64 [R1+0x398], R12 ;  /* 0x0003980c01007387 */ /* 0x0003e20000100a00 */
[----:B------:R-:W-:Y:S02]  /*7bb0*/  LEA.HI.X.SX32 R53, R53, R0, 0x2, P6 ;  /* 0x0000000035357211 */ /* 0x000fe400030f16ff */
[-C--:B------:R-:W-:Y:S02]  /*7bc0*/  LEA R64, P6, R65, R148.reuse, 0x2 ;  /* 0x0000009441407211 */ /* 0x080fe400078c10ff */
[----:B------:R-:W-:-:S02]  /*7bd0*/  LEA R238, P1, R231, R148, 0x2 ;  /* 0x00000094e7ee7211 */ /* 0x000fc400078210ff */
[----:B------:R-:W-:Y:S02]  /*7be0*/  LEA R10, P3, R229, R148, 0x2 ;  /* 0x00000094e50a7211 */ /* 0x000fe400078610ff */
[-C--:B------:R-:W-:Y:S02]  /*7bf0*/  LEA.HI.X.SX32 R55, R55, R0.reuse, 0x2, P2 ;  /* 0x0000000037377211 */ /* 0x080fe400010f16ff */
[----:B------:R-:W-:Y:S02]  /*7c00*/  LEA.HI.X.SX32 R67, R67, R0, 0x2, P4 ;  /* 0x0000000043437211 */ /* 0x000fe400020f16ff */
[-C--:B------:R-:W-:Y:S02]  /*7c10*/  LEA R60, P2, R61, R148.reuse, 0x2 ;  /* 0x000000943d3c7211 */ /* 0x080fe400078410ff */
[----:B------:R-:W-:Y:S02]  /*7c20*/  LEA R62, P4, R63, R148, 0x2 ;  /* 0x000000943f3e7211 */ /* 0x000fe400078810ff */
[----:B------:R-:W-:-:S02]  /*7c30*/  LEA.HI.X.SX32 R65, R65, R0, 0x2, P6 ;  /* 0x0000000041417211 */ /* 0x000fc400030f16ff */
[-C--:B-1----:R-:W-:Y:S02]  /*7c40*/  LEA R12, P5, R227, R148.reuse, 0x2 ;  /* 0x00000094e30c7211 */ /* 0x082fe400078a10ff */
[----:B------:R-:W-:Y:S02]  /*7c50*/  LEA R74, P6, R75, R148, 0x2 ;  /* 0x000000944b4a7211 */ /* 0x000fe400078c10ff */
[-C--:B------:R-:W-:Y:S02]  /*7c60*/  LEA.HI.X.SX32 R239, R231, R0.reuse, 0x2, P1 ;  /* 0x00000000e7ef7211 */ /* 0x080fe400008f16ff */
[-C--:B------:R-:W-:Y:S01]  /*7c70*/  LEA.HI.X.SX32 R11, R229, R0.reuse, 0x2, P3 ;  /* 0x00000000e50b7211 */ /* 0x080fe200018f16ff */
[----:B------:R-:W1:Y:S01]  /*7c80*/  LDC R231, c[0x0][0x230] ;  /* 0x00008c00ffe77b82 */ /* 0x000e620000000800 */
[-C--:B------:R-:W-:Y:S01]  /*7c90*/  LEA.HI.X.SX32 R61, R61, R0.reuse, 0x2, P2 ;  /* 0x000000003d3d7211 */ /* 0x080fe200010f16ff */
[----:B------:R-:W-:Y:S01]  /*7ca0*/  STL.64 [R1+0x3a0], R238 ;  /* 0x0003a0ee01007387 */ /* 0x000fe20000100a00 */
[----:B------:R-:W-:-:S02]  /*7cb0*/  LEA.HI.X.SX32 R63, R63, R0, 0x2, P4 ;  /* 0x000000003f3f7211 */ /* 0x000fc400020f16ff */
[----:B------:R-:W-:Y:S01]  /*7cc0*/  LEA.HI.X.SX32 R13, R227, R0, 0x2, P5 ;  /* 0x00000000e30d7211 */ /* 0x000fe200028f16ff */
[----:B------:R2:W-:Y:S01]  /*7cd0*/  STL.64 [R1+0x3a8], R10 ;  /* 0x0003a80a01007387 */ /* 0x0005e20000100a00 */
[-C--:B------:R-:W-:Y:S02]  /*7ce0*/  LEA R72, P2, R73, R148.reuse, 0x2 ;  /* 0x0000009449487211 */ /* 0x080fe400078410ff */
[----:B------:R-:W-:Y:S01]  /*7cf0*/  LEA R68, P4, R69, R148, 0x2 ;  /* 0x0000009445447211 */ /* 0x000fe200078810ff */
[----:B------:R3:W-:Y:S01]  /*7d00*/  STL.64 [R1+0x3b0], R12 ;  /* 0x0003b00c01007387 */ /* 0x0007e20000100a00 */
[----:B------:R-:W-:Y:S02]  /*7d10*/  LEA.HI.X.SX32 R75, R75, R0, 0x2, P6 ;  /* 0x000000004b4b7211 */ /* 0x000fe400030f16ff */
[-C--:B------:R-:W-:Y:S02]  /*7d20*/  LEA R70, P6, R71, R148.reuse, 0x2 ;  /* 0x0000009447467211 */ /* 0x080fe400078c10ff */
[----:B------:R-:W-:-:S02]  /*7d30*/  LEA R232, P1, R225, R148, 0x2 ;  /* 0x00000094e1e87211 */ /* 0x000fc400078210ff */
[----:B------:R-:W-:Y:S02]  /*7d40*/  LEA.HI.X.SX32 R73, R73, R0, 0x2, P2 ;  /* 0x0000000049497211 */ /* 0x000fe400010f16ff */
[----:B--2---:R-:W-:Y:S02]  /*7d50*/  LEA R10, P3, R147, R148, 0x2 ;  /* 0x00000094930a7211 */ /* 0x004fe400078610ff */
[----:B------:R-:W-:Y:S02]  /*7d60*/  LEA.HI.X.SX32 R69, R69, R0, 0x2, P4 ;  /* 0x0000000045457211 */ /* 0x000fe400020f16ff */
[-C--:B------:R-:W-:Y:S02]  /*7d70*/  LEA R82, P2, R83, R148.reuse, 0x2 ;  /* 0x0000009453527211 */ /* 0x080fe400078410ff */
[----:B------:R-:W-:Y:S02]  /*7d80*/  LEA R80, P4, R81, R148, 0x2 ;  /* 0x0000009451507211 */ /* 0x000fe400078810ff */
[----:B------:R-:W-:-:S02]  /*7d90*/  LEA.HI.X.SX32 R71, R71, R0, 0x2, P6 ;  /* 0x0000000047477211 */ /* 0x000fc400030f16ff */
[-C--:B---3--:R-:W-:Y:S02]  /*7da0*/  LEA R12, P5, R145, R148.reuse, 0x2 ;  /* 0x00000094910c7211 */ /* 0x088fe400078a10ff */
[----:B------:R-:W-:Y:S02]  /*7db0*/  LEA R76, P6, R77, R148, 0x2 ;  /* 0x000000944d4c7211 */ /* 0x000fe400078c10ff */
[-C--:B------:R-:W-:Y:S02]  /*7dc0*/  LEA.HI.X.SX32 R233, R225, R0.reuse, 0x2, P1 ;  /* 0x00000000e1e97211 */ /* 0x080fe400008f16ff */
[-C--:B------:R-:W-:Y:S02]  /*7dd0*/  LEA.HI.X.SX32 R11, R147, R0.reuse, 0x2, P3 ;  /* 0x00000000930b7211 */ /* 0x080fe400018f16ff */
        /* <DEDUP_REMOVED lines=43> */
[----:B------:R2:W-:Y:S01]  /*8090*/  STL.64 [R1+0x3e8], R144 ;  /* 0x0003e89001007387 */ /* 0x0005e20000100a00 */
        /* <DEDUP_REMOVED lines=8> */
[----:B--2---:R-:W-:-:S02]  /*8120*/  LEA R144, P1, R132, R148, 0x2 ;  /* 0x0000009484907211 */ /* 0x004fc400078210ff */
[----:B------:R-:W-:Y:S02]  /*8130*/  LEA.HI.X.SX32 R103, R103, R0, 0x2, P2 ;  /* 0x0000000067677211 */ /* 0x000fe400010f16ff */
[----:B---3--:R-:W-:Y:S02]  /*8140*/  LEA R10, P3, R137, R148, 0x2 ;  /* 0x00000094890a7211 */ /* 0x008fe400078610ff */
[----:B------:R-:W-:Y:S02]  /*8150*/  LEA.HI.X.SX32 R115, R115, R0, 0x2, P4 ;  /* 0x0000000073737211 */ /* 0x000fe400020f16ff */
[-C--:B------:R-:W-:Y:S02]  /*8160*/  LEA R108, P2, R109, R148.reuse, 0x2 ;  /* 0x000000946d6c7211 */ /* 0x080fe400078410ff */
[----:B------:R-:W-:Y:S02]  /*8170*/  LEA R110, P4, R111, R148, 0x2 ;  /* 0x000000946f6e7211 */ /* 0x000fe400078810ff */
[----:B------:R-:W-:-:S02]  /*8180*/  LEA.HI.X.SX32 R113, R113, R0, 0x2, P6 ;  /* 0x0000000071717211 */ /* 0x000fc400030f16ff */
[-C--:B----4-:R-:W-:Y:S02]  /*8190*/  LEA R12, P5, R135, R148.reuse, 0x2 ;  /* 0x00000094870c7211 */ /* 0x090fe400078a10ff */
        /* <DEDUP_REMOVED lines=23> */
[-C--:B------:R-:W-:Y:S01]  /*8310*/  LEA.HI.X.SX32 R11, R8, R0.reuse, 0x2, P3 ;  /* 0x00000000080b7211 */ /* 0x080fe200018f16ff */
[----:B------:R-:W-:Y:S01]  /*8320*/  IMAD R8, R216, 0x7, RZ ;  /* 0x00000007d8087824 */ /* 0x000fe200078e02ff */
[-C--:B------:R-:W-:Y:S01]  /*8330*/  LEA.HI.X.SX32 R131, R126, R0.reuse, 0x2, P2 ;  /* 0x000000007e837211 */ /* 0x080fe200010f16ff */
[----:B------:R-:W-:Y:S01]  /*8340*/  STL.64 [R1+0x418], R144 ;  /* 0x0004189001007387 */ /* 0x000fe20000100a00 */
[-C--:B------:R-:W-:Y:S01]  /*8350*/  LEA.HI.X.SX32 R129, R129, R0.reuse, 0x2, P4 ;  /* 0x0000000081817211 */ /* 0x080fe200020f16ff */
[----:B------:R-:W2:Y:S01]  /*8360*/  LDC R17, c[0x0][0x230] ;  /* 0x00008c00ff117b82 */ /* 0x000ea20000000800 */
[----:B------:R-:W-:Y:S01]  /*8370*/  LEA.HI.X.SX32 R13, R4, R0, 0x2, P5 ;  /* 0x00000000040d7211 */ /* 0x000fe200028f16ff */
[----:B------:R3:W-:Y:S01]  /*8380*/  STL.64 [R1+0x420], R10 ;  /* 0x0004200a01007387 */ /* 0x0007e20000100a00 */
[-C--:B------:R-:W-:Y:S01]  /*8390*/  LEA R126, P2, R127, R148.reuse, 0x2 ;  /* 0x000000947f7e7211 */ /* 0x080fe200078410ff */
[----:B------:R-:W-:Y:S01]  /*83a0*/  IMAD R4, R216, 0x3, RZ ;  /* 0x00000003d8047824 */ /* 0x000fe200078e02ff */
[----:B------:R-:W-:Y:S01]  /*83b0*/  LEA R138, P4, R134, R148, 0x2 ;  /* 0x00000094868a7211 */ /* 0x000fe200078810ff */
[----:B------:R4:W-:Y:S01]  /*83c0*/  STL.64 [R1+0x428], R12 ;  /* 0x0004280c01007387 */ /* 0x0009e20000100a00 */
[----:B------:R-:W-:-:S02]  /*83d0*/  LEA.HI.X.SX32 R125, R125, R0, 0x2, P6 ;  /* 0x000000007d7d7211 */ /* 0x000fc400030f16ff */
[-C--:B------:R-:W-:Y:S02]  /*83e0*/  LEA R136, P6, R133, R148.reuse, 0x2 ;  /* 0x0000009485887211 */ /* 0x080fe400078c10ff */
[----:B------:R-:W-:Y:S02]  /*83f0*/  LEA R226, P1, R3, R148, 0x2 ;  /* 0x0000009403e27211 */ /* 0x000fe400078210ff */
[----:B------:R-:W-:Y:S02]  /*8400*/  LEA.HI.X.SX32 R127, R127, R0, 0x2, P2 ;  /* 0x000000007f7f7211 */ /* 0x000fe400010f16ff */
[----:B---3--:R-:W-:Y:S02]  /*8410*/  LEA R10, P3, R141, R148, 0x2 ;  /* 0x000000948d0a7211 */ /* 0x008fe400078610ff */
[----:B------:R-:W-:Y:S02]  /*8420*/  LEA.HI.X.SX32 R139, R134, R0, 0x2, P4 ;  /* 0x00000000868b7211 */ /* 0x000fe400020f16ff */
[----:B------:R-:W-:-:S02]  /*8430*/  LEA R132, P2, R15, R148, 0x2 ;  /* 0x000000940f847211 */ /* 0x000fc400078410ff */
[----:B------:R-:W-:Y:S02]  /*8440*/  LEA R134, P4, R6, R148, 0x2 ;  /* 0x0000009406867211 */ /* 0x000fe400078810ff */
[----:B------:R-:W-:Y:S02]  /*8450*/  LEA.HI.X.SX32 R137, R133, R0, 0x2, P6 ;  /* 0x0000000085897211 */ /* 0x000fe400030f16ff */
[-C--:B----4-:R-:W-:Y:S02]  /*8460*/  LEA R12, P5, R149, R148.reuse, 0x2 ;  /* 0x00000094950c7211 */ /* 0x090fe400078a10ff */
[----:B------:R-:W-:Y:S02]  /*8470*/  LEA R146, P6, R2, R148, 0x2 ;  /* 0x0000009402927211 */ /* 0x000fe400078c10ff */
[-C--:B------:R-:W-:Y:S02]  /*8480*/  LEA.HI.X.SX32 R227, R3, R0.reuse, 0x2, P1 ;  /* 0x0000000003e37211 */ /* 0x080fe400008f16ff */
[----:B------:R-:W-:-:S02]  /*8490*/  LEA.HI.X.SX32 R11, R141, R0, 0x2, P3 ;  /* 0x000000008d0b7211 */ /* 0x000fc400018f16ff */
[-C--:B------:R-:W-:Y:S01]  /*84a0*/  LEA.HI.X.SX32 R133, R15, R0.reuse, 0x2, P2 ;  /* 0x000000000f857211 */ /* 0x080fe200010f16ff */
[----:B------:R3:W-:Y:S01]  /*84b0*/  STL.64 [R1+0x430], R226 ;  /* 0x000430e201007387 */ /* 0x0007e20000100a00 */
[-C--:B------:R-:W-:Y:S01]  /*84c0*/  LEA.HI.X.SX32 R135, R6, R0.reuse, 0x2, P4 ;  /* 0x0000000006877211 */ /* 0x080fe200020f16ff */
[----:B------:R-:W-:Y:S01]  /*84d0*/  IMAD R6, R216, 0x5, RZ ;  /* 0x00000005d8067824 */ /* 0x000fe200078e02ff */
[----:B------:R-:W-:Y:S01]  /*84e0*/  LEA.HI.X.SX32 R13, R149, R0, 0x2, P5 ;  /* 0x00000000950d7211 */ /* 0x000fe200028f16ff */
[----:B------:R-:W-:Y:S01]  /*84f0*/  STL.64 [R1+0x438], R10 ;  /* 0x0004380a01007387 */ /* 0x000fe20000100a00 */
[-C--:B------:R-:W-:Y:S01]  /*8500*/  LEA R144, P2, R5, R148.reuse, 0x2 ;  /* 0x0000009405907211 */ /* 0x080fe200078410ff */
[----:B------:R-:W4:Y:S01]  /*8510*/  LDC R15, c[0x0][0x230] ;  /* 0x00008c00ff0f7b82 */ /* 0x000f220000000800 */
[----:B------:R-:W-:Y:S01]  /*8520*/  LEA R140, P4, R143, R148, 0x2 ;  /* 0x000000948f8c7211 */ /* 0x000fe200078810ff */
[----:B------:R-:W-:Y:S01]  /*8530*/  STL.64 [R1+0x2900], R10 ;  /* 0x0029000a01007387 */ /* 0x000fe20000100a00 */
[----:B------:R-:W-:Y:S01]  /*8540*/  LEA.HI.X.SX32 R147, R2, R0, 0x2, P6 ;  /* 0x0000000002937211 */ /* 0x000fe200030f16ff */
[----:B------:R-:W-:Y:S01]  /*8550*/  IMAD.SHL.U32 R2, R245, 0x10, RZ ;  /* 0x00000010f5027824 */ /* 0x000fe200078e00ff */
[----:B------:R-:W-:Y:S01]  /*8560*/  LEA R142, P6, R153, R148, 0x2 ;  /* 0x00000094998e7211 */ /* 0x000fe200078c10ff */
[----:B------:R1:W-:Y:S01]  /*8570*/  STL.64 [R1+0x440], R12 ;  /* 0x0004400c01007387 */ /* 0x0003e20000100a00 */
[-C--:B------:R-:W-:Y:S01]  /*8580*/  LEA.HI.X.SX32 R145, R5, R0.reuse, 0x2, P2 ;  /* 0x0000000005917211 */ /* 0x080fe200010f16ff */
[----:B------:R-:W-:Y:S01]  /*8590*/  IMAD.SHL.U32 R5, R216, 0x4, RZ ;  /* 0x00000004d8057824 */ /* 0x000fe200078e00ff */
[----:B------:R-:W-:-:S02]  /*85a0*/  LEA.HI.X.SX32 R141, R143, R0, 0x2, P4 ;  /* 0x000000008f8d7211 */ /* 0x000fc400020f16ff */
[-C--:B------:R-:W-:Y:S02]  /*85b0*/  LEA R228, P1, R223, R148.reuse, 0x2 ;  /* 0x00000094dfe47211 */ /* 0x080fe400078210ff */
[-C--:B------:R-:W-:Y:S02]  /*85c0*/  LEA R154, P2, R155, R148.reuse, 0x2 ;  /* 0x000000949b9a7211 */ /* 0x080fe400078410ff */
[-C--:B---3--:R-:W-:Y:S02]  /*85d0*/  LEA R226, P3, R222, R148.reuse, 0x2 ;  /* 0x00000094dee27211 */ /* 0x088fe400078610ff */
[-C--:B------:R-:W-:Y:S02]  /*85e0*/  LEA R152, P4, R221, R148.reuse, 0x2 ;  /* 0x00000094dd987211 */ /* 0x080fe400078810ff */
[----:B-1----:R-:W-:Y:S02]  /*85f0*/  LEA R12, P5, R220, R148, 0x2 ;  /* 0x00000094dc0c7211 */ /* 0x002fe400078a10ff */
[----:B------:R-:W-:-:S02]  /*8600*/  LEA.HI.X.SX32 R143, R153, R0, 0x2, P6 ;  /* 0x00000000998f7211 */ /* 0x000fc400030f16ff */
[----:B------:R-:W-:Y:S02]  /*8610*/  LEA R148, P6, R219, R148, 0x2 ;  /* 0x00000094db947211 */ /* 0x000fe400078c10ff */
[-C--:B------:R-:W-:Y:S02]  /*8620*/  LEA.HI.X.SX32 R229, R223, R0.reuse, 0x2, P1 ;  /* 0x00000000dfe57211 */ /* 0x080fe400008f16ff */
[-C--:B------:R-:W-:Y:S02]  /*8630*/  LEA.HI.X.SX32 R155, R155, R0.reuse, 0x2, P2 ;  /* 0x000000009b9b7211 */ /* 0x080fe400010f16ff */
[-C--:B------:R-:W-:Y:S01]  /*8640*/  LEA.HI.X.SX32 R227, R222, R0.reuse, 0x2, P3 ;  /* 0x00000000dee37211 */ /* 0x080fe200018f16ff */
[----:B------:R1:W-:Y:S01]  /*8650*/  STL.64 [R1+0x448], R228 ;  /* 0x000448e401007387 */ /* 0x0003e20000100a00 */
[-C--:B------:R-:W-:Y:S02]  /*8660*/  LEA.HI.X.SX32 R153, R221, R0.reuse, 0x2, P4 ;  /* 0x00000000dd997211 */ /* 0x080fe400020f16ff */
[----:B------:R-:W-:-:S02]  /*8670*/  LEA.HI.X.SX32 R13, R220, R0, 0x2, P5 ;  /* 0x00000000dc0d7211 */ /* 0x000fc400028f16ff */
[----:B------:R-:W-:Y:S01]  /*8680*/  LEA.HI.X.SX32 R149, R219, R0, 0x2, P6 ;  /* 0x00000000db957211 */ /* 0x000fe200030f16ff */
[----:B------:R-:W-:Y:S01]  /*8690*/  IMAD R0, R218, UR7, RZ ;  /* 0x00000007da007c24 */ /* 0x000fe2000f8e02ff */
[----:B------:R-:W-:Y:S01]  /*86a0*/  ISETP.GE.U32.AND P1, PT, R224, 0x7fffffd3, PT ;  /* 0x7fffffd3e000780c */ /* 0x000fe20003f26070 */
[----:B------:R-:W-:Y:S01]  /*86b0*/  ULDC.64 UR6, c[0x0][0x208] ;  /* 0x0000820000067ab9 */ /* 0x000fe20000000a00 */
[----:B------:R-:W-:Y:S01]  /*86c0*/  LEA R218, P3, R16, UR22, 0x2 ;  /* 0x0000001610da7c11 */ /* 0x000fe2000f8610ff */
[----:B------:R3:W-:Y:S01]  /*86d0*/  STL.64 [R1+0x2908], R12 ;  /* 0x0029080c01007387 */ /* 0x0007e20000100a00 */
[C---:B------:R-:W-:Y:S02]  /*86e0*/  LEA R224, P2, R0.reuse, UR22, 0x2 ;  /* 0x0000001600e07c11 */ /* 0x040fe4000f8410ff */
[----:B------:R-:W-:Y:S01]  /*86f0*/  LEA R222, P5, R7, UR22, 0x2 ;  /* 0x0000001607de7c11 */ /* 0x000fe2000f8a10ff */
[----:B------:R2:W-:Y:S01]  /*8700*/  STL.64 [R1+0x450], R226 ;  /* 0x000450e201007387 */ /* 0x0005e20000100a00 */
[----:B------:R-:W-:-:S02]  /*8710*/  LEA.HI.X.SX32 R225, R0, UR23, 0x2, P2 ;  /* 0x0000001700e17c11 */ /* 0x000fc400090f16ff */
[----:B------:R-:W-:Y:S01]  /*8720*/  LOP3.LUT R0, R2, 0x70, RZ, 0xc0, !PT ;  /* 0x0000007002007812 */ /* 0x000fe200078ec0ff */
[C---:B------:R-:W-:Y:S01]  /*8730*/  IMAD.SHL.U32 R2, R216.reuse, 0x2, RZ ;  /* 0x00000002d8027824 */ /* 0x040fe200078e00ff */
[----:B------:R-:W-:Y:S01]  /*8740*/  PLOP3.LUT P2, PT, PT, PT, UP0, 0x80, 0x0 ;  /* 0x000000000000781c */ /* 0x000fe20003f4f008 */
[----:B-1----:R-:W-:Y:S01]  /*8750*/  IMAD.WIDE R228, R216, 0x4, R224 ;  /* 0x00000004d8e47825 */ /* 0x002fe200078e02e0 */
[----:B------:R-:W-:Y:S02]  /*8760*/  LEA R220, P4, R9, UR22, 0x2 ;  /* 0x0000001609dc7c11 */ /* 0x000fe4000f8810ff */
[----:B------:R-:W-:Y:S01]  /*8770*/  LEA.HI.X.SX32 R219, R16, UR23, 0x2, P3 ;  /* 0x0000001710db7c11 */ /* 0x000fe200098f16ff */
[----:B------:R-:W-:Y:S01]  /*8780*/  IMAD R10, R252, 0x80, R0 ;  /* 0x00000080fc0a7824 */ /* 0x000fe200078e0200 */
[----:B------:R-:W-:Y:S01]  /*8790*/  PLOP3.LUT P6, PT, PT, PT, UP0, 0x80, 0x0 ;  /* 0x000000000000781c */ /* 0x000fe20003fcf008 */
[----:B------:R1:W-:Y:S01]  /*87a0*/  STL.64 [R1+0x298], R228 ;  /* 0x000298e401007387 */ /* 0x0003e20000100a00 */
[----:B------:R-:W-:Y:S01]  /*87b0*/  PLOP3.LUT P3, PT, PT, PT, UP0, 0x80, 0x0 ;  /* 0x000000000000781c */ /* 0x000fe20003f6f008 */
[----:B------:R-:W-:Y:S01]  /*87c0*/  VIADD R0, R10, UR45 ;  /* 0x0000002d0a007c36 */ /* 0x000fe20008000000 */
[----:B------:R-:W-:Y:S01]  /*87d0*/  LEA.HI.X.SX32 R223, R7, UR23, 0x2, P5 ;  /* 0x0000001707df7c11 */ /* 0x000fe2000a8f16ff */
[C---:B---3--:R-:W-:Y:S01]  /*87e0*/  IMAD.WIDE R12, R216.reuse, 0x4, R218 ;  /* 0x00000004d80c7825 */ /* 0x048fe200078e02da */
[----:B------:R-:W-:Y:S01]  /*87f0*/  LEA.HI.X.SX32 R221, R9, UR23, 0x2, P4 ;  /* 0x0000001709dd7c11 */ /* 0x000fe2000a0f16ff */
[----:B------:R-:W3:Y:S01]  /*8800*/  LDC R16, c[0x0][0x230] ;  /* 0x00008c00ff107b82 */ /* 0x000ee20000000800 */
[----:B------:R-:W-:Y:S01]  /*8810*/  PLOP3.LUT P5, PT, PT, PT, UP0, 0x80, 0x0 ;  /* 0x000000000000781c */ /* 0x000fe20003faf008 */
[----:B------:R-:W-:Y:S01]  /*8820*/  @!PT LDS RZ, [RZ] ;  /* 0x00000000fffff984 */ /* 0x000fe20000000800 */
[----:B------:R-:W-:Y:S01]  /*8830*/  @!PT LDS RZ, [RZ] ;  /* 0x00000000fffff984 */ /* 0x000fe20000000800 */
[----:B------:R-:W-:Y:S01]  /*8840*/  @!PT LDS RZ, [RZ] ;  /* 0x00000000fffff984 */ /* 0x000fe20000000800 */
[----:B------:R-:W-:Y:S01]  /*8850*/  LDGSTS.E [R0], desc[UR6][R224.64], !P2 ;  /* 0x00000000e0007fae */ /* 0x000fe2000d121846 */
[----:B------:R-:W-:Y:S01]  /*8860*/  PLOP3.LUT P4, PT, PT, PT, UP1, 0x80, 0x0 ;  /* 0x000000000000781c */ /* 0x000fe20003f8f018 */
[----:B------:R-:W-:Y:S01]  /*8870*/  UISETP.GE.U32.AND UP0, UPT, UR11, 0x7fffffde, UPT ;  /* 0x7fffffde0b00788c */ /* 0x000fe2000bf06070 */
[----:B------:R-:W-:Y:S01]  /*8880*/  PLOP3.LUT P2, PT, PT, PT, UP1, 0x80, 0x0 ;  /* 0x000000000000781c */ /* 0x000fe20003f4f018 */
[----:B------:R-:W-:Y:S01]  /*8890*/  LDGSTS.E [R0+0x4000], desc[UR6][R218.64], !P6 ;  /* 0x04000000da007fae */ /* 0x000fe2000f121846 */
[----:B------:R-:W-:Y:S01]  /*88a0*/  IMAD.WIDE R232, R216, 0x4, R222 ;  /* 0x00000004d8e87825 */ /* 0x000fe200078e02de */
[----:B------:R-:W4:Y:S01]  /*88b0*/  LDC R9, c[0x0][0x230] ;  /* 0x00008c00ff097b82 */ /* 0x000f220000000800 */
[----:B------:R-:W-:Y:S01]  /*88c0*/  LOP3.LUT R11, R10, 0x40, RZ, 0x3c, !PT ;  /* 0x000000400a0b7812 */ /* 0x000fe200078e3cff */
[----:B------:R-:W-:Y:S01]  /*88d0*/  LDGSTS.E [R0+0x8000], desc[UR6][R220.64], !P3 ;  /* 0x08000000dc007fae */ /* 0x000fe2000d921846 */
[----:B------:R-:W-:Y:S01]  /*88e0*/  PLOP3.LUT P3, PT, PT, PT, UP1, 0x80, 0x0 ;  /* 0x000000000000781c */ /* 0x000fe20003f6f018 */
[----:B------:R-:W-:-:S02]  /*88f0*/  IMAD R7, R216, 0x6, RZ ;  /* 0x00000006d8077824 */ /* 0x000fc400078e02ff */
[----:B------:R-:W-:Y:S01]  /*8900*/  LDGSTS.E [R0+0xc000], desc[UR6][R222.64], !P5 ;  /* 0x0c000000de007fae */ /* 0x000fe2000e921846 */
[----:B------:R-:W-:Y:S01]  /*8910*/  PLOP3.LUT P5, PT, PT, PT, UP1, 0x80, 0x0 ;  /* 0x000000000000781c */ /* 0x000fe20003faf018 */
[----:B------:R-:W-:Y:S01]  /*8920*/  UISETP.GE.U32.AND UP1, UPT, UR12, 0x7fffffdd, UPT ;  /* 0x7fffffdd0c00788c */ /* 0x000fe2000bf26070 */
[----:B--2---:R-:W2:Y:S01]  /*8930*/  LDC R226, c[0x0][0x230] ;  /* 0x00008c00ffe27b82 */ /* 0x004ea20000000800 */
[----:B------:R1:W-:Y:S01]  /*8940*/  LDGSTS.E [R0+0x4], desc[UR6][R228.64], !P4 ;  /* 0x00004000e4007fae */ /* 0x0003e2000e121846 */
[----:B------:R-:W-:Y:S01]  /*8950*/  PLOP3.LUT P4, PT, PT, PT, UP0, 0x80, 0x0 ;  /* 0x000000000000781c */ /* 0x000fe20003f8f008 */
[C---:B------:R-:W-:Y:S02]  /*8960*/  IMAD.WIDE R250, R244.reuse, 0x4, R224 ;  /* 0x00000004f4fa7825 */ /* 0x040fe400078e02e0 */
[----:B------:R1:W-:Y:S01]  /*8970*/  LDGSTS.E [R0+0x4004], desc[UR6][R12.64], !P2 ;  /* 0x040040000c007fae */ /* 0x0003e2000d121846 */
[----:B------:R-:W-:Y:S01]  /*8980*/  PLOP3.LUT P2, PT, PT, PT, UP0, 0x80, 0x0 ;  /* 0x000000000000781c */ /* 0x000fe20003f4f008 */
[C---:B------:R-:W-:Y:S01]  /*8990*/  IMAD.WIDE R248, R244.reuse, 0x4, R218 ;  /* 0x00000004f4f87825 */ /* 0x040fe200078e02da */
[----:B------:R-:W2:Y:S01]  /*89a0*/  LDC R227, c[0x0][0x230] ;  /* 0x00008c00ffe37b82 */ /* 0x000ea20000000800 */
[----:B------:R1:W-:Y:S02]  /*89b0*/  STL.64 [R1+0x290], R12 ;  /* 0x0002900c01007387 */ /* 0x0003e40000100a00 */
[----:B------:R-:W-:-:S04]  /*89c0*/  IMAD.WIDE R246, R244, 0x4, R220 ;  /* 0x00000004f4f67825 */ /* 0x000fc800078e02dc */
[----:B-1----:R-:W-:-:S04]  /*89d0*/  IMAD.WIDE R228, R2, 0x4, R224 ;  /* 0x0000000402e47825 */ /* 0x002fc800078e02e0 */
[----:B------:R-:W-:-:S04]  /*89e0*/  IMAD.WIDE R244, R244, 0x4, R222 ;  /* 0x00000004f4f47825 */ /* 0x000fc800078e02de */
[----:B------:R-:W-:-:S04]  /*89f0*/  IMAD.WIDE R12, R216, 0x4, R220 ;  /* 0x00000004d80c7825 */ /* 0x000fc800078e02dc */
[C---:B------:R-:W-:Y:S01]  /*8a00*/  IMAD.WIDE R242, R236.reuse, 0x4, R224 ;  /* 0x00000004ecf27825 */ /* 0x040fe200078e02e0 */
[----:B------:R1:W-:Y:S01]  /*8a10*/  LDGSTS.E [R0+0x8004], desc[UR6][R12.64], !P3 ;  /* 0x080040000c007fae */ /* 0x0003e2000d921846 */
[----:B------:R-:W-:Y:S02]  /*8a20*/  PLOP3.LUT P3, PT, PT, PT, UP0, 0x80, 0x0 ;  /* 0x000000000000781c */ /* 0x000fe40003f6f008 */
[C---:B------:R-:W-:Y:S01]  /*8a30*/  IMAD.WIDE R240, R236.reuse, 0x4, R218 ;  /* 0x00000004ecf07825 */ /* 0x040fe200078e02da */
[----:B------:R1:W-:Y:S03]  /*8a40*/  STL.64 [R1+0x288], R12 ;  /* 0x0002880c01007387 */ /* 0x0003e60000100a00 */
[C---:B------:R-:W-:Y:S01]  /*8a50*/  IMAD.WIDE R238, R236.reuse, 0x4, R220 ;  /* 0x00000004ecee7825 */ /* 0x040fe200078e02dc */
[----:B------:R3:W-:Y:S01]  /*8a60*/  LDGSTS.E [R0+0xc004], desc[UR6][R232.64], !P5 ;  /* 0x0c004000e8007fae */ /* 0x0007e2000e921846 */
[----:B------:R-:W-:Y:S01]  /*8a70*/  PLOP3.LUT P5, PT, PT, PT, UP0, 0x80, 0x0 ;  /* 0x000000000000781c */ /* 0x000fe20003faf008 */
[----:B------:R-:W-:Y:S01]  /*8a80*/  UISETP.GE.U32.AND UP0, UPT, UR13, 0x7fffffdc, UPT ;  /* 0x7fffffdc0d00788c */ /* 0x000fe2000bf06070 */
[----:B------:R-:W-:Y:S01]  /*8a90*/  IMAD.WIDE R236, R236, 0x4, R222 ;  /* 0x00000004ecec7825 */ /* 0x000fe200078e02de */
[----:B------:R4:W-:Y:S01]  /*8aa0*/  LDGSTS.E [R0+0x8], desc[UR6][R228.64], !P4 ;  /* 0x00008000e4007fae */ /* 0x0009e2000e121846 */
[----:B------:R-:W-:-:S02]  /*8ab0*/  PLOP3.LUT P4, PT, PT, PT, UP1, 0x80, 0x0 ;  /* 0x000000000000781c */ /* 0x000fc40003f8f018 */
[----:B-1----:R-:W-:Y:S01]  /*8ac0*/  IMAD.WIDE R12, R2, 0x4, R218 ;  /* 0x00000004020c7825 */ /* 0x002fe200078e02da */
[----:B------:R3:W-:Y:S04]  /*8ad0*/  STL.64 [R1+0x280], R232 ;  /* 0x000280e801007387 */ /* 0x0007e80000100a00 */
[----:B------:R4:W-:Y:S04]  /*8ae0*/  STL.64 [R1+0x278], R228 ;  /* 0x000278e401007387 */ /* 0x0009e80000100a00 */
[----:B------:R1:W-:Y:S01]  /*8af0*/  LDGSTS.E [R0+0x4008], desc[UR6][R12.64], !P2 ;  /* 0x040080000c007fae */ /* 0x0003e2000d121846 */
[----:B------:R-:W-:-:S03]  /*8b00*/  PLOP3.LUT P2, PT, PT, PT, UP1, 0x80, 0x0 ;  /* 0x000000000000781c */ /* 0x000fc60003f4f018 */
[----:B------:R1:W-:Y:S01]  /*8b10*/  STL.64 [R1+0x270], R12 ;  /* 0x0002700c01007387 */ /* 0x0003e20000100a00 */
[----:B---3--:R-:W-:-:S04]  /*8b20*/  IMAD.WIDE R232, R2, 0x4, R222 ;  /* 0x0000000402e87825 */ /* 0x008fc800078e02de */
[----:B----4-:R-:W-:-:S04]  /*8b30*/  IMAD.WIDE R228, R4, 0x4, R224 ;  /* 0x0000000404e47825 */ /* 0x010fc800078e02e0 */
[----:B-1----:R-:W-:Y:S01]  /*8b40*/  IMAD.WIDE R12, R2, 0x4, R220 ;  /* 0x00000004020c7825 */ /* 0x002fe200078e02dc */
[----:B------:R-:W-:-:S04]  /*8b50*/  LOP3.LUT R2, R10, 0x10, RZ, 0x3c, !PT ;  /* 0x000000100a027812 */ /* 0x000fc800078e3cff */
[----:B------:R1:W-:Y:S01]  /*8b60*/  LDGSTS.E [R0+0x8008], desc[UR6][R12.64], !P3 ;  /* 0x080080000c007fae */ /* 0x0003e2000d921846 */
[----:B------:R-:W-:Y:S01]  /*8b70*/  PLOP3.LUT P3, PT, PT, PT, UP1, 0x80, 0x0 ;  /* 0x000000000000781c */ /* 0x000fe20003f6f018 */
[----:B------:R-:W-:Y:S02]  /*8b80*/  VIADD R3, R2, UR45 ;  /* 0x0000002d02037c36 */ /* 0x000fe40008000000 */
[----:B------:R1:W-:Y:S01]  /*8b90*/  STL.64 [R1+0x268], R12 ;  /* 0x0002680c01007387 */ /* 0x0003e20000100a00 */
[----:B------:R-:W-:-:S03]  /*8ba0*/  IMAD.SHL.U32 R2, R216, 0x8, RZ ;  /* 0x00000008d8027824 */ /* 0x000fc600078e00ff */
[----:B------:R3:W-:Y:S01]  /*8bb0*/  LDGSTS.E [R0+0xc008], desc[UR6][R232.64], !P5 ;  /* 0x0c008000e8007fae */ /* 0x0007e2000e921846 */
[----:B------:R-:W-:Y:S01]  /*8bc0*/  PLOP3.LUT P5, PT, PT, PT, UP1, 0x80, 0x0 ;  /* 0x000000000000781c */ /* 0x000fe20003faf018 */
[----:B------:R-:W-:Y:S02]  /*8bd0*/  UISETP.GE.U32.AND UP1, UPT, UR14, 0x7fffffdb, UPT ;  /* 0x7fffffdb0e00788c */ /* 0x000fe4000bf26070 */
[----:B------:R4:W-:Y:S01]  /*8be0*/  LDGSTS.E [R0+0xc], desc[UR6][R228.64], !P4 ;  /* 0x0000c000e4007fae */ /* 0x0009e2000e121846 */
[----:B------:R-:W-:Y:S01]  /*8bf0*/  PLOP3.LUT P4, PT, PT, PT, UP0, 0x80, 0x0 ;  /* 0x000000000000781c */ /* 0x000fe20003f8f008 */
[----:B-1----:R-:W-:Y:S02]  /*8c00*/  IMAD.WIDE R12, R4, 0x4, R218 ;  /* 0x00000004040c7825 */ /* 0x002fe400078e02da */
[----:B------:R3:W-:Y:S04]  /*8c10*/  STL.64 [R1+0x260], R232 ;  /* 0x000260e801007387 */ /* 0x0007e80000100a00 */
[----:B------:R4:W-:Y:S04]  /*8c20*/  STL.64 [R1+0x258], R228 ;  /* 0x000258e401007387 */ /* 0x0009e80000100a00 */
[----:B------:R1:W-:Y:S01]  /*8c30*/  LDGSTS.E [R0+0x400c], desc[UR6][R12.64], !P2 ;  /* 0x0400c0000c007fae */ /* 0x0003e2000d121846 */
[----:B------:R-:W-:-:S03]  /*8c40*/  PLOP3.LUT P2, PT, PT, PT, UP0, 0x80, 0x0 ;  /* 0x000000000000781c */ /* 0x000fc60003f4f008 */
[----:B------:R1:W-:Y:S01]  /*8c50*/  STL.64 [R1+0x250], R12 ;  /* 0x0002500c01007387 */ /* 0x0003e20000100a00 */
[----:B---3--:R-:W-:-:S04]  /*8c60*/  IMAD.WIDE R232, R4, 0x4, R222 ;  /* 0x0000000404e87825 */ /* 0x008fc800078e02de */
[----:B----4-:R-:W-:-:S04]  /*8c70*/  IMAD.WIDE R228, R5, 0x4, R224 ;  /* 0x0000000405e47825 */ /* 0x010fc800078e02e0 */
[----:B-1----:R-:W-:-:S05]  /*8c80*/  IMAD.WIDE R12, R4, 0x4, R220 ;  /* 0x00000004040c7825 */ /* 0x002fca00078e02dc */
[----:B------:R1:W-:Y:S01]  /*8c90*/  LDGSTS.E [R0+0x800c], desc[UR6][R12.64], !P3 ;  /* 0x0800c0000c007fae */ /* 0x0003e2000d921846 */
[----:B------:R-:W-:-:S03]  /*8ca0*/  PLOP3.LUT P3, PT, PT, PT, UP0, 0x80, 0x0 ;  /* 0x000000000000781c */ /* 0x000fc60003f6f008 */
[----:B------:R1:W-:Y:S04]  /*8cb0*/  STL.64 [R1+0x248], R12 ;  /* 0x0002480c01007387 */ /* 0x0003e80000100a00 */
[----:B------:R3:W-:Y:S01]  /*8cc0*/  LDGSTS.E [R0+0xc00c], desc[UR6][R232.64], !P5 ;  /* 0x0c00c000e8007fae */ /* 0x0007e2000e921846 */
[----:B------:R-:W-:Y:S01]  /*8cd0*/  PLOP3.LUT P5, PT, PT, PT, UP0, 0x80, 0x0 ;  /* 0x000000000000781c */ /* 0x000fe20003faf008 */
[----:B------:R-:W-:Y:S02]  /*8ce0*/  UISETP.GE.U32.AND UP0, UPT, UR15, 0x7fffffda, UPT ;  /* 0x7fffffda0f00788c */ /* 0x000fe4000bf06070 */
[----:B------:R4:W-:Y:S01]  /*8cf0*/  LDGSTS.E [R3], desc[UR6][R228.64], !P4 ;  /* 0x00000000e4037fae */ /* 0x0009e2000e121846 */
[----:B------:R-:W-:Y:S01]  /*8d00*/  PLOP3.LUT P4, PT, PT, PT, UP1, 0x80, 0x0 ;  /* 0x000000000000781c */ /* 0x000fe20003f8f018 */
[----:B-1----:R-:W-:-:S02]  /*8d10*/  IMAD.WIDE R12, R5, 0x4, R218 ;  /* 0x00000004050c7825 */ /* 0x002fc400078e02da */
[----:B------:R3:W-:Y:S04]  /*8d20*/  STL.64 [R1+0x240], R232 ;  /* 0x000240e801007387 */ /* 0x0007e80000100a00 */
[----:B------:R1:W-:Y:S01]  /*8d30*/  LDGSTS.E [R3+0x4000], desc[UR6][R12.64], !P2 ;  /* 0x040000000c037fae */ /* 0x0003e2000d121846 */
[----:B------:R-:W-:-:S03]  /*8d40*/  PLOP3.LUT P2, PT, PT, PT, UP1, 0x80, 0x0 ;  /* 0x000000000000781c */ /* 0x000fc60003f4f018 */
[----:B------:R4:W-:Y:S01]  /*8d50*/  STL.64 [R1+0x238], R228 ;  /* 0x000238e401007387 */ /* 0x0009e20000100a00 */
[----:B---3--:R-:W-:-:S03]  /*8d60*/  IMAD.WIDE R232, R5, 0x4, R220 ;  /* 0x0000000405e87825 */ /* 0x008fc600078e02dc */
[----:B------:R1:W-:Y:S04]  /*8d70*/  STL.64 [R1+0x230], R12 ;  /* 0x0002300c01007387 */ /* 0x0003e80000100a00 */
[----:B------:R3:W-:Y:S01]  /*8d80*/  LDGSTS.E [R3+0x8000], desc[UR6][R232.64], !P3 ;  /* 0x08000000e8037fae */ /* 0x0007e2000d921846 */
[----:B------:R-:W-:Y:S01]  /*8d90*/  PLOP3.LUT P3, PT, PT, PT, UP1, 0x80, 0x0 ;  /* 0x000000000000781c */ /* 0x000fe20003f6f018 */
[----:B----4-:R-:W-:Y:S02]  /*8da0*/  IMAD.WIDE R228, R5, 0x4, R222 ;  /* 0x0000000405e47825 */ /* 0x010fe400078e02de */
[----:B------:R3:W-:Y:S02]  /*8db0*/  STL.64 [R1+0x228], R232 ;  /* 0x000228e801007387 */ /* 0x0007e40000100a00 */
[----:B------:R-:W-:-:S02]  /*8dc0*/  IMAD.WIDE R4, R6, 0x4, R218 ;  /* 0x0000000406047825 */ /* 0x000fc400078e02da */
[----:B------:R4:W-:Y:S01]  /*8dd0*/  LDGSTS.E [R3+0xc000], desc[UR6][R228.64], !P5 ;  /* 0x0c000000e4037fae */ /* 0x0009e2000e921846 */
[----:B------:R-:W-:Y:S01]  /*8de0*/  PLOP3.LUT P5, PT, PT, PT, UP1, 0x80, 0x0 ;  /* 0x000000000000781c */ /* 0x000fe20003faf018 */
[----:B------:R-:W-:Y:S01]  /*8df0*/  UISETP.GE.U32.AND UP1, UPT, UR16, 0x7fffffd9, UPT ;  /* 0x7fffffd91000788c */ /* 0x000fe2000bf26070 */
[C---:B-1----:R-:W-:Y:S01]  /*8e00*/  IMAD.WIDE R12, R6.reuse, 0x4, R224 ;  /* 0x00000004060c7825 */ /* 0x042fe200078e02e0 */
[----:B------:R4:W-:Y:S04]  /*8e10*/  STL.64 [R1+0x220], R228 ;  /* 0x000220e401007387 */ /* 0x0009e80000100a00 */
[----:B------:R1:W-:Y:S01]  /*8e20*/  LDGSTS.E [R3+0x4], desc[UR6][R12.64], !P4 ;  /* 0x000040000c037fae */ /* 0x0003e2000e121846 */
[----:B------:R-:W-:Y:S01]  /*8e30*/  PLOP3.LUT P4, PT, PT, PT, UP0, 0x80, 0x0 ;  /* 0x000000000000781c */ /* 0x000fe20003f8f008 */
[----:B---3--:R-:W-:-:S02]  /*8e40*/  IMAD.WIDE R232, R6, 0x4, R222 ;  /* 0x0000000406e87825 */ /* 0x008fc400078e02de */
[----:B------:R3:W-:Y:S01]  /*8e50*/  LDGSTS.E [R3+0x4004], desc[UR6][R4.64], !P2 ;  /* 0x0400400004037fae */ /* 0x0007e2000d121846 */
[----:B------:R-:W-:-:S03]  /*8e60*/  PLOP3.LUT P2, PT, PT, PT, UP0, 0x80, 0x0 ;  /* 0x000000000000781c */ /* 0x000fc60003f4f008 */
[----:B------:R1:W-:Y:S01]  /*8e70*/  STL.64 [R1+0x218], R12 ;  /* 0x0002180c01007387 */ /* 0x0003e20000100a00 */
[----:B----4-:R-:W-:-:S03]  /*8e80*/  IMAD.WIDE R228, R7, 0x4, R224 ;  /* 0x0000000407e47825 */ /* 0x010fc600078e02e0 */
[----:B------:R3:W-:Y:S01]  /*8e90*/  STL.64 [R1+0x210], R4 ;  /* 0x0002100401007387 */ /* 0x0007e20000100a00 */
[----:B-1----:R-:W-:Y:S01]  /*8ea0*/  IMAD.WIDE R12, R6, 0x4, R220 ;  /* 0x00000004060c7825 */ /* 0x002fe200078e02dc */
[----:B---3--:R-:W-:-:S04]  /*8eb0*/  LOP3.LUT R5, R10, 0x20, RZ, 0x3c, !PT ;  /* 0x000000200a057812 */ /* 0x008fc800078e3cff */
[----:B------:R1:W-:Y:S01]  /*8ec0*/  LDGSTS.E [R3+0x8004], desc[UR6][R12.64], !P3 ;  /* 0x080040000c037fae */ /* 0x0003e2000d921846 */
[----:B------:R-:W-:Y:S01]  /*8ed0*/  PLOP3.LUT P3, PT, PT, PT, UP0, 0x80, 0x0 ;  /* 0x000000000000781c */ /* 0x000fe20003f6f008 */
[C---:B------:R-:W-:Y:S02]  /*8ee0*/  IMAD R4, R216.reuse, 0x9, RZ ;  /* 0x00000009d8047824 */ /* 0x040fe400078e02ff */
[----:B------:R1:W-:Y:S01]  /*8ef0*/  STL.64 [R1+0x208], R12 ;  /* 0x0002080c01007387 */ /* 0x0003e20000100a00 */
[----:B------:R-:W-:Y:S02]  /*8f00*/  VIADD R5, R5, UR45 ;  /* 0x0000002d05057c36 */ /* 0x000fe40008000000 */
[----:B------:R-:W-:Y:S01]  /*8f10*/  IMAD R6, R216, 0xa, RZ ;  /* 0x0000000ad8067824 */ /* 0x000fe200078e02ff */
[----:B------:R3:W-:Y:S01]  /*8f20*/  LDGSTS.E [R3+0xc004], desc[UR6][R232.64], !P5 ;  /* 0x0c004000e8037fae */ /* 0x0007e2000e921846 */
[----:B------:R-:W-:Y:S01]  /*8f30*/  PLOP3.LUT P5, PT, PT, PT, UP0, 0x80, 0x0 ;  /* 0x000000000000781c */ /* 0x000fe20003faf008 */
[----:B------:R-:W-:-:S02]  /*8f40*/  UISETP.GE.U32.AND UP0, UPT, UR17, 0x7fffffd8, UPT ;  /* 0x7fffffd81100788c */ /* 0x000fc4000bf06070 */
        /* <DEDUP_REMOVED lines=10> */
[----:B-1----:R-:W-:-:S04]  /*8ff0*/  IMAD.WIDE R12, R7, 0x4, R220 ;  /* 0x00000004070c7825 */ /* 0x002fc800078e02dc */
[----:B------:R-:W-:Y:S01]  /*9000*/  IMAD R7, R216, 0xb, RZ ;  /* 0x0000000bd8077824 */ /* 0x000fe200078e02ff */
[----:B------:R1:W-:Y:S01]  /*9010*/  LDGSTS.E [R3+0x8008], desc[UR6][R12.64], !P3 ;  /* 0x080080000c037fae */ /* 0x0003e2000d921846 */
[----:B------:R-:W-:-:S03]  /*9020*/  PLOP3.LUT P3, PT, PT, PT, UP1, 0x80, 0x0 ;  /* 0x000000000000781c */ /* 0x000fc60003f6f018 */
[----:B------:R1:W-:Y:S04]  /*9030*/  STL.64 [R1+0x1e8], R12 ;  /* 0x0001e80c01007387 */ /* 0x0003e80000100a00 */
[----:B------:R3:W-:Y:S01]  /*9040*/  LDGSTS.E [R3+0xc008], desc[UR6][R232.64], !P5 ;  /* 0x0c008000e8037fae */ /* 0x0007e2000e921846 */
[----:B------:R-:W-:Y:S01]  /*9050*/  PLOP3.LUT P5, PT, PT, PT, UP1, 0x80, 0x0 ;  /* 0x000000000000781c */ /* 0x000fe20003faf018 */
[----:B------:R-:W-:Y:S02]  /*9060*/  UISETP.GE.U32.AND UP1, UPT, UR18, 0x7fffffd7, UPT ;  /* 0x7fffffd71200788c */ /* 0x000fe4000bf26070 */
[----:B------:R4:W-:Y:S01]  /*9070*/  LDGSTS.E [R3+0xc], desc[UR6][R228.64], !P4 ;  /* 0x0000c000e4037fae */ /* 0x0009e2000e121846 */
[----:B------:R-:W-:Y:S01]  /*9080*/  PLOP3.LUT P4, PT, PT, PT, UP0, 0x80, 0x0 ;  /* 0x000000000000781c */ /* 0x000fe20003f8f008 */
[----:B-1----:R-:W-:-:S02]  /*9090*/  IMAD.WIDE R12, R8, 0x4, R218 ;  /* 0x00000004080c7825 */ /* 0x002fc400078e02da */
        /* <DEDUP_REMOVED lines=8> */
[----:B------:R-:W-:Y:S01]  /*9120*/  VIADD R8, R9, 0xfffffff1 ;  /* 0xfffffff109087836 */ /* 0x000fe20000000000 */
[----:B------:R1:W-:Y:S01]  /*9130*/  LDGSTS.E [R3+0x800c], desc[UR6][R12.64], !P3 ;  /* 0x0800c0000c037fae */ /* 0x0003e2000d921846 */
[----:B------:R-:W-:Y:S01]  /*9140*/  PLOP3.LUT P3, PT, PT, PT, UP0, 0x80, 0x0 ;  /* 0x000000000000781c */ /* 0x000fe20003f6f008 */
[----:B------:R-:W3:Y:S02]  /*9150*/  LDC R9, c[0x0][0x230] ;  /* 0x00008c00ff097b82 */ /* 0x000ee40000000800 */
[----:B------:R1:W-:Y:S04]  /*9160*/  STL.64 [R1+0x1c8], R12 ;  /* 0x0001c80c01007387 */ /* 0x0003e80000100a00 */
[----:B------:R4:W-:Y:S01]  /*9170*/  LDGSTS.E [R3+0xc00c], desc[UR6][R232.64], !P5 ;  /* 0x0c00c000e8037fae */ /* 0x0009e2000e921846 */
[----:B------:R-:W-:Y:S01]  /*9180*/  PLOP3.LUT P5, PT, PT, PT, UP0, 0x80, 0x0 ;  /* 0x000000000000781c */ /* 0x000fe20003faf008 */
[----:B------:R-:W-:-:S02]  /*9190*/  UISETP.GE.U32.AND UP0, UPT, UR19, 0x7fffffd6, UPT ;  /* 0x7fffffd61300788c */ /* 0x000fc4000bf06070 */
[----:B------:R2:W-:Y:S01]  /*91a0*/  LDGSTS.E [R5], desc[UR6][R228.64], !P4 ;  /* 0x00000000e4057fae */ /* 0x0005e2000e121846 */
[----:B------:R-:W-:Y:S01]  /*91b0*/  PLOP3.LUT P4, PT, PT, PT, UP1, 0x80, 0x0 ;  /* 0x000000000000781c */ /* 0x000fe20003f8f018 */
[----:B-1----:R-:W-:Y:S02]  /*91c0*/  IMAD.WIDE R12, R2, 0x4, R218 ;  /* 0x00000004020c7825 */ /* 0x002fe400078e02da */
[----:B------:R4:W-:Y:S04]  /*91d0*/  STL.64 [R1+0x1c0], R232 ;  /* 0x0001c0e801007387 */ /* 0x0009e80000100a00 */
[----:B------:R2:W-:Y:S04]  /*91e0*/  STL.64 [R1+0x1b8], R228 ;  /* 0x0001b8e401007387 */ /* 0x0005e80000100a00 */
[----:B------:R1:W-:Y:S01]  /*91f0*/  LDGSTS.E [R5+0x4000], desc[UR6][R12.64], !P2 ;  /* 0x040000000c057fae */ /* 0x0003e2000d121846 */
[----:B------:R-:W-:-:S03]  /*9200*/  PLOP3.LUT P2, PT, PT, PT, UP1, 0x80, 0x0 ;  /* 0x000000000000781c */ /* 0x000fc60003f4f018 */
[----:B------:R1:W-:Y:S01]  /*9210*/  STL.64 [R1+0x1b0], R12 ;  /* 0x0001b00c01007387 */ /* 0x0003e20000100a00 */
[----:B----4-:R-:W-:-:S04]  /*9220*/  IMAD.WIDE R232, R2, 0x4, R222 ;  /* 0x0000000402e87825 */ /* 0x010fc800078e02de */
[----:B--2---:R-:W-:-:S04]  /*9230*/  IMAD.WIDE R228, R4, 0x4, R224 ;  /* 0x0000000404e47825 */ /* 0x004fc800078e02e0 */
        /* <DEDUP_REMOVED lines=16> */
[----:B--2---:R-:W-:-:S04]  /*9340*/  IMAD.WIDE R232, R4, 0x4, R222 ;  /* 0x0000000404e87825 */ /* 0x004fc800078e02de */
[----:B----4-:R-:W-:-:S04]  /*9350*/  IMAD.WIDE R228, R6, 0x4, R224 ;  /* 0x0000000406e47825 */ /* 0x010fc800078e02e0 */
[----:B-1----:R-:W-:-:S04]  /*9360*/  IMAD.WIDE R12, R4, 0x4, R220 ;  /* 0x00000004040c7825 */ /* 0x002fc800078e02dc */
[----:B------:R-:W-:Y:S01]  /*9370*/  VIADD R4, R15, 0xfffffff0 ;  /* 0xfffffff00f047836 */ /* 0x000fe20000000000 */
[----:B------:R1:W-:Y:S01]  /*9380*/  LDGSTS.E [R5+0x8004], desc[UR6][R12.64], !P3 ;  /* 0x080040000c057fae */ /* 0x0003e2000d921846 */
[----:B------:R-:W-:Y:S01]  /*9390*/  PLOP3.LUT P3, PT, PT, PT, UP0, 0x80, 0x0 ;  /* 0x000000000000781c */ /* 0x000fe20003f6f008 */
[----:B------:R-:W2:Y:S02]  /*93a0*/  LDC R15, c[0x0][0x230] ;  /* 0x00008c00ff0f7b82 */ /* 0x000ea40000000800 */
[----:B------:R1:W-:Y:S04]  /*93b0*/  STL.64 [R1+0x188], R12 ;  /* 0x0001880c01007387 */ /* 0x0003e80000100a00 */
[----:B------:R4:W-:Y:S01]  /*93c0*/  LDGSTS.E [R5+0xc004], desc[UR6][R232.64], !P5 ;  /* 0x0c004000e8057fae */ /* 0x0009e2000e921846 */
[----:B------:R-:W-:Y:S01]  /*93d0*/  PLOP3.LUT P5, PT, PT, PT, UP0, 0x80, 0x0 ;  /* 0x000000000000781c */ /* 0x000fe20003faf008 */
[----:B------:R-:W-:-:S02]  /*93e0*/  UISETP.GE.U32.AND UP0, UPT, UR5, 0x7fffffd4, UPT ;  /* 0x7fffffd40500788c */ /* 0x000fc4000bf06070 */
[----:B------:R3:W-:Y:S01]  /*93f0*/  LDGSTS.E [R5+0x8], desc[UR6][R228.64], !P4 ;  /* 0x00008000e4057fae */ /* 0x0007e2000e121846 */
[----:B------:R-:W-:Y:S01]  /*9400*/  PLOP3.LUT P4, PT, PT, PT, UP1, 0x80, 0x0 ;  /* 0x000000000000781c */ /* 0x000fe20003f8f018 */
[----:B------:R-:W-:Y:S01]  /*9410*/  USHF.R.U32.HI UR5, URZ, 0x1, UR49 ;  /* 0x000000013f057899 */ /* 0x000fe20008011631 */
[----:B-1----:R-:W-:Y:S01]  /*9420*/  IMAD.WIDE R12, R6, 0x4, R218 ;  /* 0x00000004060c7825 */ /* 0x002fe200078e02da */
[----:B------:R4:W-:Y:S04]  /*9430*/  STL.64 [R1+0x180], R232 ;  /* 0x000180e801007387 */ /* 0x0009e80000100a00 */
[----:B------:R3:W-:Y:S04]  /*9440*/  STL.64 [R1+0x178], R228 ;  /* 0x000178e401007387 */ /* 0x0007e80000100a00 */
[----:B------:R1:W-:Y:S01]  /*9450*/  LDGSTS.E [R5+0x4008], desc[UR6][R12.64], !P2 ;  /* 0x040080000c057fae */ /* 0x0003e2000d121846 */
[----:B------:R-:W-:-:S03]  /*9460*/  PLOP3.LUT P2, PT, PT, PT, UP1, 0x80, 0x0 ;  /* 0x000000000000781c */ /* 0x000fc60003f4f018 */
[----:B------:R1:W-:Y:S01]  /*9470*/  STL.64 [R1+0x170], R12 ;  /* 0x0001700c01007387 */ /* 0x0003e20000100a00 */
[----:B----4-:R-:W-:-:S04]  /*9480*/  IMAD.WIDE R232, R6, 0x4, R222 ;  /* 0x0000000406e87825 */ /* 0x010fc800078e02de */
[----:B---3--:R-:W-:-:S04]  /*9490*/  IMAD.WIDE R228, R7, 0x4, R224 ;  /* 0x0000000407e47825 */ /* 0x008fc800078e02e0 */
[----:B-1----:R-:W-:Y:S01]  /*94a0*/  IMAD.WIDE R12, R6, 0x4, R220 ;  /* 0x00000004060c7825 */ /* 0x002fe200078e02dc */
[----:B------:R-:W-:-:S04]  /*94b0*/  LOP3.LUT R6, R10, 0x30, RZ, 0x3c, !PT ;  /* 0x000000300a067812 */ /* 0x000fc800078e3cff */
[----:B------:R1:W-:Y:S01]  /*94c0*/  LDGSTS.E [R5+0x8008], desc[UR6][R12.64], !P3 ;  /* 0x080080000c057fae */ /* 0x0003e2000d921846 */
[----:B------:R-:W-:Y:S01]  /*94d0*/  PLOP3.LUT P3, PT, PT, PT, UP1, 0x80, 0x0 ;  /* 0x000000000000781c */ /* 0x000fe20003f6f018 */
[----:B------:R-:W-:Y:S02]  /*94e0*/  VIADD R6, R6, UR45 ;  /* 0x0000002d06067c36 */ /* 0x000fe40008000000 */
[----:B------:R1:W-:Y:S04]  /*94f0*/  STL.64 [R1+0x168], R12 ;  /* 0x0001680c01007387 */ /* 0x0003e80000100a00 */
[----:B------:R3:W-:Y:S01]  /*9500*/  LDGSTS.E [R5+0xc008], desc[UR6][R232.64], !P5 ;  /* 0x0c008000e8057fae */ /* 0x0007e2000e921846 */
[----:B------:R-:W-:-:S03]  /*9510*/  PLOP3.LUT P5, PT, PT, PT, UP1, 0x80, 0x0 ;  /* 0x000000000000781c */ /* 0x000fc60003faf018 */
        /* <DEDUP_REMOVED lines=10> */
[----:B-1----:R-:W-:Y:S02]  /*95c0*/  IMAD.WIDE R12, R7, 0x4, R220 ;  /* 0x00000004070c7825 */ /* 0x002fe400078e02dc */
[----:B------:R-:W1:Y:S03]  /*95d0*/  LDC R7, c[0x0][0x230] ;  /* 0x00008c00ff077b82 */ /* 0x000e660000000800 */
[----:B------:R3:W-:Y:S01]  /*95e0*/  LDGSTS.E [R5+0x800c], desc[UR6][R12.64], !P3 ;  /* 0x0800c0000c057fae */ /* 0x0007e2000d921846 */
[----:B------:R-:W-:-:S03]  /*95f0*/  PLOP3.LUT P3, PT, PT, PT, UP0, 0x80, 0x0 ;  /* 0x000000000000781c */ /* 0x000fc60003f6f008 */
[----:B------:R3:W-:Y:S04]  /*9600*/  STL.64 [R1+0x148], R12 ;  /* 0x0001480c01007387 */ /* 0x0007e80000100a00 */
[----:B------:R-:W-:Y:S01]  /*9610*/  LDGSTS.E [R5+0xc00c], desc[UR6][R232.64], !P5 ;  /* 0x0c00c000e8057fae */ /* 0x000fe2000e921846 */
[----:B------:R-:W-:Y:S01]  /*9620*/  PLOP3.LUT P5, PT, PT, PT, UP0, 0x80, 0x0 ;  /* 0x000000000000781c */ /* 0x000fe20003faf008 */
[----:B------:R-:W-:Y:S02]  /*9630*/  UISETP.GT.AND UP0, UPT, UR4, 0x3f, UPT ;  /* 0x0000003f0400788c */ /* 0x000fe4000bf04270 */
[----:B------:R4:W-:Y:S01]  /*9640*/  LDGSTS.E [R6], desc[UR6][R228.64], !P4 ;  /* 0x00000000e4067fae */ /* 0x0009e2000e121846 */
[----:B------:R-:W-:Y:S02]  /*9650*/  ISETP.GE.U32.AND P4, PT, R8, 0x7fffffd2, PT ;  /* 0x7fffffd20800780c */ /* 0x000fe40003f86070 */
[----:B------:R-:W2:Y:S01]  /*9660*/  LDC R8, c[0x0][0x230] ;  /* 0x00008c00ff087b82 */ /* 0x000ea20000000800 */
[----:B---3--:R-:W-:Y:S01]  /*9670*/  IMAD.WIDE R12, R2, 0x4, R218 ;  /* 0x00000004020c7825 */ /* 0x008fe200078e02da */
[----:B------:R-:W-:Y:S04]  /*9680*/  STL.64 [R1+0x140], R232 ;  /* 0x000140e801007387 */ /* 0x000fe80000100a00 */
[----:B------:R4:W-:Y:S01]  /*9690*/  STL.64 [R1+0x138], R228 ;  /* 0x000138e401007387 */ /* 0x0009e20000100a00 */
[----:B-1----:R-:W-:-:S03]  /*96a0*/  VIADD R7, R7, 0xffffffea ;  /* 0xffffffea07077836 */ /* 0x002fc60000000000 */
[----:B------:R1:W-:Y:S04]  /*96b0*/  STL.64 [R1+0x130], R12 ;  /* 0x0001300c01007387 */ /* 0x0003e80000100a00 */
[----:B------:R1:W-:Y:S01]  /*96c0*/  LDGSTS.E [R6+0x4000], desc[UR6][R12.64], !P2 ;  /* 0x040000000c067fae */ /* 0x0003e2000d121846 */
[----:B------:R-:W-:Y:S01]  /*96d0*/  ISETP.GE.U32.AND P2, PT, R4, 0x7fffffd1, PT ;  /* 0x7fffffd10400780c */ /* 0x000fe20003f46070 */
[----:B------:R-:W-:Y:S02]  /*96e0*/  VIADD R4, R16, 0xffffffef ;  /* 0xffffffef10047836 */ /* 0x000fe40000000000 */
[----:B----4-:R-:W-:-:S05]  /*96f0*/  IMAD.WIDE R228, R2, 0x4, R220 ;  /* 0x0000000402e47825 */ /* 0x010fca00078e02dc */
[----:B------:R3:W-:Y:S01]  /*9700*/  LDGSTS.E [R6+0x8000], desc[UR6][R228.64], !P3 ;  /* 0x08000000e4067fae */ /* 0x0007e2000d921846 */
[----:B------:R-:W-:Y:S01]  /*9710*/  ISETP.GE.U32.AND P3, PT, R4, 0x7fffffd0, PT ;  /* 0x7fffffd00400780c */ /* 0x000fe20003f66070 */
[----:B------:R-:W-:Y:S02]  /*9720*/  VIADD R4, R226, 0xffffffed ;  /* 0xffffffede2047836 */ /* 0x000fe40000000000 */
[----:B-1----:R-:W-:Y:S01]  /*9730*/  IMAD.WIDE R12, R2, 0x4, R222 ;  /* 0x00000004020c7825 */ /* 0x002fe200078e02de */
[----:B------:R3:W-:Y:S03]  /*9740*/  STL.64 [R1+0x128], R228 ;  /* 0x000128e401007387 */ /* 0x0007e60000100a00 */
[----:B------:R-:W-:Y:S01]  /*9750*/  VIADD R2, R17, 0xffffffee ;  /* 0xffffffee11027836 */ /* 0x000fe20000000000 */
[----:B------:R1:W-:Y:S01]  /*9760*/  LDGSTS.E [R6+0xc000], desc[UR6][R12.64], !P5 ;  /* 0x0c0000000c067fae */ /* 0x0003e2000e921846 */
[----:B------:R-:W-:Y:S01]  /*9770*/  ISETP.GE.U32.AND P5, PT, R4, 0x7fffffce, PT ;  /* 0x7fffffce0400780c */ /* 0x000fe20003fa6070 */
[----:B------:R-:W-:-:S02]  /*9780*/  IMAD R4, R216, 0xe, RZ ;  /* 0x0000000ed8047824 */ /* 0x000fc400078e02ff */
[----:B------:R-:W-:Y:S01]  /*9790*/  ISETP.GE.U32.AND P6, PT, R2, 0x7fffffcf, PT ;  /* 0x7fffffcf0200780c */ /* 0x000fe20003fc6070 */
[----:B------:R-:W-:Y:S01]  /*97a0*/  IMAD R2, R216, 0xd, RZ ;  /* 0x0000000dd8027824 */ /* 0x000fe200078e02ff */
[----:B------:R1:W-:Y:S03]  /*97b0*/  STL.64 [R1+0x120], R12 ;  /* 0x0001200c01007387 */ /* 0x0003e60000100a00 */
[----:B------:R-:W-:-:S04]  /*97c0*/  IMAD.WIDE R232, R2, 0x4, R224 ;  /* 0x0000000402e87825 */ /* 0x000fc800078e02e0 */
[C---:B---3--:R-:W-:Y:S01]  /*97d0*/  IMAD.WIDE R228, R2.reuse, 0x4, R218 ;  /* 0x0000000402e47825 */ /* 0x048fe200078e02da */
[----:B------:R-:W-:Y:S03]  /*97e0*/  STL.64 [R1+0x118], R232 ;  /* 0x000118e801007387 */ /* 0x000fe60000100a00 */
[C---:B------:R-:W-:Y:S01]  /*97f0*/  IMAD.WIDE R16, R2.reuse, 0x4, R220 ;  /* 0x0000000402107825 */ /* 0x040fe200078e02dc */
[----:B------:R-:W-:Y:S03]  /*9800*/  LDGSTS.E [R6+0x4], desc[UR6][R232.64], !P1 ;  /* 0x00004000e8067fae */ /* 0x000fe6000c921846 */
[----:B-1----:R-:W-:Y:S01]  /*9810*/  IMAD.WIDE R12, R2, 0x4, R222 ;  /* 0x00000004020c7825 */ /* 0x002fe200078e02de */
[----:B------:R1:W-:Y:S03]  /*9820*/  STL.64 [R1+0x110], R228 ;  /* 0x000110e401007387 */ /* 0x0003e60000100a00 */
[----:B------:R-:W-:Y:S01]  /*9830*/  VIADD R2, R227, 0xffffffec ;  /* 0xffffffece3027836 */ /* 0x000fe20000000000 */
[----:B------:R1:W-:Y:S01]  /*9840*/  LDGSTS.E [R6+0x4004], desc[UR6][R228.64], !P1 ;  /* 0x04004000e4067fae */ /* 0x0003e2000c921846 */
[----:B------:R-:W-:-:S03]  /*9850*/  IMAD.WIDE R226, R4, 0x4, R218 ;  /* 0x0000000404e27825 */ /* 0x000fc600078e02da */
[----:B------:R3:W-:Y:S04]  /*9860*/  STL.64 [R1+0x108], R16 ;  /* 0x0001081001007387 */ /* 0x0007e80000100a00 */
[----:B------:R3:W-:Y:S01]  /*9870*/  LDGSTS.E [R6+0x8004], desc[UR6][R16.64], !P1 ;  /* 0x0800400010067fae */ /* 0x0007e2000c921846 */
[----:B-1----:R-:W-:-:S03]  /*9880*/  IMAD.WIDE R228, R4, 0x4, R224 ;  /* 0x0000000404e47825 */ /* 0x002fc600078e02e0 */
[----:B------:R1:W-:Y:S04]  /*9890*/  STL.64 [R1+0x100], R12 ;  /* 0x0001000c01007387 */ /* 0x0003e80000100a00 */
[----:B------:R1:W-:Y:S01]  /*98a0*/  LDGSTS.E [R6+0xc004], desc[UR6][R12.64], !P1 ;  /* 0x0c0040000c067fae */ /* 0x0003e2000c921846 */
[----:B------:R-:W-:Y:S01]  /*98b0*/  ISETP.GE.U32.AND P1, PT, R2, 0x7fffffcd, PT ;  /* 0x7fffffcd0200780c */ /* 0x000fe20003f26070 */
[----:B--2---:R-:W-:Y:S02]  /*98c0*/  VIADD R2, R8, 0xffffffeb ;  /* 0xffffffeb08027836 */ /* 0x004fe40000000000 */
[C---:B---3--:R-:W-:Y:S01]  /*98d0*/  IMAD.WIDE R16, R4.reuse, 0x4, R220 ;  /* 0x0000000404107825 */ /* 0x048fe200078e02dc */
[----:B------:R2:W-:Y:S01]  /*98e0*/  LDGSTS.E [R6+0x8], desc[UR6][R228.64], !P4 ;  /* 0x00008000e4067fae */ /* 0x0005e2000e121846 */
[----:B------:R-:W3:Y:S03]  /*98f0*/  LDC R8, c[0x0][0x230] ;  /* 0x00008c00ff087b82 */ /* 0x000ee60000000800 */
[----:B------:R4:W-:Y:S01]  /*9900*/  LDGSTS.E [R6+0x4008], desc[UR6][R226.64], !P4 ;  /* 0x04008000e2067fae */ /* 0x0009e2000e121846 */
[----:B-1----:R-:W-:-:S03]  /*9910*/  IMAD.WIDE R12, R4, 0x4, R222 ;  /* 0x00000004040c7825 */ /* 0x002fc600078e02de */
[----:B------:R1:W-:Y:S01]  /*9920*/  LDGSTS.E [R6+0x8008], desc[UR6][R16.64], !P4 ;  /* 0x0800800010067fae */ /* 0x0003e2000e121846 */
[----:B------:R-:W-:-:S03]  /*9930*/  IMAD.SHL.U32 R4, R216, 0x10, RZ ;  /* 0x00000010d8047824 */ /* 0x000fc600078e00ff */
[----:B------:R1:W-:Y:S01]  /*9940*/  LDGSTS.E [R6+0xc008], desc[UR6][R12.64], !P4 ;  /* 0x0c0080000c067fae */ /* 0x0003e2000e121846 */
[----:B------:R-:W-:Y:S01]  /*9950*/  ISETP.GE.U32.AND P4, PT, R2, 0x7fffffcc, PT ;  /* 0x7fffffcc0200780c */ /* 0x000fe20003f86070 */
[----:B------:R-:W-:Y:S02]  /*9960*/  IMAD R2, R216, 0xf, RZ ;  /* 0x0000000fd8027824 */ /* 0x000fe400078e02ff */
[----:B------:R2:W-:Y:S04]  /*9970*/  STL.64 [R1+0xf8], R228 ;  /* 0x0000f8e401007387 */ /* 0x0005e80000100a00 */
[----:B------:R4:W-:Y:S04]  /*9980*/  STL.64 [R1+0xf0], R226 ;  /* 0x0000f0e201007387 */ /* 0x0009e80000100a00 */
[----:B------:R1:W-:Y:S01]  /*9990*/  STL.64 [R1+0xe8], R16 ;  /* 0x0000e81001007387 */ /* 0x0003e20000100a00 */
[----:B--2---:R-:W-:-:S03]  /*99a0*/  IMAD.WIDE R228, R2, 0x4, R224 ;  /* 0x0000000402e47825 */ /* 0x004fc600078e02e0 */
[----:B------:R2:W-:Y:S01]  /*99b0*/  STL.64 [R1+0xe0], R12 ;  /* 0x0000e00c01007387 */ /* 0x0005e20000100a00 */
[----:B----4-:R-:W-:-:S03]  /*99c0*/  IMAD.WIDE R226, R2, 0x4, R218 ;  /* 0x0000000402e27825 */ /* 0x010fc600078e02da */
[----:B------:R4:W-:Y:S01]  /*99d0*/  STL.64 [R1+0xd8], R228 ;  /* 0x0000d8e401007387 */ /* 0x0009e20000100a00 */
[----:B-1----:R-:W-:-:S03]  /*99e0*/  IMAD.WIDE R16, R2, 0x4, R220 ;  /* 0x0000000402107825 */ /* 0x002fc600078e02dc */
[----:B------:R4:W-:Y:S01]  /*99f0*/  LDGSTS.E [R6+0xc], desc[UR6][R228.64], !P2 ;  /* 0x0000c000e4067fae */ /* 0x0009e2000d121846 */
[----:B--2---:R-:W-:-:S03]  /*9a00*/  IMAD.WIDE R12, R2, 0x4, R222 ;  /* 0x00000004020c7825 */ /* 0x004fc600078e02de */
[----:B------:R1:W-:Y:S01]  /*9a10*/  STL.64 [R1+0xd0], R226 ;  /* 0x0000d0e201007387 */ /* 0x0003e20000100a00 */
[----:B------:R-:W-:-:S03]  /*9a20*/  IMAD R2, R216, 0x11, RZ ;  /* 0x00000011d8027824 */ /* 0x000fc600078e02ff */
[----:B------:R1:W-:Y:S01]  /*9a30*/  LDGSTS.E [R6+0x400c], desc[UR6][R226.64], !P2 ;  /* 0x0400c000e2067fae */ /* 0x0003e2000d121846 */
[----:B----4-:R-:W-:-:S03]  /*9a40*/  IMAD.WIDE R228, R4, 0x4, R224 ;  /* 0x0000000404e47825 */ /* 0x010fc600078e02e0 */
[----:B------:R2:W-:Y:S04]  /*9a50*/  STL.64 [R1+0xc8], R16 ;  /* 0x0000c81001007387 */ /* 0x0005e80000100a00 */
[----:B------:R2:W-:Y:S04]  /*9a60*/  LDGSTS.E [R6+0x800c], desc[UR6][R16.64], !P2 ;  /* 0x0800c00010067fae */ /* 0x0005e8000d121846 */
[----:B------:R4:W-:Y:S01]  /*9a70*/  STL.64 [R1+0xc0], R12 ;  /* 0x0000c00c01007387 */ /* 0x0009e20000100a00 */
[----:B-1----:R-:W-:-:S03]  /*9a80*/  IMAD.WIDE R226, R4, 0x4, R218 ;  /* 0x0000000404e27825 */ /* 0x002fc600078e02da */
[----:B------:R4:W-:Y:S01]  /*9a90*/  LDGSTS.E [R6+0xc00c], desc[UR6][R12.64], !P2 ;  /* 0x0c00c0000c067fae */ /* 0x0009e2000d121846 */
[----:B------:R-:W-:Y:S01]  /*9aa0*/  ISETP.GE.U32.AND P2, PT, R7, 0x7fffffcb, PT ;  /* 0x7fffffcb0700780c */ /* 0x000fe20003f46070 */
[----:B------:R-:W-:Y:S02]  /*9ab0*/  VIADD R7, R11, UR45 ;  /* 0x0000002d0b077c36 */ /* 0x000fe40008000000 */
[C---:B--2---:R-:W-:Y:S01]  /*9ac0*/  IMAD.WIDE R16, R4.reuse, 0x4, R220 ;  /* 0x0000000404107825 */ /* 0x044fe200078e02dc */
[----:B------:R1:W-:Y:S04]  /*9ad0*/  STL.64 [R1+0xb8], R228 ;  /* 0x0000b8e401007387 */ /* 0x0003e80000100a00 */
[----:B------:R1:W-:Y:S01]  /*9ae0*/  LDGSTS.E [R7], desc[UR6][R228.64], !P3 ;  /* 0x00000000e4077fae */ /* 0x0003e2000d921846 */
[----:B----4-:R-:W-:-:S03]  /*9af0*/  IMAD.WIDE R12, R4, 0x4, R222 ;  /* 0x00000004040c7825 */ /* 0x010fc600078e02de */
[----:B------:R2:W-:Y:S01]  /*9b00*/  STL.64 [R1+0xb0], R226 ;  /* 0x0000b0e201007387 */ /* 0x0005e20000100a00 */
[----:B------:R-:W-:-:S03]  /*9b10*/  VIADD R4, R9, 0xffffffe9 ;  /* 0xffffffe909047836 */ /* 0x000fc60000000000 */
[----:B------:R2:W-:Y:S01]  /*9b20*/  LDGSTS.E [R7+0x4000], desc[UR6][R226.64], !P3 ;  /* 0x04000000e2077fae */ /* 0x0005e2000d921846 */
[----:B------:R-:W4:Y:S01]  /*9b30*/  LDC R9, c[0x0][0x230] ;  /* 0x00008c00ff097b82 */ /* 0x000f220000000800 */
[C---:B-1----:R-:W-:Y:S02]  /*9b40*/  IMAD.WIDE R228, R2.reuse, 0x4, R224 ;  /* 0x0000000402e47825 */ /* 0x042fe400078e02e0 */
[----:B------:R1:W-:Y:S04]  /*9b50*/  STL.64 [R1+0xa8], R16 ;  /* 0x0000a81001007387 */ /* 0x0003e80000100a00 */
[----:B------:R1:W-:Y:S01]  /*9b60*/  LDGSTS.E [R7+0x8000], desc[UR6][R16.64], !P3 ;  /* 0x0800000010077fae */ /* 0x0003e2000d921846 */
[----:B--2---:R-:W-:-:S03]  /*9b70*/  IMAD.WIDE R226, R2, 0x4, R218 ;  /* 0x0000000402e27825 */ /* 0x004fc600078e02da */
[----:B------:R2:W-:Y:S04]  /*9b80*/  STL.64 [R1+0xa0], R12 ;  /* 0x0000a00c01007387 */ /* 0x0005e80000100a00 */
[----:B------:R2:W-:Y:S01]  /*9b90*/  LDGSTS.E [R7+0xc000], desc[UR6][R12.64], !P3 ;  /* 0x0c0000000c077fae */ /* 0x0005e2000d921846 */
[----:B------:R-:W-:Y:S01]  /*9ba0*/  ISETP.GE.U32.AND P3, PT, R4, 0x7fffffca, PT ;  /* 0x7fffffca0400780c */ /* 0x000fe20003f66070 */
[----:B------:R-:W-:Y:S02]  /*9bb0*/  IMAD R4, R216, 0x12, RZ ;  /* 0x00000012d8047824 */ /* 0x000fe400078e02ff */
[----:B-1----:R-:W-:Y:S01]  /*9bc0*/  IMAD.WIDE R16, R2, 0x4, R220 ;  /* 0x0000000402107825 */ /* 0x002fe200078e02dc */
[----:B------:R1:W-:Y:S03]  /*9bd0*/  STL.64 [R1+0x98], R228 ;  /* 0x000098e401007387 */ /* 0x0003e60000100a00 */
[----:B------:R-:W-:Y:S01]  /*9be0*/  IMAD.WIDE R232, R4, 0x4, R224 ;  /* 0x0000000404e87825 */ /* 0x000fe200078e02e0 */
[----:B------:R1:W-:Y:S03]  /*9bf0*/  LDGSTS.E [R7+0x4], desc[UR6][R228.64], !P6 ;  /* 0x00004000e4077fae */ /* 0x0003e6000f121846 */
[----:B--2---:R-:W-:Y:S01]  /*9c00*/  IMAD.WIDE R12, R2, 0x4, R222 ;  /* 0x00000004020c7825 */ /* 0x004fe200078e02de */
[----:B------:R2:W-:Y:S03]  /*9c10*/  STL.64 [R1+0x90], R226 ;  /* 0x000090e201007387 */ /* 0x0005e60000100a00 */
[----:B---3--:R-:W-:Y:S01]  /*9c20*/  VIADD R2, R8, 0xffffffe8 ;  /* 0xffffffe808027836 */ /* 0x008fe20000000000 */
[----:B------:R2:W-:Y:S01]  /*9c30*/  LDGSTS.E [R7+0x4004], desc[UR6][R226.64], !P6 ;  /* 0x04004000e2077fae */ /* 0x0005e2000f121846 */
[----:B------:R-:W-:-:S03]  /*9c40*/  LOP3.LUT R8, R10, 0x50, RZ, 0x3c, !PT ;  /* 0x000000500a087812 */ /* 0x000fc600078e3cff */
[----:B------:R3:W-:Y:S01]  /*9c50*/  STL.64 [R1+0x88], R16 ;  /* 0x0000881001007387 */ /* 0x0007e20000100a00 */
[----:B-1----:R-:W-:-:S03]  /*9c60*/  IMAD.WIDE R228, R4, 0x4, R218 ;  /* 0x0000000404e47825 */ /* 0x002fc600078e02da */
[----:B------:R3:W-:Y:S01]  /*9c70*/  LDGSTS.E [R7+0x8004], desc[UR6][R16.64], !P6 ;  /* 0x0800400010077fae */ /* 0x0007e2000f121846 */
[----:B------:R-:W-:-:S03]  /*9c80*/  VIADD R8, R8, UR45 ;  /* 0x0000002d08087c36 */ /* 0x000fc60008000000 */
[----:B------:R1:W-:Y:S01]  /*9c90*/  LDGSTS.E [R7+0xc004], desc[UR6][R12.64], !P6 ;  /* 0x0c0040000c077fae */ /* 0x0003e2000f121846 */
[----:B------:R-:W-:Y:S01]  /*9ca0*/  ISETP.GE.U32.AND P6, PT, R2, 0x7fffffc9, PT ;  /* 0x7fffffc90200780c */ /* 0x000fe20003fc6070 */
[----:B------:R-:W-:Y:S02]  /*9cb0*/  IMAD R2, R216, 0x13, RZ ;  /* 0x00000013d8027824 */ /* 0x000fe400078e02ff */
[----:B------:R1:W-:Y:S01]  /*9cc0*/  STL.64 [R1+0x80], R12 ;  /* 0x0000800c01007387 */ /* 0x0003e20000100a00 */
[C---:B--2---:R-:W-:Y:S01]  /*9cd0*/  IMAD.WIDE R226, R4.reuse, 0x4, R220 ;  /* 0x0000000404e27825 */ /* 0x044fe200078e02dc */
[----:B---3--:R-:W2:Y:S02]  /*9ce0*/  LDC R16, c[0x0][0x230] ;  /* 0x00008c00ff107b82 */ /* 0x008ea40000000800 */
[----:B------:R3:W-:Y:S04]  /*9cf0*/  STL.64 [R1+0x78], R232 ;  /* 0x000078e801007387 */ /* 0x0007e80000100a00 */
[----:B------:R3:W-:Y:S01]  /*9d00*/  LDGSTS.E [R7+0x8], desc[UR6][R232.64], !P5 ;  /* 0x00008000e8077fae */ /* 0x0007e2000e921846 */
[----:B-1----:R-:W-:-:S03]  /*9d10*/  IMAD.WIDE R12, R4, 0x4, R222 ;  /* 0x00000004040c7825 */ /* 0x002fc600078e02de */
[----:B------:R1:W-:Y:S01]  /*9d20*/  STL.64 [R1+0x70], R228 ;  /* 0x000070e401007387 */ /* 0x0003e20000100a00 */
[----:B------:R-:W2:Y:S01]  /*9d30*/  LDC R17, c[0x0][0x230] ;  /* 0x00008c00ff117b82 */ /* 0x000ea20000000800 */
[----:B------:R-:W-:Y:S02]  /*9d40*/  VIADD R4, R15, 0xffffffe7 ;  /* 0xffffffe70f047836 */ /* 0x000fe40000000000 */
[----:B------:R1:W-:Y:S01]  /*9d50*/  LDGSTS.E [R7+0x4008], desc[UR6][R228.64], !P5 ;  /* 0x04008000e4077fae */ /* 0x0003e2000e921846 */
[----:B---3--:R-:W-:-:S04]  /*9d60*/  IMAD.WIDE R232, R2, 0x4, R224 ;  /* 0x0000000402e87825 */ /* 0x008fc800078e02e0 */
[----:B------:R-:W3:Y:S01]  /*9d70*/  LDC R15, c[0x0][0x230] ;  /* 0x00008c00ff0f7b82 */ /* 0x000ee20000000800 */
[----:B------:R4:W-:Y:S04]  /*9d80*/  STL.64 [R1+0x68], R226 ;  /* 0x000068e201007387 */ /* 0x0009e80000100a00 */
[----:B------:R4:W-:Y:S01]  /*9d90*/  LDGSTS.E [R7+0x8008], desc[UR6][R226.64], !P5 ;  /* 0x08008000e2077fae */ /* 0x0009e2000e921846 */
[----:B-1----:R-:W-:-:S03]  /*9da0*/  IMAD.WIDE R228, R2, 0x4, R218 ;  /* 0x0000000402e47825 */ /* 0x002fc600078e02da */
[----:B------:R1:W-:Y:S04]  /*9db0*/  STL.64 [R1+0x60], R12 ;  /* 0x0000600c01007387 */ /* 0x0003e80000100a00 */
[----:B------:R1:W-:Y:S01]  /*9dc0*/  LDGSTS.E [R7+0xc008], desc[UR6][R12.64], !P5 ;  /* 0x0c0080000c077fae */ /* 0x0003e2000e921846 */
[----:B------:R-:W-:Y:S01]  /*9dd0*/  ISETP.GE.U32.AND P5, PT, R4, 0x7fffffc8, PT ;  /* 0x7fffffc80400780c */ /* 0x000fe20003fa6070 */
[----:B------:R-:W-:Y:S02]  /*9de0*/  IMAD R4, R216, 0x15, RZ ;  /* 0x00000015d8047824 */ /* 0x000fe400078e02ff */
[C---:B----4-:R-:W-:Y:S01]  /*9df0*/  IMAD.WIDE R226, R2.reuse, 0x4, R220 ;  /* 0x0000000402e27825 */ /* 0x050fe200078e02dc */
[----:B------:R-:W-:Y:S04]  /*9e00*/  LDGSTS.E [R7+0xc], desc[UR6][R232.64], !P1 ;  /* 0x0000c000e8077fae */ /* 0x000fe8000c921846 */
[----:B------:R4:W-:Y:S01]  /*9e10*/  LDGSTS.E [R7+0x400c], desc[UR6][R228.64], !P1 ;  /* 0x0400c000e4077fae */ /* 0x0009e2000c921846 */
[----:B-1----:R-:W-:-:S03]  /*9e20*/  IMAD.WIDE R12, R2, 0x4, R222 ;  /* 0x00000004020c7825 */ /* 0x002fc600078e02de */
[----:B------:R1:W-:Y:S01]  /*9e30*/  LDGSTS.E [R7+0x800c], desc[UR6][R226.64], !P1 ;  /* 0x0800c000e2077fae */ /* 0x0003e2000c921846 */
[----:B------:R-:W-:-:S03]  /*9e40*/  VIADD R2, R9, 0xffffffe6 ;  /* 0xffffffe609027836 */ /* 0x000fc60000000000 */
[----:B------:R2:W-:Y:S01]  /*9e50*/  LDGSTS.E [R7+0xc00c], desc[UR6][R12.64], !P1 ;  /* 0x0c00c0000c077fae */ /* 0x0005e2000c921846 */
[----:B------:R-:W3:Y:S01]  /*9e60*/  LDC R9, c[0x0][0x230] ;  /* 0x00008c00ff097b82 */ /* 0x000ee20000000800 */
[----:B------:R-:W-:Y:S01]  /*9e70*/  ISETP.GE.U32.AND P1, PT, R2, 0x7fffffc7, PT ;  /* 0x7fffffc70200780c */ /* 0x000fe20003f26070 */
[----:B------:R-:W-:Y:S01]  /*9e80*/  IMAD R2, R216, 0x14, RZ ;  /* 0x00000014d8027824 */ /* 0x000fe200078e02ff */
[----:B------:R-:W-:Y:S04]  /*9e90*/  STL.64 [R1+0x58], R232 ;  /* 0x000058e801007387 */ /* 0x000fe80000100a00 */
[----:B------:R4:W-:Y:S04]  /*9ea0*/  STL.64 [R1+0x50], R228 ;  /* 0x000050e401007387 */ /* 0x0009e80000100a00 */
[----:B------:R1:W-:Y:S04]  /*9eb0*/  STL.64 [R1+0x48], R226 ;  /* 0x000048e201007387 */ /* 0x0003e80000100a00 */
[----:B------:R2:W-:Y:S01]  /*9ec0*/  STL.64 [R1+0x40], R12 ;  /* 0x0000400c01007387 */ /* 0x0005e20000100a00 */
[----:B----4-:R-:W-:-:S03]  /*9ed0*/  IMAD.WIDE R228, R2, 0x4, R224 ;  /* 0x0000000402e47825 */ /* 0x010fc600078e02e0 */
[----:B------:R4:W-:Y:S01]  /*9ee0*/  STL.64 [R1+0x2910], R6 ;  /* 0x0029100601007387 */ /* 0x0009e20000100a00 */
[----:B-1----:R-:W-:-:S03]  /*9ef0*/  IMAD.WIDE R226, R2, 0x4, R218 ;  /* 0x0000000402e27825 */ /* 0x002fc600078e02da */
[----:B------:R1:W-:Y:S01]  /*9f00*/  STL.64 [R1+0x38], R228 ;  /* 0x000038e401007387 */ /* 0x0003e20000100a00 */
[----:B--2---:R-:W-:-:S03]  /*9f10*/  IMAD.WIDE R12, R2, 0x4, R220 ;  /* 0x00000004020c7825 */ /* 0x004fc600078e02dc */
        /* <DEDUP_REMOVED lines=13> */
[----:B---3--:R-:W-:Y:S02]  /*9ff0*/  VIADD R2, R15, 0xffffffe4 ;  /* 0xffffffe40f027836 */ /* 0x008fe40000000000 */
[----:B-1----:R-:W-:Y:S01]  /*a000*/  IMAD.WIDE R12, R4, 0x4, R220 ;  /* 0x00000004040c7825 */ /* 0x002fe200078e02dc */
[----:B------:R1:W-:Y:S03]  /*a010*/  LDGSTS.E [R8+0x4], desc[UR6][R228.64], !P2 ;  /* 0x00004000e4087fae */ /* 0x0003e6000d121846 */
[----:B----4-:R-:W-:Y:S01]  /*a020*/  VIADD R16, R16, 0xffffffe0 ;  /* 0xffffffe010107836 */ /* 0x010fe20000000000 */
[----:B------:R3:W-:Y:S01]  /*a030*/  LDGSTS.E [R8+0x4004], desc[UR6][R226.64], !P2 ;  /* 0x04004000e2087fae */ /* 0x0007e2000d121846 */
[----:B------:R-:W-:-:S02]  /*a040*/  IMAD R15, R216, 0x1b, RZ ;  /* 0x0000001bd80f7824 */ /* 0x000fc400078e02ff */
[----:B--2---:R-:W-:Y:S01]  /*a050*/  IMAD.WIDE R6, R4, 0x4, R222 ;  /* 0x0000000404067825 */ /* 0x004fe200078e02de */
[----:B------:R-:W-:Y:S01]  /*a060*/  LDGSTS.E [R8+0x8004], desc[UR6][R12.64], !P2 ;  /* 0x080040000c087fae */ /* 0x000fe2000d121846 */
[----:B------:R-:W2:Y:S03]  /*a070*/  LDC R4, c[0x0][0x230] ;  /* 0x00008c00ff047b82 */ /* 0x000ea60000000800 */
[----:B------:R4:W-:Y:S01]  /*a080*/  LDGSTS.E [R8+0xc004], desc[UR6][R6.64], !P2 ;  /* 0x0c00400006087fae */ /* 0x0009e2000d121846 */
[----:B------:R-:W-:Y:S01]  /*a090*/  ISETP.GE.U32.AND P2, PT, R2, 0x7fffffc5, PT ;  /* 0x7fffffc50200780c */ /* 0x000fe20003f46070 */
[----:B------:R-:W-:Y:S02]  /*a0a0*/  VIADD R2, R17, 0xffffffe3 ;  /* 0xffffffe311027836 */ /* 0x000fe40000000000 */
[----:B------:R-:W-:Y:S01]  /*a0b0*/  LDGSTS.E [R8+0x8], desc[UR6][R250.64], !P3 ;  /* 0x00008000fa087fae */ /* 0x000fe2000d921846 */
[----:B------:R-:W4:Y:S03]  /*a0c0*/  LDC R17, c[0x0][0x230] ;  /* 0x00008c00ff117b82 */ /* 0x000f260000000800 */
[----:B------:R-:W-:Y:S04]  /*a0d0*/  LDGSTS.E [R8+0x4008], desc[UR6][R248.64], !P3 ;  /* 0x04008000f8087fae */ /* 0x000fe8000d921846 */
[----:B------:R1:W-:Y:S04]  /*a0e0*/  STL.64 [R1+0x18], R228 ;  /* 0x000018e401007387 */ /* 0x0003e80000100a00 */
[----:B------:R-:W-:Y:S04]  /*a0f0*/  LDGSTS.E [R8+0x8008], desc[UR6][R246.64], !P3 ;  /* 0x08008000f6087fae */ /* 0x000fe8000d921846 */
[----:B------:R3:W-:Y:S01]  /*a100*/  STL.64 [R1+0x10], R226 ;  /* 0x000010e201007387 */ /* 0x0007e20000100a00 */
[----:B--2---:R-:W-:-:S03]  /*a110*/  VIADD R4, R4, 0xffffffe1 ;  /* 0xffffffe104047836 */ /* 0x004fc60000000000 */
[----:B------:R-:W-:Y:S01]  /*a120*/  LDGSTS.E [R8+0xc008], desc[UR6][R244.64], !P3 ;  /* 0x0c008000f4087fae */ /* 0x000fe2000d921846 */
[----:B------:R-:W-:Y:S01]  /*a130*/  ISETP.GE.U32.AND P3, PT, R2, 0x7fffffc4, PT ;  /* 0x7fffffc40200780c */ /* 0x000fe20003f66070 */
[----:B------:R-:W-:Y:S02]  /*a140*/  VIADD R2, R9, 0xffffffe2 ;  /* 0xffffffe209027836 */ /* 0x000fe40000000000 */
[----:B------:R-:W-:Y:S01]  /*a150*/  STL.64 [R1+0x8], R12 ;  /* 0x0000080c01007387 */ /* 0x000fe20000100a00 */
[----:B-1----:R-:W-:-:S03]  /*a160*/  IMAD R228, R216, 0x18, RZ ;  /* 0x00000018d8e47824 */ /* 0x002fc600078e02ff */
[----:B------:R4:W-:Y:S01]  /*a170*/  STL.64 [R1], R6 ;  /* 0x0000000601007387 */ /* 0x0009e20000100a00 */
[----:B------:R-:W-:-:S03]  /*a180*/  IMAD.WIDE R234, R228, 0x4, R224 ;  /* 0x00000004e4ea7825 */ /* 0x000fc600078e02e0 */
[----:B------:R-:W-:Y:S01]  /*a190*/  LDGSTS.E [R8+0xc], desc[UR6][R242.64], !P6 ;  /* 0x0000c000f2087fae */ /* 0x000fe2000f121846 */
[----:B------:R-:W-:-:S03]  /*a1a0*/  IMAD.WIDE R232, R228, 0x4, R218 ;  /* 0x00000004e4e87825 */ /* 0x000fc600078e02da */
[----:B------:R-:W-:Y:S01]  /*a1b0*/  LDGSTS.E [R8+0x400c], desc[UR6][R240.64], !P6 ;  /* 0x0400c000f0087fae */ /* 0x000fe2000f121846 */
[----:B---3--:R-:W-:Y:S01]  /*a1c0*/  IMAD.WIDE R226, R228, 0x4, R220 ;  /* 0x00000004e4e27825 */ /* 0x008fe200078e02dc */
[----:B----4-:R-:W-:Y:S02]  /*a1d0*/  LOP3.LUT R6, R10, 0x60, RZ, 0x3c, !PT ;  /* 0x000000600a067812 */ /* 0x010fe400078e3cff */
[----:B------:R-:W-:Y:S01]  /*a1e0*/  STL.64 [R1+0x28b8], R250 ;  /* 0x0028b8fa01007387 */ /* 0x000fe20000100a00 */
[----:B------:R-:W-:-:S03]  /*a1f0*/  IMAD.WIDE R228, R228, 0x4, R222 ;  /* 0x00000004e4e47825 */ /* 0x000fc600078e02de */
[----:B------:R1:W-:Y:S01]  /*a200*/  LDGSTS.E [R8+0x800c], desc[UR6][R238.64], !P6 ;  /* 0x0800c000ee087fae */ /* 0x0003e2000f121846 */
[----:B------:R-:W-:-:S03]  /*a210*/  VIADD R9, R6, UR45 ;  /* 0x0000002d06097c36 */ /* 0x000fc60008000000 */
[----:B------:R-:W-:Y:S04]  /*a220*/  STL.64 [R1+0x28c0], R248 ;  /* 0x0028c0f801007387 */ /* 0x000fe80000100a00 */
[----:B------:R2:W-:Y:S01]  /*a230*/  LDGSTS.E [R8+0xc00c], desc[UR6][R236.64], !P6 ;  /* 0x0c00c000ec087fae */ /* 0x0005e2000f121846 */
[----:B------:R-:W-:Y:S01]  /*a240*/  ISETP.GE.U32.AND P6, PT, R2, 0x7fffffc3, PT ;  /* 0x7fffffc30200780c */ /* 0x000fe20003fc6070 */
[----:B------:R-:W-:Y:S02]  /*a250*/  IMAD R2, R216, 0x19, RZ ;  /* 0x00000019d8027824 */ /* 0x000fe400078e02ff */
[----:B------:R-:W-:Y:S02]  /*a260*/  STL.64 [R1+0x28c8], R246 ;  /* 0x0028c8f601007387 */ /* 0x000fe40000100a00 */
[----:B------:R-:W-:-:S02]  /*a270*/  IMAD.WIDE R12, R2, 0x4, R220 ;  /* 0x00000004020c7825 */ /* 0x000fc400078e02dc */
[----:B------:R-:W-:Y:S02]  /*a280*/  STL.64 [R1+0x28d0], R244 ;  /* 0x0028d0f401007387 */ /* 0x000fe40000100a00 */
[C---:B------:R-:W-:Y:S02]  /*a290*/  IMAD.WIDE R6, R2.reuse, 0x4, R222 ;  /* 0x0000000402067825 */ /* 0x040fe400078e02de */
[----:B------:R-:W-:Y:S04]  /*a2a0*/  STL.64 [R1+0x28d8], R242 ;  /* 0x0028d8f201007387 */ /* 0x000fe80000100a00 */
[----:B------:R-:W-:Y:S04]  /*a2b0*/  STL.64 [R1+0x28e0], R240 ;  /* 0x0028e0f001007387 */ /* 0x000fe80000100a00 */
[----:B------:R1:W-:Y:S04]  /*a2c0*/  STL.64 [R1+0x28e8], R238 ;  /* 0x0028e8ee01007387 */ /* 0x0003e80000100a00 */
[----:B------:R2:W-:Y:S04]  /*a2d0*/  STL.64 [R1+0x28f0], R236 ;  /* 0x0028f0ec01007387 */ /* 0x0005e80000100a00 */
[----:B------:R-:W-:Y:S01]  /*a2e0*/  LDGSTS.E [R9], desc[UR6][R234.64], !P5 ;  /* 0x00000000ea097fae */ /* 0x000fe2000e921846 */
[----:B-1----:R-:W-:-:S03]  /*a2f0*/  IMAD.WIDE R238, R2, 0x4, R224 ;  /* 0x0000000402ee7825 */ /* 0x002fc600078e02e0 */
[----:B------:R-:W-:Y:S01]  /*a300*/  LDGSTS.E [R9+0x4000], desc[UR6][R232.64], !P5 ;  /* 0x04000000e8097fae */ /* 0x000fe2000e921846 */
[----:B--2---:R-:W-:-:S03]  /*a310*/  IMAD.WIDE R236, R2, 0x4, R218 ;  /* 0x0000000402ec7825 */ /* 0x004fc600078e02da */
[----:B------:R1:W-:Y:S04]  /*a320*/  LDGSTS.E [R9+0x8000], desc[UR6][R226.64], !P5 ;  /* 0x08000000e2097fae */ /* 0x0003e8000e921846 */
[----:B------:R2:W-:Y:S01]  /*a330*/  LDGSTS.E [R9+0xc000], desc[UR6][R228.64], !P5 ;  /* 0x0c000000e4097fae */ /* 0x0005e2000e921846 */
[----:B------:R-:W-:Y:S01]  /*a340*/  ISETP.GE.U32.AND P5, PT, R4, 0x7fffffc2, PT ;  /* 0x7fffffc20400780c */ /* 0x000fe20003fa6070 */
[----:B------:R-:W-:Y:S02]  /*a350*/  IMAD R4, R216, 0x1a, RZ ;  /* 0x0000001ad8047824 */ /* 0x000fe400078e02ff */
[----:B------:R3:W-:Y:S04]  /*a360*/  LDGSTS.E [R9+0x4], desc[UR6][R238.64], !P1 ;  /* 0x00004000ee097fae */ /* 0x0007e8000c921846 */
[----:B------:R-:W-:Y:S04]  /*a370*/  LDGSTS.E [R9+0x4004], desc[UR6][R236.64], !P1 ;  /* 0x04004000ec097fae */ /* 0x000fe8000c921846 */
[----:B------:R4:W-:Y:S04]  /*a380*/  LDGSTS.E [R9+0x8004], desc[UR6][R12.64], !P1 ;  /* 0x080040000c097fae */ /* 0x0009e8000c921846 */
[----:B------:R-:W-:Y:S04]  /*a390*/  STL.64 [R1+0x2918], R234 ;  /* 0x002918ea01007387 */ /* 0x000fe80000100a00 */
[----:B------:R4:W-:Y:S01]  /*a3a0*/  LDGSTS.E [R9+0xc004], desc[UR6][R6.64], !P1 ;  /* 0x0c00400006097fae */ /* 0x0009e2000c921846 */
[----:B------:R-:W-:-:S02]  /*a3b0*/  ISETP.GE.AND P1, PT, R230, R16, PT ;  /* 0x00000010e600720c */ /* 0x000fc40003f26270 */
[----:B------:R-:W4:Y:S01]  /*a3c0*/  LDC R230, c[0x0][0x230] ;  /* 0x00008c00ffe67b82 */ /* 0x000f220000000800 */
[----:B------:R-:W-:Y:S01]  /*a3d0*/  STL.64 [R1+0x2920], R232 ;  /* 0x002920e801007387 */ /* 0x000fe20000100a00 */
[----:B------:R-:W-:Y:S02]  /*a3e0*/  SEL R2, RZ, 0x4, P1 ;  /* 0x00000004ff027807 */ /* 0x000fe40000800000 */
[----:B------:R-:W-:Y:S01]  /*a3f0*/  PLOP3.LUT P1, PT, PT, PT, UP0, 0x80, 0x0 ;  /* 0x000000000000781c */ /* 0x000fe20003f2f008 */
[----:B------:R1:W-:Y:S03]  /*a400*/  STL.64 [R1+0x2928], R226 ;  /* 0x002928e201007387 */ /* 0x0003e60000100a00 */
[----:B------:R-:W-:Y:S01]  /*a410*/  SEL R2, R2, RZ, P1 ;  /* 0x000000ff02027207 */ /* 0x000fe20000800000 */
[----:B------:R2:W-:Y:S03]  /*a420*/  STL.64 [R1+0x2930], R228 ;  /* 0x002930e401007387 */ /* 0x0005e60000100a00 */
[----:B------:R-:W-:Y:S01]  /*a430*/  ISETP.NE.U32.AND P1, PT, R2, RZ, PT ;  /* 0x000000ff0200720c */ /* 0x000fe20003f25070 */
[----:B------:R3:W-:Y:S01]  /*a440*/  STL.64 [R1+0x378], R238 ;  /* 0x000378ee01007387 */ /* 0x0007e20000100a00 */
[----:B------:R-:W-:-:S02]  /*a450*/  VIADD R2, R17, 0xffffffdf ;  /* 0xffffffdf11027836 */ /* 0x000fc40000000000 */
[----:B------:R-:W4:Y:S01]  /*a460*/  LDC R17, c[0x0][0x230] ;  /* 0x00008c00ff117b82 */ /* 0x000f220000000800 */
[----:B------:R-:W-:Y:S01]  /*a470*/  STL.64 [R1+0x370], R236 ;  /* 0x000370ec01007387 */ /* 0x000fe20000100a00 */
[----:B-1----:R-:W-:-:S03]  /*a480*/  IMAD.WIDE R226, R4, 0x4, R218 ;  /* 0x0000000404e27825 */ /* 0x002fc600078e02da */
[----:B------:R4:W-:Y:S01]  /*a490*/  STL.64 [R1+0x368], R12 ;  /* 0x0003680c01007387 */ /* 0x0009e20000100a00 */
[----:B--2---:R-:W-:-:S03]  /*a4a0*/  IMAD.WIDE R228, R4, 0x4, R224 ;  /* 0x0000000404e47825 */ /* 0x004fc600078e02e0 */
[----:B------:R1:W-:Y:S01]  /*a4b0*/  STL.64 [R1+0x360], R6 ;  /* 0x0003600601007387 */ /* 0x0003e20000100a00 */
[----:B---3--:R-:W2:Y:S03]  /*a4c0*/  LDC R239, c[0x0][0x230] ;  /* 0x00008c00ffef7b82 */ /* 0x008ea60000000800 */
[----:B------:R3:W-:Y:S01]  /*a4d0*/  STL.64 [R1+0x358], R228 ;  /* 0x000358e401007387 */ /* 0x0007e20000100a00 */
[----:B----4-:R-:W-:-:S03]  /*a4e0*/  IMAD.WIDE R12, R4, 0x4, R220 ;  /* 0x00000004040c7825 */ /* 0x010fc600078e02dc */
[----:B------:R3:W-:Y:S01]  /*a4f0*/  LDGSTS.E [R9+0x8], desc[UR6][R228.64], !P4 ;  /* 0x00008000e4097fae */ /* 0x0007e2000e121846 */
[----:B------:R-:W4:Y:S01]  /*a500*/  LDC R238, c[0x0][0x230] ;  /* 0x00008c00ffee7b82 */ /* 0x000f220000000800 */
[----:B-1----:R-:W-:Y:S02]  /*a510*/  IMAD.WIDE R6, R4, 0x4, R222 ;  /* 0x0000000404067825 */ /* 0x002fe400078e02de */
[----:B------:R1:W-:Y:S02]  /*a520*/  STL.64 [R1+0x350], R226 ;  /* 0x000350e201007387 */ /* 0x0003e40000100a00 */
[----:B------:R-:W-:Y:S02]  /*a530*/  IMAD R4, R216, 0x1d, RZ ;  /* 0x0000001dd8047824 */ /* 0x000fe400078e02ff */
[----:B------:R1:W-:Y:S01]  /*a540*/  LDGSTS.E [R9+0x4008], desc[UR6][R226.64], !P4 ;  /* 0x04008000e2097fae */ /* 0x0003e2000e121846 */
[----:B---3--:R-:W-:-:S03]  /*a550*/  IMAD.WIDE R228, R15, 0x4, R224 ;  /* 0x000000040fe47825 */ /* 0x008fc600078e02e0 */
[----:B------:R3:W-:Y:S04]  /*a560*/  STL.64 [R1+0x348], R12 ;  /* 0x0003480c01007387 */ /* 0x0007e80000100a00 */
[----:B------:R3:W-:Y:S01]  /*a570*/  LDGSTS.E [R9+0x8008], desc[UR6][R12.64], !P4 ;  /* 0x080080000c097fae */ /* 0x0007e2000e121846 */
[----:B-1----:R-:W-:-:S03]  /*a580*/  IMAD.WIDE R226, R15, 0x4, R218 ;  /* 0x000000040fe27825 */ /* 0x002fc600078e02da */
[----:B------:R1:W-:Y:S04]  /*a590*/  STL.64 [R1+0x340], R6 ;  /* 0x0003400601007387 */ /* 0x0003e80000100a00 */
[----:B------:R1:W-:Y:S01]  /*a5a0*/  LDGSTS.E [R9+0xc008], desc[UR6][R6.64], !P4 ;  /* 0x0c00800006097fae */ /* 0x0003e2000e121846 */
[----:B------:R-:W-:Y:S01]  /*a5b0*/  ISETP.GE.U32.AND P4, PT, R16, 0x7fffffc1, PT ;  /* 0x7fffffc11000780c */ /* 0x000fe20003f86070 */
[C---:B---3--:R-:W-:Y:S02]  /*a5c0*/  IMAD.WIDE R12, R15.reuse, 0x4, R220 ;  /* 0x000000040f0c7825 */ /* 0x048fe400078e02dc */
[----:B------:R-:W-:Y:S04]  /*a5d0*/  STL.64 [R1+0x338], R228 ;  /* 0x000338e401007387 */ /* 0x000fe80000100a00 */
[----:B------:R-:W-:Y:S01]  /*a5e0*/  LDGSTS.E [R9+0xc], desc[UR6][R228.64], !P2 ;  /* 0x0000c000e4097fae */ /* 0x000fe2000d121846 */
[----:B-1----:R-:W-:-:S03]  /*a5f0*/  IMAD.WIDE R6, R15, 0x4, R222 ;  /* 0x000000040f067825 */ /* 0x002fc600078e02de */
[----:B------:R-:W-:Y:S01]  /*a600*/  STL.64 [R1+0x330], R226 ;  /* 0x000330e201007387 */ /* 0x000fe20000100a00 */
[----:B------:R-:W1:Y:S03]  /*a610*/  LDC R15, c[0x0][0x230] ;  /* 0x00008c00ff0f7b82 */ /* 0x000e660000000800 */
[----:B------:R-:W-:Y:S04]  /*a620*/  LDGSTS.E [R9+0x400c], desc[UR6][R226.64], !P2 ;  /* 0x0400c000e2097fae */ /* 0x000fe8000d121846 */
[----:B------:R3:W-:Y:S04]  /*a630*/  STL.64 [R1+0x328], R12 ;  /* 0x0003280c01007387 */ /* 0x0007e80000100a00 */
[----:B------:R3:W-:Y:S04]  /*a640*/  LDGSTS.E [R9+0x800c], desc[UR6][R12.64], !P2 ;  /* 0x0800c0000c097fae */ /* 0x0007e8000d121846 */
[----:B------:R2:W-:Y:S04]  /*a650*/  STL.64 [R1+0x320], R6 ;  /* 0x0003200601007387 */ /* 0x0005e80000100a00 */
[----:B------:R2:W-:Y:S01]  /*a660*/  LDGSTS.E [R9+0xc00c], desc[UR6][R6.64], !P2 ;  /* 0x0c00c00006097fae */ /* 0x0005e2000d121846 */
[----:B------:R-:W-:Y:S01]  /*a670*/  ISETP.GE.U32.AND P2, PT, R2, 0x7fffffc0, PT ;  /* 0x7fffffc00200780c */ /* 0x000fe20003f46070 */
[----:B------:R-:W-:-:S02]  /*a680*/  IMAD R2, R216, 0x1c, RZ ;  /* 0x0000001cd8027824 */ /* 0x000fc400078e02ff */
[----:B------:R4:W-:Y:S02]  /*a690*/  STL.64 [R1+0x2938], R8 ;  /* 0x0029380801007387 */ /* 0x0009e40000100a00 */
[----:B---3--:R-:W-:-:S05]  /*a6a0*/  IMAD.WIDE R12, R2, 0x4, R224 ;  /* 0x00000004020c7825 */ /* 0x008fca00078e02e0 */
[----:B------:R3:W-:Y:S01]  /*a6b0*/  STL.64 [R1+0x318], R12 ;  /* 0x0003180c01007387 */ /* 0x0007e20000100a00 */
[----:B--2---:R-:W-:Y:S01]  /*a6c0*/  LOP3.LUT R6, R10, 0x70, RZ, 0x3c, !PT ;  /* 0x000000700a067812 */ /* 0x004fe200078e3cff */
[----:B------:R-:W-:-:S04]  /*a6d0*/  IMAD.WIDE R10, R2, 0x4, R218 ;  /* 0x00000004020a7825 */ /* 0x000fc800078e02da */
[----:B------:R-:W-:Y:S01]  /*a6e0*/  VIADD R16, R6, UR45 ;  /* 0x0000002d06107c36 */ /* 0x000fe20008000000 */
[----:B------:R2:W-:Y:S01]  /*a6f0*/  STL.64 [R1+0x310], R10 ;  /* 0x0003100a01007387 */ /* 0x0005e20000100a00 */
[----:B----4-:R-:W-:-:S03]  /*a700*/  IMAD.WIDE R8, R2, 0x4, R220 ;  /* 0x0000000402087825 */ /* 0x010fc600078e02dc */
[----:B------:R3:W-:Y:S01]  /*a710*/  LDGSTS.E [R16], desc[UR6][R12.64], !P3 ;  /* 0x000000000c107fae */ /* 0x0007e2000d921846 */
[----:B------:R-:W-:-:S03]  /*a720*/  IMAD.WIDE R6, R2, 0x4, R222 ;  /* 0x0000000402067825 */ /* 0x000fc600078e02de */
[----:B------:R2:W-:Y:S01]  /*a730*/  LDGSTS.E [R16+0x4000], desc[UR6][R10.64], !P3 ;  /* 0x040000000a107fae */ /* 0x0005e2000d921846 */
[----:B------:R-:W-:Y:S02]  /*a740*/  VIADD R2, R230, 0xffffffde ;  /* 0xffffffdee6027836 */ /* 0x000fe40000000000 */
[----:B------:R-:W4:Y:S01]  /*a750*/  LDC R230, c[0x0][0x230] ;  /* 0x00008c00ffe67b82 */ /* 0x000f220000000800 */
[----:B------:R1:W-:Y:S04]  /*a760*/  LDGSTS.E [R16+0x8000], desc[UR6][R8.64], !P3 ;  /* 0x0800000008107fae */ /* 0x0003e8000d921846 */
[----:B------:R1:W-:Y:S01]  /*a770*/  LDGSTS.E [R16+0xc000], desc[UR6][R6.64], !P3 ;  /* 0x0c00000006107fae */ /* 0x0003e2000d921846 */
[----:B---3--:R-:W-:Y:S01]  /*a780*/  IMAD.WIDE R12, R4, 0x4, R224 ;  /* 0x00000004040c7825 */ /* 0x008fe200078e02e0 */
[----:B------:R-:W-:-:S02]  /*a790*/  ISETP.GE.U32.AND P3, PT, R2, 0x7fffffbf, PT ;  /* 0x7fffffbf0200780c */ /* 0x000fc40003f66070 */
[----:B------:R1:W-:Y:S01]  /*a7a0*/  STL.64 [R1+0x308], R8 ;  /* 0x0003080801007387 */ /* 0x0003e20000100a00 */
[----:B--2---:R-:W-:-:S03]  /*a7b0*/  IMAD.WIDE R10, R4, 0x4, R218 ;  /* 0x00000004040a7825 */ /* 0x004fc600078e02da */
[----:B------:R2:W-:Y:S01]  /*a7c0*/  STL.64 [R1+0x300], R6 ;  /* 0x0003000601007387 */ /* 0x0005e20000100a00 */
[----:B------:R-:W-:-:S03]  /*a7d0*/  IMAD R2, R216, 0x1e, RZ ;  /* 0x0000001ed8027824 */ /* 0x000fc600078e02ff */
[----:B------:R3:W-:Y:S01]  /*a7e0*/  STL.64 [R1+0x2f8], R12 ;  /* 0x0002f80c01007387 */ /* 0x0007e20000100a00 */
[----:B-1----:R-:W-:-:S03]  /*a7f0*/  IMAD.WIDE R8, R4, 0x4, R220 ;  /* 0x0000000404087825 */ /* 0x002fc600078e02dc */
[----:B------:R3:W-:Y:S01]  /*a800*/  LDGSTS.E [R16+0x4], desc[UR6][R12.64], !P6 ;  /* 0x000040000c107fae */ /* 0x0007e2000f121846 */
[----:B--2---:R-:W-:-:S03]  /*a810*/  IMAD.WIDE R6, R4, 0x4, R222 ;  /* 0x0000000404067825 */ /* 0x004fc600078e02de */
[----:B------:R1:W-:Y:S01]  /*a820*/  STL.64 [R1+0x2f0], R10 ;  /* 0x0002f00a01007387 */ /* 0x0003e20000100a00 */
[----:B------:R-:W-:-:S03]  /*a830*/  VIADD R4, R231, 0xffffffdd ;  /* 0xffffffdde7047836 */ /* 0x000fc60000000000 */
[----:B------:R1:W-:Y:S01]  /*a840*/  LDGSTS.E [R16+0x4004], desc[UR6][R10.64], !P6 ;  /* 0x040040000a107fae */ /* 0x0003e2000f121846 */
[----:B------:R-:W2:Y:S01]  /*a850*/  LDC R231, c[0x0][0x230] ;  /* 0x00008c00ffe77b82 */ /* 0x000ea20000000800 */
[C---:B---3--:R-:W-:Y:S02]  /*a860*/  IMAD.WIDE R12, R2.reuse, 0x4, R224 ;  /* 0x00000004020c7825 */ /* 0x048fe400078e02e0 */
[----:B------:R3:W-:Y:S04]  /*a870*/  STL.64 [R1+0x2e8], R8 ;  /* 0x0002e80801007387 */ /* 0x0007e80000100a00 */
[----:B------:R3:W-:Y:S01]  /*a880*/  LDGSTS.E [R16+0x8004], desc[UR6][R8.64], !P6 ;  /* 0x0800400008107fae */ /* 0x0007e2000f121846 */
[----:B-1----:R-:W-:-:S03]  /*a890*/  IMAD.WIDE R10, R2, 0x4, R218 ;  /* 0x00000004020a7825 */ /* 0x002fc600078e02da */
[----:B------:R1:W-:Y:S04]  /*a8a0*/  STL.64 [R1+0x2e0], R6 ;  /* 0x0002e00601007387 */ /* 0x0003e80000100a00 */
[----:B------:R1:W-:Y:S01]  /*a8b0*/  LDGSTS.E [R16+0xc004], desc[UR6][R6.64], !P6 ;  /* 0x0c00400006107fae */ /* 0x0003e2000f121846 */
[----:B------:R-:W-:Y:S01]  /*a8c0*/  ISETP.GE.U32.AND P6, PT, R4, 0x7fffffbe, PT ;  /* 0x7fffffbe0400780c */ /* 0x000fe20003fc6070 */
[----:B------:R-:W-:Y:S02]  /*a8d0*/  VIADD R4, R15, 0xffffffdb ;  /* 0xffffffdb0f047836 */ /* 0x000fe40000000000 */
[----:B---3--:R-:W-:Y:S01]  /*a8e0*/  IMAD.WIDE R8, R2, 0x4, R220 ;  /* 0x0000000402087825 */ /* 0x008fe200078e02dc */
[----:B------:R3:W-:Y:S03]  /*a8f0*/  LDGSTS.E [R16+0x8], desc[UR6][R12.64], !P5 ;  /* 0x000080000c107fae */ /* 0x0007e6000e921846 */
[----:B------:R-:W-:Y:S01]  /*a900*/  IMAD.SHL.U32 R15, R252, 0x4, RZ ;  /* 0x00000004fc0f7824 */ /* 0x000fe200078e00ff */
[----:B------:R4:W-:Y:S01]  /*a910*/  LDGSTS.E [R16+0x4008], desc[UR6][R10.64], !P5 ;  /* 0x040080000a107fae */ /* 0x0009e2000e921846 */
[----:B-1----:R-:W-:-:S03]  /*a920*/  IMAD.WIDE R6, R2, 0x4, R222 ;  /* 0x0000000402067825 */ /* 0x002fc600078e02de */
[----:B------:R1:W-:Y:S01]  /*a930*/  LDGSTS.E [R16+0x8008], desc[UR6][R8.64], !P5 ;  /* 0x0800800008107fae */ /* 0x0003e2000e921846 */
[----:B------:R-:W-:Y:S01]  /*a940*/  LOP3.LUT R15, R15, UR5, RZ, 0x3c, !PT ;  /* 0x000000050f0f7c12 */ /* 0x000fe2000f8e3cff */
[----:B------:R-:W-:Y:S02]  /*a950*/  VIADD R2, R17, 0xffffffdc ;  /* 0xffffffdc11027836 */ /* 0x000fe40000000000 */
[----:B------:R2:W-:Y:S03]  /*a960*/  LDGSTS.E [R16+0xc008], desc[UR6][R6.64], !P5 ;  /* 0x0c00800006107fae */ /* 0x0005e6000e921846 */
[----:B------:R-:W-:Y:S01]  /*a970*/  ISETP.GE.U32.AND P5, PT, R2, 0x7fffffbd, PT ;  /* 0x7fffffbd0200780c */ /* 0x000fe20003fa6070 */
[----:B------:R-:W-:Y:S01]  /*a980*/  IMAD R2, R216, 0x1f, RZ ;  /* 0x0000001fd8027824 */ /* 0x000fe200078e02ff */
[----:B------:R3:W-:Y:S04]  /*a990*/  STL.64 [R1+0x2d8], R12 ;  /* 0x0002d80c01007387 */ /* 0x0007e80000100a00 */
[----:B------:R4:W-:Y:S04]  /*a9a0*/  STL.64 [R1+0x2d0], R10 ;  /* 0x0002d00a01007387 */ /* 0x0009e80000100a00 */
[----:B------:R1:W-:Y:S01]  /*a9b0*/  STL.64 [R1+0x2c8], R8 ;  /* 0x0002c80801007387 */ /* 0x0003e20000100a00 */
[----:B---3--:R-:W-:-:S03]  /*a9c0*/  IMAD.WIDE R12, R2, 0x4, R224 ;  /* 0x00000004020c7825 */ /* 0x008fc600078e02e0 */
[----:B------:R2:W-:Y:S01]  /*a9d0*/  STL.64 [R1+0x2c0], R6 ;  /* 0x0002c00601007387 */ /* 0x0005e20000100a00 */
[----:B----4-:R-:W-:-:S03]  /*a9e0*/  IMAD.WIDE R10, R2, 0x4, R218 ;  /* 0x00000004020a7825 */ /* 0x010fc600078e02da */
[----:B------:R-:W-:Y:S01]  /*a9f0*/  STL.64 [R1+0x2940], R224 ;  /* 0x002940e001007387 */ /* 0x000fe20000100a00 */
[----:B-1----:R-:W-:-:S03]  /*aa00*/  IMAD.WIDE R8, R2, 0x4, R220 ;  /* 0x0000000402087825 */ /* 0x002fc600078e02dc */
[----:B------:R-:W-:Y:S04]  /*aa10*/  STL.64 [R1+0x2948], R218 ;  /* 0x002948da01007387 */ /* 0x000fe80000100a00 */
[----:B------:R-:W-:Y:S01]  /*aa20*/  STL.64 [R1+0x2b8], R12 ;  /* 0x0002b80c01007387 */ /* 0x000fe20000100a00 */
[----:B--2---:R-:W-:-:S03]  /*aa30*/  IMAD.WIDE R6, R2, 0x4, R222 ;  /* 0x0000000402067825 */ /* 0x004fc600078e02de */
[----:B------:R-:W-:Y:S04]  /*aa40*/  STL.64 [R1+0x2950], R220 ;  /* 0x002950dc01007387 */ /* 0x000fe80000100a00 */
[----:B------:R-:W-:Y:S04]  /*aa50*/  STL.64 [R1+0x2b0], R10 ;  /* 0x0002b00a01007387 */ /* 0x000fe80000100a00 */
[----:B------:R1:W-:Y:S04]  /*aa60*/  STL.64 [R1+0x2958], R222 ;  /* 0x002958de01007387 */ /* 0x0003e80000100a00 */
[----:B------:R-:W-:Y:S04]  /*aa70*/  STL.64 [R1+0x2a8], R8 ;  /* 0x0002a80801007387 */ /* 0x000fe80000100a00 */
[----:B------:R-:W-:Y:S04]  /*aa80*/  STL.64 [R1+0x2a0], R6 ;  /* 0x0002a00601007387 */ /* 0x000fe80000100a00 */
[----:B-1----:R-:W2:Y:S01]  /*aa90*/  LDL.64 R222, [R1+0x398] ;  /* 0x0003980001de7983 */ /* 0x002ea20000100a00 */
[----:B------:R-:W-:-:S03]  /*aaa0*/  VIADD R17, R15, UR45 ;  /* 0x0000002d0f117c36 */ /* 0x000fc60008000000 */
[----:B------:R-:W-:Y:S04]  /*aab0*/  LDGSTS.E [R16+0xc], desc[UR6][R12.64], !P4 ;  /* 0x0000c0000c107fae */ /* 0x000fe8000e121846 */
[----:B------:R-:W-:Y:S04]  /*aac0*/  LDGSTS.E [R16+0x400c], desc[UR6][R10.64], !P4 ;  /* 0x0400c0000a107fae */ /* 0x000fe8000e121846 */
[----:B------:R-:W-:Y:S04]  /*aad0*/  LDGSTS.E [R16+0x800c], desc[UR6][R8.64], !P4 ;  /* 0x0800c00008107fae */ /* 0x000fe8000e121846 */
[----:B------:R-:W-:Y:S04]  /*aae0*/  LDGSTS.E [R16+0xc00c], desc[UR6][R6.64], !P4 ;  /* 0x0c00c00006107fae */ /* 0x000fe8000e121846 */
[----:B------:R-:W0:Y:S04]  /*aaf0*/  LDGDEPBAR ;  /* 0x00000000000079af */ /* 0x000e280000000000 */
[----:B------:R-:W-:Y:S04]  /*ab00*/  LDGSTS.E [R17+0x70000], desc[UR6][R34.64], P0 ;  /* 0x7000000022117fae */ /* 0x000fe80008121846 */
        /* <DEDUP_REMOVED lines=49> */
[----:B------:R-:W-:Y:S01]  /*ae20*/  LDGSTS.E [R17+0x7c800], desc[UR6][R128.64], P0 ;  /* 0x7c80000080117fae */ /* 0x000fe20008121846 */
[----:B------:R-:W-:-:S03]  /*ae30*/  LOP3.LUT R252, R15, 0x40, RZ, 0x3c, !PT ;  /* 0x000000400ffc7812 */ /* 0x000fc600078e3cff */
[----:B------:R-:W-:Y:S04]  /*ae40*/  LDGSTS.E [R17+0x7cc00], desc[UR6][R124.64], P0 ;  /* 0x7cc000007c117fae */ /* 0x000fe80008121846 */
[----:B------:R-:W-:Y:S04]  /*ae50*/  LDGSTS.E [R17+0x7d000], desc[UR6][R126.64], P0 ;  /* 0x7d0000007e117fae */ /* 0x000fe80008121846 */
[----:B------:R-:W-:Y:S04]  /*ae60*/  LDGSTS.E [R17+0x7d400], desc[UR6][R138.64], P0 ;  /* 0x7d4000008a117fae */ /* 0x000fe80008121846 */
[----:B--2---:R1:W-:Y:S01]  /*ae70*/  STL.64 [R1+0x2960], R222 ;  /* 0x002960de01007387 */ /* 0x0043e20000100a00 */
[----:B------:R-:W-:-:S03]  /*ae80*/  ISETP.GE.U32.AND P4, PT, R4, 0x7fffffbc, PT ;  /* 0x7fffffbc0400780c */ /* 0x000fc60003f86070 */
[----:B------:R-:W-:Y:S04]  /*ae90*/  LDGSTS.E [R17+0x7d800], desc[UR6][R136.64], P0 ;  /* 0x7d80000088117fae */ /* 0x000fe80008121846 */
[----:B-1----:R-:W2:Y:S01]  /*aea0*/  LDL.64 R222, [R1+0x390] ;  /* 0x0003900001de7983 */ /* 0x002ea20000100a00 */
[----:B------:R-:W-:-:S03]  /*aeb0*/  VIADD R4, R230, 0xffffffda ;  /* 0xffffffdae6047836 */ /* 0x000fc60000000000 */
[----:B------:R-:W-:Y:S04]  /*aec0*/  LDGSTS.E [R17+0x7dc00], desc[UR6][R132.64], P0 ;  /* 0x7dc0000084117fae */ /* 0x000fe80008121846 */
[----:B--2---:R1:W-:Y:S01]  /*aed0*/  STL.64 [R1+0x2968], R222 ;  /* 0x002968de01007387 */ /* 0x0043e20000100a00 */
[----:B------:R-:W-:-:S03]  /*aee0*/  VIADD R230, R252, UR45 ;  /* 0x0000002dfce67c36 */ /* 0x000fc60008000000 */
[----:B------:R-:W-:Y:S04]  /*aef0*/  LDGSTS.E [R17+0x7e000], desc[UR6][R134.64], P0 ;  /* 0x7e00000086117fae */ /* 0x000fe80008121846 */
[----:B------:R-:W-:Y:S04]  /*af00*/  LDGSTS.E [R17+0x7e400], desc[UR6][R146.64], P0 ;  /* 0x7e40000092117fae */ /* 0x000fe80008121846 */
[----:B-1----:R-:W2:Y:S04]  /*af10*/  LDL.64 R222, [R1+0x388] ;  /* 0x0003880001de7983 */ /* 0x002ea80000100a00 */
        /* <DEDUP_REMOVED lines=41> */
[----:B--2---:R1:W-:Y:S04]  /*b1b0*/  STL.64 [R1+0x2970], R222 ;  /* 0x002970de01007387 */ /* 0x0043e80000100a00 */
[----:B------:R-:W2:Y:S04]  /*b1c0*/  LDL.64 R220, [R1+0x3a0] ;  /* 0x0003a00001dc7983 */ /* 0x000ea80000100a00 */
[----:B------:R-:W3:Y:S04]  /*b1d0*/  LDL.64 R218, [R1+0x3a8] ;  /* 0x0003a80001da7983 */ /* 0x000ee80000100a00 */
[----:B-1----:R-:W4:Y:S04]  /*b1e0*/  LDL.64 R222, [R1+0x380] ;  /* 0x0003800001de7983 */ /* 0x002f280000100a00 */
[----:B------:R-:W3:Y:S04]  /*b1f0*/  LDL.64 R224, [R1+0x3b0] ;  /* 0x0003b00001e07983 */ /* 0x000ee80000100a00 */
        /* <DEDUP_REMOVED lines=15> */
[----:B------:R1:W-:Y:S04]  /*b2f0*/  STL.64 [R1+0x2898], R14 ;  /* 0x0028980e01007387 */ /* 0x0003e80000100a00 */
[----:B-1----:R-:W3:Y:S04]  /*b300*/  LDL.64 R14, [R1+0x410] ;  /* 0x00041000010e7983 */ /* 0x002ee80000100a00 */
[----:B------:R1:W-:Y:S04]  /*b310*/  STL.64 [R1+0x28a0], R32 ;  /* 0x0028a02001007387 */ /* 0x0003e80000100a00 */
[----:B-1----:R-:W3:Y:S04]  /*b320*/  LDL.64 R32, [R1+0x408] ;  /* 0x0004080001207983 */ /* 0x002ee80000100a00 */
[----:B------:R1:W-:Y:S04]  /*b330*/  STL.64 [R1+0x28a8], R28 ;  /* 0x0028a81c01007387 */ /* 0x0003e80000100a00 */
[----:B-1----:R-:W3:Y:S04]  /*b340*/  LDL.64 R28, [R1+0x400] ;  /* 0x00040000011c7983 */ /* 0x002ee80000100a00 */
[----:B------:R1:W-:Y:S04]  /*b350*/  STL.64 [R1+0x28b0], R30 ;  /* 0x0028b01e01007387 */ /* 0x0003e80000100a00 */
[----:B-1----:R-:W3:Y:S04]  /*b360*/  LDL.64 R30, [R1+0x3f8] ;  /* 0x0003f800011e7983 */ /* 0x002ee80000100a00 */
[----:B----4-:R-:W-:Y:S04]  /*b370*/  LDGSTS.E [R230+0x78e00], desc[UR6][R222.64], P0 ;  /* 0x78e00000dee67fae */ /* 0x010fe80008121846 */
[----:B------:R-:W4:Y:S04]  /*b380*/  LDL.LU.64 R222, [R1+0x2970] ;  /* 0x0029700001de7983 */ /* 0x000f280000300a00 */
[----:B----4-:R-:W-:Y:S04]  /*b390*/  LDGSTS.E [R230+0x79200], desc[UR6][R222.64], P0 ;  /* 0x79200000dee67fae */ /* 0x010fe80008121846 */
[----:B------:R-:W4:Y:S04]  /*b3a0*/  LDL.LU.64 R222, [R1+0x2968] ;  /* 0x0029680001de7983 */ /* 0x000f280000300a00 */
[----:B----4-:R-:W-:Y:S04]  /*b3b0*/  LDGSTS.E [R230+0x79600], desc[UR6][R222.64], P0 ;  /* 0x79600000dee67fae */ /* 0x010fe80008121846 */
[----:B------:R-:W4:Y:S04]  /*b3c0*/  LDL.LU.64 R222, [R1+0x2960] ;  /* 0x0029600001de7983 */ /* 0x000f280000300a00 */
[----:B----4-:R-:W-:Y:S04]  /*b3d0*/  LDGSTS.E [R230+0x79a00], desc[UR6][R222.64], P0 ;  /* 0x79a00000dee67fae */ /* 0x010fe80008121846 */
[----:B--2---:R-:W-:Y:S04]  /*b3e0*/  LDGSTS.E [R230+0x79e00], desc[UR6][R220.64], P0 ;  /* 0x79e00000dce67fae */ /* 0x004fe80008121846 */
[----:B---3--:R-:W-:Y:S04]  /*b3f0*/  LDGSTS.E [R230+0x7a200], desc[UR6][R218.64], P0 ;  /* 0x7a200000dae67fae */ /* 0x008fe80008121846 */
[----:B------:R-:W2:Y:S04]  /*b400*/  LDL.LU.64 R222, [R1+0x2958] ;  /* 0x0029580001de7983 */ /* 0x000ea80000300a00 */
[----:B------:R-:W3:Y:S04]  /*b410*/  LDL.LU.64 R220, [R1+0x2950] ;  /* 0x0029500001dc7983 */ /* 0x000ee80000300a00 */
[----:B------:R-:W4:Y:S04]  /*b420*/  LDL.LU.64 R218, [R1+0x2948] ;  /* 0x0029480001da7983 */ /* 0x000f280000300a00 */
[----:B------:R-:W-:Y:S04]  /*b430*/  LDGSTS.E [R230+0x7a600], desc[UR6][R224.64], P0 ;  /* 0x7a600000e0e67fae */ /* 0x000fe80008121846 */
[----:B------:R-:W-:Y:S04]  /*b440*/  LDGSTS.E [R230+0x7aa00], desc[UR6][R8.64], P0 ;  /* 0x7aa0000008e67fae */ /* 0x000fe80008121846 */
[----:B------:R-:W-:Y:S04]  /*b450*/  LDGSTS.E [R230+0x7ae00], desc[UR6][R228.64], P0 ;  /* 0x7ae00000e4e67fae */ /* 0x000fe80008121846 */
[----:B------:R-:W2:Y:S04]  /*b460*/  LDL.LU.64 R224, [R1+0x2940] ;  /* 0x0029400001e07983 */ /* 0x000ea80000300a00 */
[----:B------:R-:W3:Y:S04]  /*b470*/  LDL.LU.64 R8, [R1+0x2938] ;  /* 0x0029380001087983 */ /* 0x000ee80000300a00 */
[----:B------:R-:W3:Y:S04]  /*b480*/  LDL.LU.64 R228, [R1+0x2930] ;  /* 0x0029300001e47983 */ /* 0x000ee80000300a00 */
[----:B------:R-:W-:Y:S04]  /*b490*/  LDGSTS.E [R230+0x7b200], desc[UR6][R226.64], P0 ;  /* 0x7b200000e2e67fae */ /* 0x000fe80008121846 */
[----:B------:R-:W-:Y:S04]  /*b4a0*/  LDGSTS.E [R230+0x7b600], desc[UR6][R232.64], P0 ;  /* 0x7b600000e8e67fae */ /* 0x000fe80008121846 */
[----:B------:R-:W-:Y:S04]  /*b4b0*/  LDGSTS.E [R230+0x7ba00], desc[UR6][R234.64], P0 ;  /* 0x7ba00000eae67fae */ /* 0x000fe80008121846 */
[----:B------:R-:W3:Y:S04]  /*b4c0*/  LDL.LU.64 R226, [R1+0x2928] ;  /* 0x0029280001e27983 */ /* 0x000ee80000300a00 */
[----:B------:R-:W3:Y:S04]  /*b4d0*/  LDL.LU.64 R232, [R1+0x2920] ;  /* 0x0029200001e87983 */ /* 0x000ee80000300a00 */
[----:B------:R-:W3:Y:S04]  /*b4e0*/  LDL.LU.64 R234, [R1+0x2918] ;  /* 0x0029180001ea7983 */ /* 0x000ee80000300a00 */
[----:B------:R-:W-:Y:S04]  /*b4f0*/  LDGSTS.E [R230+0x7be00], desc[UR6][R6.64], P0 ;  /* 0x7be0000006e67fae */ /* 0x000fe80008121846 */
[----:B------:R-:W-:Y:S04]  /*b500*/  LDGSTS.E [R230+0x7c200], desc[UR6][R12.64], P0 ;  /* 0x7c2000000ce67fae */ /* 0x000fe80008121846 */
[----:B------:R-:W-:Y:S04]  /*b510*/  LDGSTS.E [R230+0x7c600], desc[UR6][R10.64], P0 ;  /* 0x7c6000000ae67fae */ /* 0x000fe80008121846 */
[----:B------:R-:W3:Y:S04]  /*b520*/  LDL.LU.64 R6, [R1+0x2910] ;  /* 0x0029100001067983 */ /* 0x000ee80000300a00 */
[----:B------:R-:W4:Y:S04]  /*b530*/  LDL.LU.64 R12, [R1+0x2908] ;  /* 0x00290800010c7983 */ /* 0x000f280000300a00 */
[----:B------:R-:W2:Y:S04]  /*b540*/  LDL.LU.64 R10, [R1+0x2900] ;  /* 0x00290000010a7983 */ /* 0x000ea80000300a00 */
[----:B------:R-:W-:Y:S04]  /*b550*/  LDGSTS.E [R230+0x7ca00], desc[UR6][R30.64], P0 ;  /* 0x7ca000001ee67fae */ /* 0x000fe80008121846 */
[----:B------:R1:W-:Y:S04]  /*b560*/  LDGSTS.E [R230+0x7ce00], desc[UR6][R28.64], P0 ;  /* 0x7ce000001ce67fae */ /* 0x0003e80008121846 */
[----:B------:R3:W-:Y:S04]  /*b570*/  LDGSTS.E [R230+0x7d200], desc[UR6][R32.64], P0 ;  /* 0x7d20000020e67fae */ /* 0x0007e80008121846 */
[----:B------:R-:W-:Y:S04]  /*b580*/  LDGSTS.E [R230+0x7d600], desc[UR6][R14.64], P0 ;  /* 0x7d6000000ee67fae */ /* 0x000fe80008121846 */
[----:B------:R-:W-:Y:S04]  /*b590*/  LDGSTS.E [R230+0x7da00], desc[UR6][R236.64], P0 ;  /* 0x7da00000ece67fae */ /* 0x000fe80008121846 */
[----:B------:R-:W-:Y:S04]  /*b5a0*/  LDGSTS.E [R230+0x7de00], desc[UR6][R240.64], P0 ;  /* 0x7de00000f0e67fae */ /* 0x000fe80008121846 */
[----:B------:R-:W-:Y:S04]  /*b5b0*/  LDGSTS.E [R230+0x7e200], desc[UR6][R242.64], P0 ;  /* 0x7e200000f2e67fae */ /* 0x000fe80008121846 */
[----:B------:R-:W-:Y:S04]  /*b5c0*/  LDGSTS.E [R230+0x7e600], desc[UR6][R244.64], P0 ;  /* 0x7e600000f4e67fae */ /* 0x000fe80008121846 */
[----:B--2---:R-:W-:Y:S04]  /*b5d0*/  LDGSTS.E [R230+0x7ea00], desc[UR6][R10.64], P0 ;  /* 0x7ea000000ae67fae */ /* 0x004fe80008121846 */
[----:B------:R-:W-:Y:S04]  /*b5e0*/  LDGSTS.E [R230+0x7ee00], desc[UR6][R246.64], P0 ;  /* 0x7ee00000f6e67fae */ /* 0x000fe80008121846 */
[----:B------:R-:W-:Y:S04]  /*b5f0*/  LDGSTS.E [R230+0x7f200], desc[UR6][R248.64], P0 ;  /* 0x7f200000f8e67fae */ /* 0x000fe80008121846 */
[----:B------:R-:W2:Y:S04]  /*b600*/  LDL.LU.64 R10, [R1+0x28f8] ;  /* 0x0028f800010a7983 */ /* 0x000ea80000300a00 */
[----:B------:R-:W-:Y:S04]  /*b610*/  LDGSTS.E [R230+0x7f600], desc[UR6][R250.64], P0 ;  /* 0x7f600000fae67fae */ /* 0x000fe80008121846 */
[----:B----4-:R-:W-:Y:S04]  /*b620*/  LDGSTS.E [R230+0x7fa00], desc[UR6][R12.64], P0 ;  /* 0x7fa000000ce67fae */ /* 0x010fe80008121846 */
[----:B------:R-:W4:Y:S04]  /*b630*/  LDL.LU.64 R30, [R1+0x298] ;  /* 0x00029800011e7983 */ /* 0x000f280000300a00 */
[----:B------:R-:W4:Y:S04]  /*b640*/  LDL.LU.64 R32, [R1+0x290] ;  /* 0x0002900001207983 */ /* 0x000f280000300a00 */
[----:B------:R-:W4:Y:S01]  /*b650*/  LDL.LU.64 R14, [R1+0x288] ;  /* 0x00028800010e7983 */ /* 0x000f220000300a00 */
[----:B------:R-:W-:-:S02]  /*b660*/  IMAD.SHL.U32 R2, R216, 0x20, RZ ;  /* 0x00000020d8027824 */ /* 0x000fc400078e00ff */
[----:B------:R-:W4:Y:S01]  /*b670*/  LDC R216, c[0x0][0x230] ;  /* 0x00008c00ffd87b82 */ /* 0x000f220000000800 */
[----:B------:R-:W4:Y:S04]  /*b680*/  LDL.LU.64 R244, [R1+0x280] ;  /* 0x0002800001f47983 */ /* 0x000f280000300a00 */
[----:B------:R-:W4:Y:S01]  /*b690*/  LDL.LU.64 R236, [R1+0x278] ;  /* 0x0002780001ec7983 */ /* 0x000f220000300a00 */
[----:B-1----:R-:W-:-:S03]  /*b6a0*/  IMAD.WIDE R28, R2, 0x4, R224 ;  /* 0x00000004021c7825 */ /* 0x002fc600078e02e0 */
[----:B------:R-:W4:Y:S01]  /*b6b0*/  LDL.LU.64 R246, [R1+0x270] ;  /* 0x0002700001f67983 */ /* 0x000f220000300a00 */
[----:B------:R-:W-:-:S03]  /*b6c0*/  IMAD.WIDE R218, R2, 0x4, R218 ;  /* 0x0000000402da7825 */ /* 0x000fc600078e02da */
[----:B------:R-:W4:Y:S01]  /*b6d0*/  LDL.LU.64 R248, [R1+0x268] ;  /* 0x0002680001f87983 */ /* 0x000f220000300a00 */
[----:B---3--:R-:W-:-:S04]  /*b6e0*/  IMAD.WIDE R220, R2, 0x4, R220 ;  /* 0x0000000402dc7825 */ /* 0x008fc800078e02dc */
[C---:B------:R-:W-:Y:S01]  /*b6f0*/  IMAD.WIDE R222, R2.reuse, 0x4, R222 ;  /* 0x0000000402de7825 */ /* 0x040fe200078e02de */
[----:B------:R1:W-:Y:S04]  /*b700*/  STL.64 [R1+0x6e8], R28 ;  /* 0x0006e81c01007387 */ /* 0x0003e80000100a00 */
[----:B------:R3:W-:Y:S04]  /*b710*/  STL.64 [R1+0x6e0], R218 ;  /* 0x0006e0da01007387 */ /* 0x0007e80000100a00 */
[----:B------:R3:W-:Y:S04]  /*b720*/  STL.64 [R1+0x6d8], R220 ;  /* 0x0006d8dc01007387 */ /* 0x0007e80000100a00 */
[----:B------:R-:W-:Y:S04]  /*b730*/  STL.64 [R1+0x6d0], R222 ;  /* 0x0006d0de01007387 */ /* 0x000fe80000100a00 */
[----:B--2---:R-:W-:Y:S04]  /*b740*/  LDGSTS.E [R230+0x7fe00], desc[UR6][R10.64], P0 ;  /* 0x7fe000000ae67fae */ /* 0x004fe80008121846 */
[----:B------:R-:W0:Y:S01]  /*b750*/  LDGDEPBAR ;  /* 0x00000000000079af */ /* 0x000e220000000000 */
[----:B------:R-:W-:Y:S06]  /*b760*/  BAR.SYNC.DEFER_BLOCKING 0x0 ;  /* 0x0000000000007b1d */ /* 0x000fec0000010000 */
[----:B------:R-:W-:Y:S01]  /*b770*/  @!PT LDS RZ, [RZ] ;  /* 0x00000000fffff984 */ /* 0x000fe20000000800 */
[----:B------:R-:W-:Y:S01]  /*b780*/  @!PT LDS RZ, [RZ] ;  /* 0x00000000fffff984 */ /* 0x000fe20000000800 */
[----:B------:R-:W-:Y:S01]  /*b790*/  @!PT LDS RZ, [RZ] ;  /* 0x00000000fffff984 */ /* 0x000fe20000000800 */
[----:B------:R-:W-:Y:S01]  /*b7a0*/  LDGSTS.E [R0+0x10000], desc[UR6][R28.64], !P2 ;  /* 0x100000001c007fae */ /* 0x000fe2000d121846 */
[----:B----4-:R-:W-:-:S03]  /*b7b0*/  IMAD.WIDE R32, R2, 0x4, R32 ;  /* 0x0000000402207825 */ /* 0x010fc600078e0220 */
[----:B------:R3:W-:Y:S04]  /*b7c0*/  LDGSTS.E [R0+0x14000], desc[UR6][R218.64], !P2 ;  /* 0x14000000da007fae */ /* 0x0007e8000d121846 */
[----:B------:R2:W-:Y:S04]  /*b7d0*/  LDGSTS.E [R0+0x18000], desc[UR6][R220.64], !P2 ;  /* 0x18000000dc007fae */ /* 0x0005e8000d121846 */
[----:B-1----:R-:W4:Y:S04]  /*b7e0*/  LDL.LU.64 R28, [R1+0x260] ;  /* 0x00026000011c7983 */ /* 0x002f280000300a00 */
[----:B------:R-:W4:Y:S01]  /*b7f0*/  LDL.LU.64 R240, [R1+0x258] ;  /* 0x0002580001f07983 */ /* 0x000f220000300a00 */
[----:B------:R-:W-:Y:S01]  /*b800*/  ISETP.GE.U32.AND P0, PT, R4, 0x7fffffbb, PT ;  /* 0x7fffffbb0400780c */ /* 0x000fe20003f06070 */
[----:B---3--:R-:W1:Y:S02]  /*b810*/  LDC R218, c[0x0][0x230] ;  /* 0x00008c00ffda7b82 */ /* 0x008e640000000800 */
[----:B------:R-:W3:Y:S04]  /*b820*/  LDL.LU.64 R242, [R1+0x250] ;  /* 0x0002500001f27983 */ /* 0x000ee80000300a00 */
[----:B------:R-:W3:Y:S01]  /*b830*/  LDL.LU.64 R250, [R1+0x248] ;  /* 0x0002480001fa7983 */ /* 0x000ee20000300a00 */
[C---:B--2---:R-:W-:Y:S01]  /*b840*/  IMAD.WIDE R220, R2.reuse, 0x4, R30 ;  /* 0x0000000402dc7825 */ /* 0x044fe200078e021e */
[----:B------:R-:W2:Y:S02]  /*b850*/  LDC R219, c[0x0][0x230] ;  /* 0x00008c00ffdb7b82 */ /* 0x000ea40000000800 */
[----:B------:R-:W-:Y:S01]  /*b860*/  LDGSTS.E [R0+0x1c000], desc[UR6][R222.64], !P2 ;  /* 0x1c000000de007fae */ /* 0x000fe2000d121846 */
[----:B------:R-:W-:-:S03]  /*b870*/  IMAD.WIDE R30, R2, 0x4, R14 ;  /* 0x00000004021e7825 */ /* 0x000fc600078e020e */
[----:B------:R1:W-:Y:S01]  /*b880*/  STL.64 [R1+0x6c8], R220 ;  /* 0x0006c8dc01007387 */ /* 0x0003e20000100a00 */
[----:B------:R-:W-:-:S03]  /*b890*/  IMAD.WIDE R14, R2, 0x4, R244 ;  /* 0x00000004020e7825 */ /* 0x000fc600078e02f4 */
[----:B------:R1:W-:Y:S04]  /*b8a0*/  STL.64 [R1+0x6c0], R32 ;  /* 0x0006c02001007387 */ /* 0x0003e80000100a00 */
[----:B------:R1:W-:Y:S04]  /*b8b0*/  STL.64 [R1+0x6b8], R30 ;  /* 0x0006b81e01007387 */ /* 0x0003e80000100a00 */
[----:B------:R-:W2:Y:S01]  /*b8c0*/  LDL.LU.64 R244, [R1+0x240] ;  /* 0x0002400001f47983 */ /* 0x000ea20000300a00 */
[----:B------:R-:W-:-:S03]  /*b8d0*/  VIADD R4, R231, 0xffffffd9 ;  /* 0xffffffd9e7047836 */ /* 0x000fc60000000000 */
[----:B------:R1:W-:Y:S04]  /*b8e0*/  LDGSTS.E [R0+0x10004], desc[UR6][R220.64], !P3 ;  /* 0x10004000dc007fae */ /* 0x0003e8000d921846 */
[----:B------:R1:W-:Y:S04]  /*b8f0*/  LDGSTS.E [R0+0x14004], desc[UR6][R32.64], !P3 ;  /* 0x1400400020007fae */ /* 0x0003e8000d921846 */
[----:B------:R1:W-:Y:S02]  /*b900*/  LDGSTS.E [R0+0x18004], desc[UR6][R30.64], !P3 ;  /* 0x180040001e007fae */ /* 0x0003e4000d921846 */
[----:B-1----:R-:W-:-:S02]  /*b910*/  IMAD.WIDE R220, R2, 0x4, R236 ;  /* 0x0000000402dc7825 */ /* 0x002fc400078e02ec */
[----:B------:R1:W-:Y:S02]  /*b920*/  STL.64 [R1+0x6b0], R14 ;  /* 0x0006b00e01007387 */ /* 0x0003e40000100a00 */
[C---:B------:R-:W-:Y:S02]  /*b930*/  IMAD.WIDE R32, R2.reuse, 0x4, R246 ;  /* 0x0000000402207825 */ /* 0x040fe400078e02f6 */
[----:B------:R-:W-:Y:S02]  /*b940*/  LDGSTS.E [R0+0x1c004], desc[UR6][R14.64], !P3 ;  /* 0x1c0040000e007fae */ /* 0x000fe4000d921846 */
[----:B------:R-:W-:Y:S01]  /*b950*/  IMAD.WIDE R30, R2, 0x4, R248 ;  /* 0x00000004021e7825 */ /* 0x000fe200078e02f8 */
[----:B------:R-:W-:Y:S01]  /*b960*/  ISETP.GE.U32.AND P2, PT, R4, 0x7fffffba, PT ;  /* 0x7fffffba0400780c */ /* 0x000fe20003f46070 */
[----:B------:R2:W-:Y:S02]  /*b970*/  LDGSTS.E [R0+0x10008], desc[UR6][R220.64], !P6 ;  /* 0x10008000dc007fae */ /* 0x0005e4000f121846 */
[----:B------:R-:W-:-:S02]  /*b980*/  VIADD R4, R239, 0xffffffd8 ;  /* 0xffffffd8ef047836 */ /* 0x000fc40000000000 */
[----:B------:R-:W-:Y:S04]  /*b990*/  LDGSTS.E [R0+0x14008], desc[UR6][R32.64], !P6 ;  /* 0x1400800020007fae */ /* 0x000fe8000f121846 */
[----:B-1----:R-:W2:Y:S04]  /*b9a0*/  LDL.LU.64 R14, [R1+0x238] ;  /* 0x00023800010e7983 */ /* 0x002ea80000300a00 */
[----:B------:R-:W-:Y:S04]  /*b9b0*/  STL.64 [R1+0x6a8], R220 ;  /* 0x0006a8dc01007387 */ /* 0x000fe80000100a00 */
[----:B------:R-:W2:Y:S04]  /*b9c0*/  LDL.LU.64 R236, [R1+0x230] ;  /* 0x0002300001ec7983 */ /* 0x000ea80000300a00 */
[----:B------:R-:W-:Y:S04]  /*b9d0*/  STL.64 [R1+0x6a0], R32 ;  /* 0x0006a02001007387 */ /* 0x000fe80000100a00 */
[----:B------:R-:W2:Y:S04]  /*b9e0*/  LDL.LU.64 R246, [R1+0x228] ;  /* 0x0002280001f67983 */ /* 0x000ea80000300a00 */
[----:B------:R1:W-:Y:S01]  /*b9f0*/  STL.64 [R1+0x698], R30 ;  /* 0x0006981e01007387 */ /* 0x0003e20000100a00 */
[----:B------:R-:W-:-:S03]  /*ba00*/  ISETP.GE.U32.AND P3, PT, R4, 0x7fffffb9, PT ;  /* 0x7fffffb90400780c */ /* 0x000fc60003f66070 */
[----:B------:R-:W2:Y:S01]  /*ba10*/  LDL.LU.64 R248, [R1+0x220] ;  /* 0x0002200001f87983 */ /* 0x000ea20000300a00 */
[----:B------:R-:W-:-:S03]  /*ba20*/  VIADD R4, R238, 0xffffffd7 ;  /* 0xffffffd7ee047836 */ /* 0x000fc60000000000 */
[----:B------:R-:W-:Y:S01]  /*ba30*/  LDGSTS.E [R0+0x18008], desc[UR6][R30.64], !P6 ;  /* 0x180080001e007fae */ /* 0x000fe2000f121846 */
[----:B----4-:R-:W-:-:S04]  /*ba40*/  IMAD.WIDE R28, R2, 0x4, R28 ;  /* 0x00000004021c7825 */ /* 0x010fc800078e021c */
[C---:B------:R-:W-:Y:S01]  /*ba50*/  IMAD.WIDE R238, R2.reuse, 0x4, R240 ;  /* 0x0000000402ee7825 */ /* 0x040fe200078e02f0 */
[----:B------:R4:W-:Y:S03]  /*ba60*/  STL.64 [R1+0x690], R28 ;  /* 0x0006901c01007387 */ /* 0x0009e60000100a00 */
[C---:B---3--:R-:W-:Y:S01]  /*ba70*/  IMAD.WIDE R224, R2.reuse, 0x4, R242 ;  /* 0x0000000402e07825 */ /* 0x048fe200078e02f2 */
[----:B-1----:R-:W3:Y:S03]  /*ba80*/  LDL.LU.64 R30, [R1+0x218] ;  /* 0x00021800011e7983 */ /* 0x002ee60000300a00 */
[C---:B------:R-:W-:Y:S01]  /*ba90*/  IMAD.WIDE R222, R2.reuse, 0x4, R250 ;  /* 0x0000000402de7825 */ /* 0x040fe200078e02fa */
[----:B------:R1:W-:Y:S04]  /*baa0*/  STL.64 [R1+0x688], R238 ;  /* 0x000688ee01007387 */ /* 0x0003e80000100a00 */
[----:B------:R-:W3:Y:S04]  /*bab0*/  LDL.LU.64 R32, [R1+0x210] ;  /* 0x0002100001207983 */ /* 0x000ee80000300a00 */
[----:B------:R-:W-:Y:S04]  /*bac0*/  LDGSTS.E [R0+0x1c008], desc[UR6][R28.64], !P6 ;  /* 0x1c0080001c007fae */ /* 0x000fe8000f121846 */
[----:B------:R1:W-:Y:S04]  /*bad0*/  STL.64 [R1+0x680], R224 ;  /* 0x000680e001007387 */ /* 0x0003e80000100a00 */
[----:B------:R-:W-:Y:S04]  /*bae0*/  LDGSTS.E [R0+0x1000c], desc[UR6][R238.64], !P5 ;  /* 0x1000c000ee007fae */ /* 0x000fe8000e921846 */
[----:B----4-:R-:W4:Y:S04]  /*baf0*/  LDL.LU.64 R28, [R1+0x208] ;  /* 0x00020800011c7983 */ /* 0x010f280000300a00 */
[----:B------:R1:W-:Y:S04]  /*bb00*/  STL.64 [R1+0x678], R222 ;  /* 0x000678de01007387 */ /* 0x0003e80000100a00 */
[----:B------:R-:W4:Y:S01]  /*bb10*/  LDL.LU.64 R250, [R1+0x200] ;  /* 0x0002000001fa7983 */ /* 0x000f220000300a00 */
[----:B--2---:R-:W-:-:S03]  /*bb20*/  IMAD.WIDE R220, R2, 0x4, R244 ;  /* 0x0000000402dc7825 */ /* 0x004fc600078e02f4 */
[----:B------:R2:W-:Y:S04]  /*bb30*/  LDGSTS.E [R0+0x1400c], desc[UR6][R224.64], !P5 ;  /* 0x1400c000e0007fae */ /* 0x0005e8000e921846 */
[----:B------:R2:W-:Y:S04]  /*bb40*/  STL.64 [R1+0x670], R220 ;  /* 0x000670dc01007387 */ /* 0x0005e80000100a00 */
[----:B-1----:R-:W4:Y:S04]  /*bb50*/  LDL.LU.64 R238, [R1+0x1f8] ;  /* 0x0001f80001ee7983 */ /* 0x002f280000300a00 */
[----:B------:R-:W4:Y:S04]  /*bb60*/  LDL.LU.64 R240, [R1+0x1f0] ;  /* 0x0001f00001f07983 */ /* 0x000f280000300a00 */
[----:B------:R1:W-:Y:S04]  /*bb70*/  LDGSTS.E [R0+0x1800c], desc[UR6][R222.64], !P5 ;  /* 0x1800c000de007fae */ /* 0x0003e8000e921846 */
[----:B------:R1:W-:Y:S01]  /*bb80*/  LDGSTS.E [R0+0x1c00c], desc[UR6][R220.64], !P5 ;  /* 0x1c00c000dc007fae */ /* 0x0003e2000e921846 */
[----:B--2---:R-:W-:-:S03]  /*bb90*/  IMAD.WIDE R224, R2, 0x4, R14 ;  /* 0x0000000402e07825 */ /* 0x004fc600078e020e */
[----:B------:R-:W2:Y:S04]  /*bba0*/  LDL.LU.64 R242, [R1+0x1e8] ;  /* 0x0001e80001f27983 */ /* 0x000ea80000300a00 */
[----:B------:R-:W2:Y:S01]  /*bbb0*/  LDL.LU.64 R244, [R1+0x1e0] ;  /* 0x0001e00001f47983 */ /* 0x000ea20000300a00 */
[----:B-1----:R-:W-:-:S03]  /*bbc0*/  IMAD.WIDE R222, R2, 0x4, R236 ;  /* 0x0000000402de7825 */ /* 0x002fc600078e02ec */
[----:B------:R-:W-:Y:S04]  /*bbd0*/  STL.64 [R1+0x668], R224 ;  /* 0x000668e001007387 */ /* 0x000fe80000100a00 */
[----:B------:R-:W-:Y:S01]  /*bbe0*/  LDGSTS.E [R3+0x10000], desc[UR6][R224.64], !P4 ;  /* 0x10000000e0037fae */ /* 0x000fe2000e121846 */
[----:B------:R-:W-:-:S03]  /*bbf0*/  IMAD.WIDE R220, R2, 0x4, R246 ;  /* 0x0000000402dc7825 */ /* 0x000fc600078e02f6 */
[----:B------:R-:W-:Y:S04]  /*bc00*/  STL.64 [R1+0x660], R222 ;  /* 0x000660de01007387 */ /* 0x000fe80000100a00 */
[----:B------:R-:W-:Y:S01]  /*bc10*/  LDGSTS.E [R3+0x14000], desc[UR6][R222.64], !P4 ;  /* 0x14000000de037fae */ /* 0x000fe2000e121846 */
[----:B------:R-:W-:-:S03]  /*bc20*/  IMAD.WIDE R14, R2, 0x4, R248 ;  /* 0x00000004020e7825 */ /* 0x000fc600078e02f8 */
[----:B------:R-:W-:Y:S04]  /*bc30*/  STL.64 [R1+0x658], R220 ;  /* 0x000658dc01007387 */ /* 0x000fe80000100a00 */
[----:B------:R3:W-:Y:S04]  /*bc40*/  LDGSTS.E [R3+0x18000], desc[UR6][R220.64], !P4 ;  /* 0x18000000dc037fae */ /* 0x0007e8000e121846 */
[----:B------:R1:W-:Y:S04]  /*bc50*/  STL.64 [R1+0x650], R14 ;  /* 0x0006500e01007387 */ /* 0x0003e80000100a00 */
[----:B------:R-:W-:Y:S04]  /*bc60*/  LDGSTS.E [R3+0x1c000], desc[UR6][R14.64], !P4 ;  /* 0x1c0000000e037fae */ /* 0x000fe8000e121846 */
[----:B-1----:R-:W2:Y:S04]  /*bc70*/  LDL.LU.64 R14, [R1+0x1d8] ;  /* 0x0001d800010e7983 */ /* 0x002ea80000300a00 */
[----:B------:R-:W2:Y:S04]  /*bc80*/  LDL.LU.64 R236, [R1+0x1d0] ;  /* 0x0001d00001ec7983 */ /* 0x000ea80000300a00 */
[----:B------:R-:W2:Y:S04]  /*bc90*/  LDL.LU.64 R246, [R1+0x1c8] ;  /* 0x0001c80001f67983 */ /* 0x000ea80000300a00 */
[----:B------:R-:W2:Y:S01]  /*bca0*/  LDL.LU.64 R248, [R1+0x1c0] ;  /* 0x0001c00001f87983 */ /* 0x000ea20000300a00 */
[----:B---3--:R-:W-:-:S04]  /*bcb0*/  IMAD.WIDE R220, R2, 0x4, R30 ;  /* 0x0000000402dc7825 */ /* 0x008fc800078e021e */
[C---:B------:R-:W-:Y:S01]  /*bcc0*/  IMAD.WIDE R32, R2.reuse, 0x4, R32 ;  /* 0x0000000402207825 */ /* 0x040fe200078e0220 */
[----:B------:R1:W-:Y:S04]  /*bcd0*/  STL.64 [R1+0x648], R220 ;  /* 0x000648dc01007387 */ /* 0x0003e80000100a00 */
[----:B------:R3:W-:Y:S04]  /*bce0*/  STL.64 [R1+0x640], R32 ;  /* 0x0006402001007387 */ /* 0x0007e80000100a00 */
[----:B------:R1:W-:Y:S04]  /*bcf0*/  LDGSTS.E [R3+0x10004], desc[UR6][R220.64], !P0 ;  /* 0x10004000dc037fae */ /* 0x0003e8000c121846 */
[----:B------:R3:W-:Y:S01]  /*bd00*/  LDGSTS.E [R3+0x14004], desc[UR6][R32.64], !P0 ;  /* 0x1400400020037fae */ /* 0x0007e2000c121846 */
[----:B----4-:R-:W-:-:S04]  /*bd10*/  IMAD.WIDE R30, R2, 0x4, R28 ;  /* 0x00000004021e7825 */ /* 0x010fc800078e021c */
[C---:B------:R-:W-:Y:S01]  /*bd20*/  IMAD.WIDE R28, R2.reuse, 0x4, R250 ;  /* 0x00000004021c7825 */ /* 0x040fe200078e02fa */
[----:B------:R2:W-:Y:S04]  /*bd30*/  STL.64 [R1+0x638], R30 ;  /* 0x0006381e01007387 */ /* 0x0005e80000100a00 */
[----:B------:R4:W-:Y:S04]  /*bd40*/  STL.64 [R1+0x630], R28 ;  /* 0x0006301c01007387 */ /* 0x0009e80000100a00 */
[----:B------:R-:W4:Y:S01]  /*bd50*/  LDL.LU.64 R250, [R1+0x1b8] ;  /* 0x0001b80001fa7983 */ /* 0x000f220000300a00 */
[----:B-1----:R-:W-:-:S03]  /*bd60*/  IMAD.WIDE R220, R2, 0x4, R238 ;  /* 0x0000000402dc7825 */ /* 0x002fc600078e02ee */
[----:B------:R2:W-:Y:S01]  /*bd70*/  LDGSTS.E [R3+0x18004], desc[UR6][R30.64], !P0 ;  /* 0x180040001e037fae */ /* 0x0005e2000c121846 */
[----:B---3--:R-:W-:-:S03]  /*bd80*/  IMAD.WIDE R32, R2, 0x4, R240 ;  /* 0x0000000402207825 */ /* 0x008fc600078e02f0 */
[----:B------:R1:W-:Y:S04]  /*bd90*/  STL.64 [R1+0x628], R220 ;  /* 0x000628dc01007387 */ /* 0x0003e80000100a00 */
[----:B------:R-:W3:Y:S04]  /*bda0*/  LDL.LU.64 R238, [R1+0x1b0] ;  /* 0x0001b00001ee7983 */ /* 0x000ee80000300a00 */
[----:B------:R1:W-:Y:S01]  /*bdb0*/  STL.64 [R1+0x620], R32 ;  /* 0x0006202001007387 */ /* 0x0003e20000100a00 */
[----:B--2---:R-:W-:-:S03]  /*bdc0*/  IMAD.WIDE R30, R2, 0x4, R242 ;  /* 0x00000004021e7825 */ /* 0x004fc600078e02f2 */
[----:B------:R-:W2:Y:S04]  /*bdd0*/  LDL.LU.64 R240, [R1+0x1a8] ;  /* 0x0001a80001f07983 */ /* 0x000ea80000300a00 */
[----:B------:R4:W-:Y:S04]  /*bde0*/  LDGSTS.E [R3+0x1c004], desc[UR6][R28.64], !P0 ;  /* 0x1c0040001c037fae */ /* 0x0009e8000c121846 */
[----:B------:R1:W-:Y:S04]  /*bdf0*/  STL.64 [R1+0x618], R30 ;  /* 0x0006181e01007387 */ /* 0x0003e80000100a00 */
[----:B------:R-:W2:Y:S01]  /*be00*/  LDL.LU.64 R242, [R1+0x1a0] ;  /* 0x0001a00001f27983 */ /* 0x000ea20000300a00 */
[----:B----4-:R-:W-:-:S03]  /*be10*/  IMAD.WIDE R28, R2, 0x4, R244 ;  /* 0x00000004021c7825 */ /* 0x010fc600078e02f4 */
[----:B------:R1:W-:Y:S04]  /*be20*/  LDGSTS.E [R3+0x10008], desc[UR6][R220.64], !P2 ;  /* 0x10008000dc037fae */ /* 0x0003e8000d121846 */
[----:B------:R4:W-:Y:S04]  /*be30*/  LDGSTS.E [R3+0x14008], desc[UR6][R32.64], !P2 ;  /* 0x1400800020037fae */ /* 0x0009e8000d121846 */
[----:B------:R4:W-:Y:S04]  /*be40*/  STL.64 [R1+0x610], R28 ;  /* 0x0006101c01007387 */ /* 0x0009e80000100a00 */
[----:B------:R4:W-:Y:S04]  /*be50*/  LDGSTS.E [R3+0x18008], desc[UR6][R30.64], !P2 ;  /* 0x180080001e037fae */ /* 0x0009e8000d121846 */
[----:B------:R-:W2:Y:S04]  /*be60*/  LDL.LU.64 R244, [R1+0x198] ;  /* 0x0001980001f47983 */ /* 0x000ea80000300a00 */
[----:B------:R-:W-:Y:S01]  /*be70*/  LDGSTS.E [R3+0x1c008], desc[UR6][R28.64], !P2 ;  /* 0x1c0080001c037fae */ /* 0x000fe2000d121846 */
[----:B-1----:R-:W-:-:S04]  /*be80*/  IMAD.WIDE R220, R2, 0x4, R14 ;  /* 0x0000000402dc7825 */ /* 0x002fc800078e020e */
[C---:B----4-:R-:W-:Y:S01]  /*be90*/  IMAD.WIDE R32, R2.reuse, 0x4, R236 ;  /* 0x0000000402207825 */ /* 0x050fe200078e02ec */
[----:B------:R-:W-:Y:S03]  /*bea0*/  STL.64 [R1+0x608], R220 ;  /* 0x000608dc01007387 */ /* 0x000fe60000100a00 */
[C---:B------:R-:W-:Y:S01]  /*beb0*/  IMAD.WIDE R30, R2.reuse, 0x4, R246 ;  /* 0x00000004021e7825 */ /* 0x040fe200078e02f6 */
[----:B------:R-:W4:Y:S04]  /*bec0*/  LDL.LU.64 R28, [R1+0x190] ;  /* 0x00019000011c7983 */ /* 0x000f280000300a00 */
[----:B------:R1:W-:Y:S01]  /*bed0*/  STL.64 [R1+0x600], R32 ;  /* 0x0006002001007387 */ /* 0x0003e20000100a00 */
[----:B------:R-:W-:-:S03]  /*bee0*/  IMAD.WIDE R14, R2, 0x4, R248 ;  /* 0x00000004020e7825 */ /* 0x000fc600078e02f8 */
[----:B------:R-:W4:Y:S04]  /*bef0*/  LDL.LU.64 R246, [R1+0x188] ;  /* 0x0001880001f67983 */ /* 0x000f280000300a00 */
[----:B------:R-:W-:Y:S04]  /*bf00*/  STL.64 [R1+0x5f8], R30 ;  /* 0x0005f81e01007387 */ /* 0x000fe80000100a00 */
[----:B------:R-:W4:Y:S04]  /*bf10*/  LDL.LU.64 R248, [R1+0x180] ;  /* 0x0001800001f87983 */ /* 0x000f280000300a00 */
[----:B------:R2:W-:Y:S04]  /*bf20*/  LDGSTS.E [R3+0x1000c], desc[UR6][R220.64], !P3 ;  /* 0x1000c000dc037fae */ /* 0x0005e8000d921846 */
[----:B------:R1:W-:Y:S04]  /*bf30*/  STL.64 [R1+0x5f0], R14 ;  /* 0x0005f00e01007387 */ /* 0x0003e80000100a00 */
[----:B------:R-:W-:Y:S04]  /*bf40*/  LDGSTS.E [R3+0x1400c], desc[UR6][R32.64], !P3 ;  /* 0x1400c00020037fae */ /* 0x000fe8000d921846 */
[----:B------:R2:W-:Y:S04]  /*bf50*/  LDGSTS.E [R3+0x1800c], desc[UR6][R30.64], !P3 ;  /* 0x1800c0001e037fae */ /* 0x0005e8000d921846 */
[----:B------:R-:W-:Y:S04]  /*bf60*/  LDGSTS.E [R3+0x1c00c], desc[UR6][R14.64], !P3 ;  /* 0x1c00c0000e037fae */ /* 0x000fe8000d921846 */
[----:B-1----:R-:W4:Y:S04]  /*bf70*/  LDL.LU.64 R32, [R1+0x178] ;  /* 0x0001780001207983 */ /* 0x002f280000300a00 */
[----:B------:R-:W4:Y:S04]  /*bf80*/  LDL.LU.64 R14, [R1+0x170] ;  /* 0x00017000010e7983 */ /* 0x000f280000300a00 */
[----:B------:R-:W4:Y:S01]  /*bf90*/  LDL.LU.64 R236, [R1+0x168] ;  /* 0x0001680001ec7983 */ /* 0x000f220000300a00 */
[----:B------:R-:W-:-:S05]  /*bfa0*/  IMAD.WIDE R224, R2, 0x4, R250 ;  /* 0x0000000402e07825 */ /* 0x000fca00078e02fa */
[----:B------:R-:W-:Y:S04]  /*bfb0*/  STL.64 [R1+0x5e8], R224 ;  /* 0x0005e8e001007387 */ /* 0x000fe80000100a00 */
[----:B------:R-:W4:Y:S01]  /*bfc0*/  LDL.LU.64 R250, [R1+0x160] ;  /* 0x0001600001fa7983 */ /* 0x000f220000300a00 */
[----:B------:R-:W-:Y:S01]  /*bfd0*/  ISETP.GE.U32.AND P6, PT, R4, 0x7fffffb8, PT ;  /* 0x7fffffb80400780c */ /* 0x000fe20003fc6070 */
[----:B------:R-:W-:Y:S02]  /*bfe0*/  VIADD R4, R218, 0xffffffd6 ;  /* 0xffffffd6da047836 */ /* 0x000fe40000000000 */
[C---:B---3--:R-:W-:Y:S01]  /*bff0*/  IMAD.WIDE R222, R2.reuse, 0x4, R238 ;  /* 0x0000000402de7825 */ /* 0x048fe200078e02ee */
[----:B------:R-:W1:Y:S03]  /*c000*/  LDC R218, c[0x0][0x230] ;  /* 0x00008c00ffda7b82 */ /* 0x000e660000000800 */
[----:B--2---:R-:W-:Y:S01]  /*c010*/  IMAD.WIDE R220, R2, 0x4, R240 ;  /* 0x0000000402dc7825 */ /* 0x004fe200078e02f0 */
[----:B------:R2:W-:Y:S01]  /*c020*/  STL.64 [R1+0x5e0], R222 ;  /* 0x0005e0de01007387 */ /* 0x0005e20000100a00 */
[----:B------:R-:W-:-:S03]  /*c030*/  ISETP.GE.U32.AND P5, PT, R4, 0x7fffffb7, PT ;  /* 0x7fffffb70400780c */ /* 0x000fc60003fa6070 */
[----:B------:R4:W-:Y:S04]  /*c040*/  STL.64 [R1+0x5d8], R220 ;  /* 0x0005d8dc01007387 */ /* 0x0009e80000100a00 */
[----:B------:R-:W-:Y:S01]  /*c050*/  LDGSTS.E [R5+0x10000], desc[UR6][R224.64], !P6 ;  /* 0x10000000e0057fae */ /* 0x000fe2000f121846 */
[----:B------:R-:W-:-:S03]  /*c060*/  IMAD.WIDE R30, R2, 0x4, R242 ;  /* 0x00000004021e7825 */ /* 0x000fc600078e02f2 */
[----:B------:R2:W-:Y:S04]  /*c070*/  LDGSTS.E [R5+0x14000], desc[UR6][R222.64], !P6 ;  /* 0x14000000de057fae */ /* 0x0005e8000f121846 */
[----:B------:R3:W-:Y:S04]  /*c080*/  STL.64 [R1+0x5d0], R30 ;  /* 0x0005d01e01007387 */ /* 0x0007e80000100a00 */
[----:B------:R-:W3:Y:S04]  /*c090*/  LDL.LU.64 R238, [R1+0x158] ;  /* 0x0001580001ee7983 */ /* 0x000ee80000300a00 */
[----:B------:R-:W3:Y:S04]  /*c0a0*/  LDL.LU.64 R240, [R1+0x150] ;  /* 0x0001500001f07983 */ /* 0x000ee80000300a00 */
[----:B------:R4:W-:Y:S01]  /*c0b0*/  LDGSTS.E [R5+0x18000], desc[UR6][R220.64], !P6 ;  /* 0x18000000dc057fae */ /* 0x0009e2000f121846 */
[----:B--2---:R-:W-:-:S03]  /*c0c0*/  IMAD.WIDE R222, R2, 0x4, R244 ;  /* 0x0000000402de7825 */ /* 0x004fc600078e02f4 */
[----:B------:R3:W-:Y:S04]  /*c0d0*/  LDGSTS.E [R5+0x1c000], desc[UR6][R30.64], !P6 ;  /* 0x1c0000001e057fae */ /* 0x0007e8000f121846 */
[----:B------:R-:W2:Y:S04]  /*c0e0*/  LDL.LU.64 R242, [R1+0x148] ;  /* 0x0001480001f27983 */ /* 0x000ea80000300a00 */
[----:B------:R1:W-:Y:S04]  /*c0f0*/  STL.64 [R1+0x5c8], R222 ;  /* 0x0005c8de01007387 */ /* 0x0003e80000100a00 */
[----:B------:R-:W2:Y:S04]  /*c100*/  LDL.LU.64 R244, [R1+0x140] ;  /* 0x0001400001f47983 */ /* 0x000ea80000300a00 */
[----:B------:R1:W-:Y:S01]  /*c110*/  LDGSTS.E [R5+0x10004], desc[UR6][R222.64], !P5 ;  /* 0x10004000de057fae */ /* 0x0003e2000e921846 */
[----:B----4-:R-:W-:-:S04]  /*c120*/  IMAD.WIDE R220, R2, 0x4, R28 ;  /* 0x0000000402dc7825 */ /* 0x010fc800078e021c */
[C---:B---3--:R-:W-:Y:S01]  /*c130*/  IMAD.WIDE R30, R2.reuse, 0x4, R246 ;  /* 0x00000004021e7825 */ /* 0x048fe200078e02f6 */
[----:B------:R3:W-:Y:S03]  /*c140*/  STL.64 [R1+0x5c0], R220 ;  /* 0x0005c0dc01007387 */ /* 0x0007e60000100a00 */
[C---:B------:R-:W-:Y:S01]  /*c150*/  IMAD.WIDE R28, R2.reuse, 0x4, R248 ;  /* 0x00000004021c7825 */ /* 0x040fe200078e02f8 */
[----:B------:R-:W-:Y:S04]  /*c160*/  STL.64 [R1+0x5b8], R30 ;  /* 0x0005b81e01007387 */ /* 0x000fe80000100a00 */
[----:B------:R4:W-:Y:S04]  /*c170*/  STL.64 [R1+0x5b0], R28 ;  /* 0x0005b01c01007387 */ /* 0x0009e80000100a00 */
[----:B------:R-:W2:Y:S04]  /*c180*/  LDL.LU.64 R246, [R1+0x138] ;  /* 0x0001380001f67983 */ /* 0x000ea80000300a00 */
[----:B------:R3:W-:Y:S04]  /*c190*/  LDGSTS.E [R5+0x14004], desc[UR6][R220.64], !P5 ;  /* 0x14004000dc057fae */ /* 0x0007e8000e921846 */
[----:B------:R-:W2:Y:S04]  /*c1a0*/  LDL.LU.64 R248, [R1+0x130] ;  /* 0x0001300001f87983 */ /* 0x000ea80000300a00 */
[----:B------:R4:W-:Y:S01]  /*c1b0*/  LDGSTS.E [R5+0x18004], desc[UR6][R30.64], !P5 ;  /* 0x180040001e057fae */ /* 0x0009e2000e921846 */
[----:B-1----:R-:W-:-:S03]  /*c1c0*/  IMAD.WIDE R222, R2, 0x4, R32 ;  /* 0x0000000402de7825 */ /* 0x002fc600078e0220 */
[----:B------:R-:W-:Y:S04]  /*c1d0*/  LDGSTS.E [R5+0x1c004], desc[UR6][R28.64], !P5 ;  /* 0x1c0040001c057fae */ /* 0x000fe8000e921846 */
[----:B------:R1:W-:Y:S01]  /*c1e0*/  STL.64 [R1+0x5a8], R222 ;  /* 0x0005a8de01007387 */ /* 0x0003e20000100a00 */
[----:B---3--:R-:W-:-:S04]  /*c1f0*/  IMAD.WIDE R220, R2, 0x4, R14 ;  /* 0x0000000402dc7825 */ /* 0x008fc800078e020e */
[C---:B------:R-:W-:Y:S01]  /*c200*/  IMAD.WIDE R32, R2.reuse, 0x4, R236 ;  /* 0x0000000402207825 */ /* 0x040fe200078e02ec */
[----:B----4-:R-:W3:Y:S04]  /*c210*/  LDL.LU.64 R28, [R1+0x128] ;  /* 0x00012800011c7983 */ /* 0x010ee80000300a00 */
[----:B------:R4:W-:Y:S04]  /*c220*/  STL.64 [R1+0x5a0], R220 ;  /* 0x0005a0dc01007387 */ /* 0x0009e80000100a00 */
[----:B------:R-:W3:Y:S04]  /*c230*/  LDL.LU.64 R14, [R1+0x120] ;  /* 0x00012000010e7983 */ /* 0x000ee80000300a00 */
[----:B------:R2:W-:Y:S01]  /*c240*/  STL.64 [R1+0x598], R32 ;  /* 0x0005982001007387 */ /* 0x0005e20000100a00 */
[----:B------:R-:W-:-:S05]  /*c250*/  IMAD.WIDE R30, R2, 0x4, R250 ;  /* 0x00000004021e7825 */ /* 0x000fca00078e02fa */
[----:B------:R2:W-:Y:S04]  /*c260*/  STL.64 [R1+0x590], R30 ;  /* 0x0005901e01007387 */ /* 0x0005e80000100a00 */
[----:B------:R-:W3:Y:S04]  /*c270*/  LDL.LU.64 R236, [R1+0x118] ;  /* 0x0001180001ec7983 */ /* 0x000ee80000300a00 */
[----:B------:R-:W3:Y:S01]  /*c280*/  LDL.LU.64 R250, [R1+0x110] ;  /* 0x0001100001fa7983 */ /* 0x000ee20000300a00 */
[----:B------:R-:W-:Y:S02]  /*c290*/  VIADD R4, R216, 0xffffffd5 ;  /* 0xffffffd5d8047836 */ /* 0x000fe40000000000 */
[----:B------:R-:W3:Y:S03]  /*c2a0*/  LDC R216, c[0x0][0x230] ;  /* 0x00008c00ffd87b82 */ /* 0x000ee60000000800 */
[----:B------:R-:W-:Y:S01]  /*c2b0*/  ISETP.GE.U32.AND P4, PT, R4, 0x7fffffb6, PT ;  /* 0x7fffffb60400780c */ /* 0x000fe20003f86070 */
[----:B------:R-:W-:-:S04]  /*c2c0*/  VIADD R4, R219, 0xffffffd4 ;  /* 0xffffffd4db047836 */ /* 0x000fc80000000000 */
[----:B------:R-:W3:Y:S01]  /*c2d0*/  LDC R219, c[0x0][0x230] ;  /* 0x00008c00ffdb7b82 */ /* 0x000ee20000000800 */
[----:B------:R-:W-:-:S07]  /*c2e0*/  ISETP.GE.U32.AND P0, PT, R4, 0x7fffffb5, PT ;  /* 0x7fffffb50400780c */ /* 0x000fce0003f06070 */
[----:B------:R1:W-:Y:S04]  /*c2f0*/  LDGSTS.E [R5+0x10008], desc[UR6][R222.64], !P4 ;  /* 0x10008000de057fae */ /* 0x0003e8000e121846 */
[----:B------:R4:W-:Y:S01]  /*c300*/  LDGSTS.E [R5+0x14008], desc[UR6][R220.64], !P4 ;  /* 0x14008000dc057fae */ /* 0x0009e2000e121846 */
[----:B------:R-:W-:Y:S02]  /*c310*/  VIADD R4, R218, 0xffffffd3 ;  /* 0xffffffd3da047836 */ /* 0x000fe40000000000 */
[----:B------:R-:W3:Y:S01]  /*c320*/  LDC R218, c[0x0][0x230] ;  /* 0x00008c00ffda7b82 */ /* 0x000ee20000000800 */
[----:B------:R2:W-:Y:S01]  /*c330*/  LDGSTS.E [R5+0x18008], desc[UR6][R32.64], !P4 ;  /* 0x1800800020057fae */ /* 0x0005e2000e121846 */
[----:B-1----:R-:W-:-:S03]  /*c340*/  IMAD.WIDE R222, R2, 0x4, R238 ;  /* 0x0000000402de7825 */ /* 0x002fc600078e02ee */
[----:B------:R1:W-:Y:S01]  /*c350*/  LDGSTS.E [R5+0x1c008], desc[UR6][R30.64], !P4 ;  /* 0x1c0080001e057fae */ /* 0x0003e2000e121846 */
[----:B----4-:R-:W-:-:S03]  /*c360*/  IMAD.WIDE R220, R2, 0x4, R240 ;  /* 0x0000000402dc7825 */ /* 0x010fc600078e02f0 */
[----:B------:R-:W-:Y:S01]  /*c370*/  STL.64 [R1+0x588], R222 ;  /* 0x000588de01007387 */ /* 0x000fe20000100a00 */
[----:B--2---:R-:W-:-:S03]  /*c380*/  IMAD.WIDE R32, R2, 0x4, R242 ;  /* 0x0000000402207825 */ /* 0x004fc600078e02f2 */
[----:B------:R-:W2:Y:S04]  /*c390*/  LDL.LU.64 R238, [R1+0x108] ;  /* 0x0001080001ee7983 */ /* 0x000ea80000300a00 */
[----:B------:R-:W-:Y:S01]  /*c3a0*/  STL.64 [R1+0x580], R220 ;  /* 0x000580dc01007387 */ /* 0x000fe20000100a00 */
[----:B-1----:R-:W-:-:S03]  /*c3b0*/  IMAD.WIDE R30, R2, 0x4, R244 ;  /* 0x00000004021e7825 */ /* 0x002fc600078e02f4 */
[----:B------:R-:W4:Y:S01]  /*c3c0*/  LDL.LU.64 R240, [R1+0x100] ;  /* 0x0001000001f07983 */ /* 0x000f220000300a00 */
[----:B------:R-:W-:-:S03]  /*c3d0*/  ISETP.GE.U32.AND P2, PT, R4, 0x7fffffb4, PT ;  /* 0x7fffffb40400780c */ /* 0x000fc60003f46070 */
[----:B------:R-:W-:Y:S04]  /*c3e0*/  LDGSTS.E [R5+0x1000c], desc[UR6][R222.64], !P0 ;  /* 0x1000c000de057fae */ /* 0x000fe8000c121846 */
[----:B------:R-:W-:Y:S04]  /*c3f0*/  LDGSTS.E [R5+0x1400c], desc[UR6][R220.64], !P0 ;  /* 0x1400c000dc057fae */ /* 0x000fe8000c121846 */
[----:B------:R1:W-:Y:S04]  /*c400*/  STL.64 [R1+0x578], R32 ;  /* 0x0005782001007387 */ /* 0x0003e80000100a00 */
[----:B------:R1:W-:Y:S04]  /*c410*/  LDGSTS.E [R5+0x1800c], desc[UR6][R32.64], !P0 ;  /* 0x1800c00020057fae */ /* 0x0003e8000c121846 */
[----:B------:R1:W-:Y:S04]  /*c420*/  STL.64 [R1+0x570], R30 ;  /* 0x0005701e01007387 */ /* 0x0003e80000100a00 */
[----:B------:R1:W-:Y:S04]  /*c430*/  LDGSTS.E [R5+0x1c00c], desc[UR6][R30.64], !P0 ;  /* 0x1c00c0001e057fae */ /* 0x0003e8000c121846 */
[----:B------:R-:W4:Y:S01]  /*c440*/  LDL.LU.64 R242, [R1+0xf8] ;  /* 0x0000f80001f27983 */ /* 0x000f220000300a00 */
[----:B-1----:R-:W-:-:S03]  /*c450*/  IMAD.WIDE R32, R2, 0x4, R246 ;  /* 0x0000000402207825 */ /* 0x002fc600078e02f6 */
[----:B------:R-:W4:Y:S04]  /*c460*/  LDL.LU.64 R244, [R1+0xf0] ;  /* 0x0000f00001f47983 */ /* 0x000f280000300a00 */
[----:B------:R1:W-:Y:S01]  /*c470*/  STL.64 [R1+0x568], R32 ;  /* 0x0005682001007387 */ /* 0x0003e20000100a00 */
[----:B------:R-:W-:-:S03]  /*c480*/  IMAD.WIDE R30, R2, 0x4, R248 ;  /* 0x00000004021e7825 */ /* 0x000fc600078e02f8 */
[----:B------:R-:W4:Y:S04]  /*c490*/  LDL.LU.64 R246, [R1+0xe8] ;  /* 0x0000e80001f67983 */ /* 0x000f280000300a00 */
[----:B------:R-:W-:Y:S04]  /*c4a0*/  STL.64 [R1+0x560], R30 ;  /* 0x0005601e01007387 */ /* 0x000fe80000100a00 */
[----:B------:R-:W4:Y:S04]  /*c4b0*/  LDL.LU.64 R248, [R1+0xe0] ;  /* 0x0000e00001f87983 */ /* 0x000f280000300a00 */
[----:B------:R-:W-:Y:S04]  /*c4c0*/  LDGSTS.E [R6+0x10000], desc[UR6][R32.64], !P2 ;  /* 0x1000000020067fae */ /* 0x000fe8000d121846 */
[----:B------:R4:W-:Y:S01]  /*c4d0*/  LDGSTS.E [R6+0x14000], desc[UR6][R30.64], !P2 ;  /* 0x140000001e067fae */ /* 0x0009e2000d121846 */
[----:B---3--:R-:W-:-:S04]  /*c4e0*/  IMAD.WIDE R28, R2, 0x4, R28 ;  /* 0x00000004021c7825 */ /* 0x008fc800078e021c */
[C---:B------:R-:W-:Y:S01]  /*c4f0*/  IMAD.WIDE R14, R2.reuse, 0x4, R14 ;  /* 0x00000004020e7825 */ /* 0x040fe200078e020e */
[----:B------:R3:W-:Y:S04]  /*c500*/  STL.64 [R1+0x558], R28 ;  /* 0x0005581c01007387 */ /* 0x0007e80000100a00 */
[----:B------:R3:W-:Y:S04]  /*c510*/  STL.64 [R1+0x550], R14 ;  /* 0x0005500e01007387 */ /* 0x0007e80000100a00 */
[----:B------:R-:W-:Y:S04]  /*c520*/  LDGSTS.E [R6+0x18000], desc[UR6][R28.64], !P2 ;  /* 0x180000001c067fae */ /* 0x000fe8000d121846 */
[----:B-1----:R-:W4:Y:S04]  /*c530*/  LDL.LU.64 R32, [R1+0xd8] ;  /* 0x0000d80001207983 */ /* 0x002f280000300a00 */
[----:B------:R-:W-:Y:S04]  /*c540*/  LDGSTS.E [R6+0x1c000], desc[UR6][R14.64], !P2 ;  /* 0x1c0000000e067fae */ /* 0x000fe8000d121846 */
[----:B---3--:R-:W3:Y:S01]  /*c550*/  LDL.LU.64 R28, [R1+0xd0] ;  /* 0x0000d000011c7983 */ /* 0x008ee20000300a00 */
[----:B------:R-:W-:-:S04]  /*c560*/  IMAD.WIDE R224, R2, 0x4, R236 ;  /* 0x0000000402e07825 */ /* 0x000fc800078e02ec */
[----:B------:R-:W-:Y:S01]  /*c570*/  IMAD.WIDE R222, R2, 0x4, R250 ;  /* 0x0000000402de7825 */ /* 0x000fe200078e02fa */
[----:B------:R1:W-:Y:S04]  /*c580*/  STL.64 [R1+0x548], R224 ;  /* 0x000548e001007387 */ /* 0x0003e80000100a00 */
[----:B------:R-:W3:Y:S04]  /*c590*/  LDL.LU.64 R14, [R1+0xc8] ;  /* 0x0000c800010e7983 */ /* 0x000ee80000300a00 */
[----:B------:R1:W-:Y:S04]  /*c5a0*/  STL.64 [R1+0x540], R222 ;  /* 0x000540de01007387 */ /* 0x0003e80000100a00 */
[----:B------:R-:W3:Y:S01]  /*c5b0*/  LDL.LU.64 R250, [R1+0xc0] ;  /* 0x0000c00001fa7983 */ /* 0x000ee20000300a00 */
[----:B------:R-:W-:-:S02]  /*c5c0*/  VIADD R4, R216, 0xffffffd2 ;  /* 0xffffffd2d8047836 */ /* 0x000fc40000000000 */
[----:B------:R-:W3:Y:S03]  /*c5d0*/  LDC R216, c[0x0][0x230] ;  /* 0x00008c00ffd87b82 */ /* 0x000ee60000000800 */
[----:B------:R-:W-:Y:S01]  /*c5e0*/  ISETP.GE.U32.AND P3, PT, R4, 0x7fffffb3, PT ;  /* 0x7fffffb30400780c */ /* 0x000fe20003f66070 */
[----:B------:R-:W-:-:S04]  /*c5f0*/  VIADD R4, R219, 0xffffffd1 ;  /* 0xffffffd1db047836 */ /* 0x000fc80000000000 */
[----:B------:R-:W3:Y:S01]  /*c600*/  LDC R219, c[0x0][0x230] ;  /* 0x00008c00ffdb7b82 */ /* 0x000ee20000000800 */
[----:B------:R-:W-:-:S07]  /*c610*/  ISETP.GE.U32.AND P6, PT, R4, 0x7fffffb2, PT ;  /* 0x7fffffb20400780c */ /* 0x000fce0003fc6070 */
[----:B------:R1:W-:Y:S04]  /*c620*/  LDGSTS.E [R6+0x10004], desc[UR6][R224.64], !P3 ;  /* 0x10004000e0067fae */ /* 0x0003e8000d921846 */
[----:B------:R1:W-:Y:S01]  /*c630*/  LDGSTS.E [R6+0x14004], desc[UR6][R222.64], !P3 ;  /* 0x14004000de067fae */ /* 0x0003e2000d921846 */
[----:B--2---:R-:W-:-:S04]  /*c640*/  IMAD.WIDE R220, R2, 0x4, R238 ;  /* 0x0000000402dc7825 */ /* 0x004fc800078e02ee */
[C---:B----4-:R-:W-:Y:S01]  /*c650*/  IMAD.WIDE R30, R2.reuse, 0x4, R240 ;  /* 0x00000004021e7825 */ /* 0x050fe200078e02f0 */
[----:B------:R2:W-:Y:S04]  /*c660*/  STL.64 [R1+0x538], R220 ;  /* 0x000538dc01007387 */ /* 0x0005e80000100a00 */
[----:B------:R4:W-:Y:S04]  /*c670*/  STL.64 [R1+0x530], R30 ;  /* 0x0005301e01007387 */ /* 0x0009e80000100a00 */
[----:B------:R-:W3:Y:S04]  /*c680*/  LDL.LU.64 R236, [R1+0xb8] ;  /* 0x0000b80001ec7983 */ /* 0x000ee80000300a00 */
[----:B------:R-:W3:Y:S04]  /*c690*/  LDL.LU.64 R238, [R1+0xb0] ;  /* 0x0000b00001ee7983 */ /* 0x000ee80000300a00 */
[----:B------:R2:W-:Y:S04]  /*c6a0*/  LDGSTS.E [R6+0x18004], desc[UR6][R220.64], !P3 ;  /* 0x18004000dc067fae */ /* 0x0005e8000d921846 */
[----:B------:R-:W3:Y:S04]  /*c6b0*/  LDL.LU.64 R240, [R1+0xa8] ;  /* 0x0000a80001f07983 */ /* 0x000ee80000300a00 */
[----:B------:R4:W-:Y:S01]  /*c6c0*/  LDGSTS.E [R6+0x1c004], desc[UR6][R30.64], !P3 ;  /* 0x1c0040001e067fae */ /* 0x0009e2000d921846 */
[----:B-1----:R-:W-:-:S04]  /*c6d0*/  IMAD.WIDE R224, R2, 0x4, R242 ;  /* 0x0000000402e07825 */ /* 0x002fc800078e02f2 */
[C---:B------:R-:W-:Y:S01]  /*c6e0*/  IMAD.WIDE R222, R2.reuse, 0x4, R244 ;  /* 0x0000000402de7825 */ /* 0x040fe200078e02f4 */
[----:B------:R-:W-:Y:S03]  /*c6f0*/  STL.64 [R1+0x528], R224 ;  /* 0x000528e001007387 */ /* 0x000fe60000100a00 */
[C---:B--2---:R-:W-:Y:S01]  /*c700*/  IMAD.WIDE R220, R2.reuse, 0x4, R246 ;  /* 0x0000000402dc7825 */ /* 0x044fe200078e02f6 */
[----:B------:R-:W-:Y:S04]  /*c710*/  STL.64 [R1+0x520], R222 ;  /* 0x000520de01007387 */ /* 0x000fe80000100a00 */
[----:B------:R1:W-:Y:S01]  /*c720*/  STL.64 [R1+0x518], R220 ;  /* 0x000518dc01007387 */ /* 0x0003e20000100a00 */
[----:B----4-:R-:W-:-:S03]  /*c730*/  IMAD.WIDE R30, R2, 0x4, R248 ;  /* 0x00000004021e7825 */ /* 0x010fc600078e02f8 */
[----:B------:R-:W2:Y:S04]  /*c740*/  LDL.LU.64 R242, [R1+0xa0] ;  /* 0x0000a00001f27983 */ /* 0x000ea80000300a00 */
[----:B------:R-:W-:Y:S04]  /*c750*/  LDGSTS.E [R6+0x10008], desc[UR6][R224.64], !P6 ;  /* 0x10008000e0067fae */ /* 0x000fe8000f121846 */
[----:B------:R3:W-:Y:S04]  /*c760*/  STL.64 [R1+0x510], R30 ;  /* 0x0005101e01007387 */ /* 0x0007e80000100a00 */
[----:B------:R-:W-:Y:S04]  /*c770*/  LDGSTS.E [R6+0x14008], desc[UR6][R222.64], !P6 ;  /* 0x14008000de067fae */ /* 0x000fe8000f121846 */
[----:B------:R-:W4:Y:S04]  /*c780*/  LDL.LU.64 R244, [R1+0x98] ;  /* 0x0000980001f47983 */ /* 0x000f280000300a00 */
[----:B------:R1:W-:Y:S04]  /*c790*/  LDGSTS.E [R6+0x18008], desc[UR6][R220.64], !P6 ;  /* 0x18008000dc067fae */ /* 0x0003e8000f121846 */
[----:B------:R3:W-:Y:S04]  /*c7a0*/  LDGSTS.E [R6+0x1c008], desc[UR6][R30.64], !P6 ;  /* 0x1c0080001e067fae */ /* 0x0007e8000f121846 */
[----:B------:R-:W4:Y:S01]  /*c7b0*/  LDL.LU.64 R246, [R1+0x90] ;  /* 0x0000900001f67983 */ /* 0x000f220000300a00 */
[----:B------:R-:W-:-:S03]  /*c7c0*/  IMAD.WIDE R32, R2, 0x4, R32 ;  /* 0x0000000402207825 */ /* 0x000fc600078e0220 */
[----:B------:R-:W4:Y:S01]  /*c7d0*/  LDL.LU.64 R248, [R1+0x88] ;  /* 0x0000880001f87983 */ /* 0x000f220000300a00 */
[----:B-1----:R-:W1:Y:S03]  /*c7e0*/  LDC R220, c[0x0][0x230] ;  /* 0x00008c00ffdc7b82 */ /* 0x002e660000000800 */
[----:B------:R1:W-:Y:S01]  /*c7f0*/  STL.64 [R1+0x508], R32 ;  /* 0x0005082001007387 */ /* 0x0003e20000100a00 */
[----:B---3--:R-:W-:-:S04]  /*c800*/  IMAD.WIDE R30, R2, 0x4, R28 ;  /* 0x00000004021e7825 */ /* 0x008fc800078e021c */
[----:B------:R-:W-:-:S04]  /*c810*/  IMAD.WIDE R28, R2, 0x4, R14 ;  /* 0x00000004021c7825 */ /* 0x000fc800078e020e */
[----:B------:R-:W-:Y:S02]  /*c820*/  IMAD.WIDE R14, R2, 0x4, R250 ;  /* 0x00000004020e7825 */ /* 0x000fe400078e02fa */
[----:B------:R-:W3:Y:S02]  /*c830*/  LDL.LU.64 R250, [R1+0x80] ;  /* 0x0000800001fa7983 */ /* 0x000ee40000300a00 */
[----:B------:R-:W-:Y:S02]  /*c840*/  VIADD R4, R218, 0xffffffd0 ;  /* 0xffffffd0da047836 */ /* 0x000fe40000000000 */
[----:B------:R-:W1:Y:S03]  /*c850*/  LDC R218, c[0x0][0x230] ;  /* 0x00008c00ffda7b82 */ /* 0x000e660000000800 */
[----:B------:R-:W-:Y:S01]  /*c860*/  ISETP.GE.U32.AND P5, PT, R4, 0x7fffffb1, PT ;  /* 0x7fffffb10400780c */ /* 0x000fe20003fa6070 */
[----:B------:R-:W-:-:S04]  /*c870*/  VIADD R4, R216, 0xffffffcf ;  /* 0xffffffcfd8047836 */ /* 0x000fc80000000000 */
[----:B------:R-:W1:Y:S01]  /*c880*/  LDC R216, c[0x0][0x230] ;  /* 0x00008c00ffd87b82 */ /* 0x000e620000000800 */
[----:B------:R-:W-:Y:S01]  /*c890*/  ISETP.GE.U32.AND P4, PT, R4, 0x7fffffb0, PT ;  /* 0x7fffffb00400780c */ /* 0x000fe20003f86070 */
[----:B------:R-:W-:-:S06]  /*c8a0*/  VIADD R4, R219, 0xffffffce ;  /* 0xffffffcedb047836 */ /* 0x000fcc0000000000 */
[----:B------:R-:W1:Y:S01]  /*c8b0*/  LDC R219, c[0x0][0x230] ;  /* 0x00008c00ffdb7b82 */ /* 0x000e620000000800 */
[----:B------:R-:W-:Y:S01]  /*c8c0*/  ISETP.GE.U32.AND P0, PT, R4, 0x7fffffaf, PT ;  /* 0x7fffffaf0400780c */ /* 0x000fe20003f06070 */
[----:B------:R1:W-:Y:S04]  /*c8d0*/  LDGSTS.E [R6+0x1000c], desc[UR6][R32.64], !P5 ;  /* 0x1000c00020067fae */ /* 0x0003e8000e921846 */
[----:B------:R1:W-:Y:S02]  /*c8e0*/  STL.64 [R1+0x500], R30 ;  /* 0x0005001e01007387 */ /* 0x0003e40000100a00 */
[----:B-1----:R-:W-:Y:S02]  /*c8f0*/  VIADD R4, R218, 0xffffffcd ;  /* 0xffffffcdda047836 */ /* 0x002fe40000000000 */
[----:B------:R-:W1:Y:S01]  /*c900*/  LDC R218, c[0x0][0x230] ;  /* 0x00008c00ffda7b82 */ /* 0x000e620000000800 */
[----:B------:R2:W-:Y:S02]  /*c910*/  LDGSTS.E [R6+0x1400c], desc[UR6][R30.64], !P5 ;  /* 0x1400c0001e067fae */ /* 0x0005e4000e921846 */
[----:B------:R-:W-:-:S02]  /*c920*/  ISETP.GE.U32.AND P2, PT, R4, 0x7fffffae, PT ;  /* 0x7fffffae0400780c */ /* 0x000fc40003f46070 */
[----:B------:R-:W-:Y:S01]  /*c930*/  STL.64 [R1+0x4f8], R28 ;  /* 0x0004f81c01007387 */ /* 0x000fe20000100a00 */
[----:B------:R-:W-:Y:S02]  /*c940*/  VIADD R4, R216, 0xffffffcc ;  /* 0xffffffccd8047836 */ /* 0x000fe40000000000 */
[----:B------:R-:W4:Y:S01]  /*c950*/  LDC R216, c[0x0][0x230] ;  /* 0x00008c00ffd87b82 */ /* 0x000f220000000800 */
[----:B------:R1:W-:Y:S01]  /*c960*/  LDGSTS.E [R6+0x1800c], desc[UR6][R28.64], !P5 ;  /* 0x1800c0001c067fae */ /* 0x0003e2000e921846 */
[----:B------:R-:W-:Y:S01]  /*c970*/  IMAD.WIDE R222, R2, 0x4, R236 ;  /* 0x0000000402de7825 */ /* 0x000fe200078e02ec */
[----:B------:R-:W-:Y:S02]  /*c980*/  ISETP.GE.U32.AND P3, PT, R4, 0x7fffffad, PT ;  /* 0x7fffffad0400780c */ /* 0x000fe40003f66070 */
[----:B------:R2:W-:Y:S01]  /*c990*/  STL.64 [R1+0x4f0], R14 ;  /* 0x0004f00e01007387 */ /* 0x0005e20000100a00 */
[----:B------:R-:W-:-:S03]  /*c9a0*/  IMAD.WIDE R32, R2, 0x4, R238 ;  /* 0x0000000402207825 */ /* 0x000fc600078e02ee */
[----:B------:R-:W-:Y:S01]  /*c9b0*/  LDGSTS.E [R6+0x1c00c], desc[UR6][R14.64], !P5 ;  /* 0x1c00c0000e067fae */ /* 0x000fe2000e921846 */
[----:B------:R-:W-:-:S03]  /*c9c0*/  VIADD R4, R219, 0xffffffcb ;  /* 0xffffffcbdb047836 */ /* 0x000fc60000000000 */
[----:B------:R4:W-:Y:S01]  /*c9d0*/  LDGSTS.E [R7+0x10000], desc[UR6][R222.64], !P4 ;  /* 0x10000000de077fae */ /* 0x0009e2000e121846 */
[----:B------:R-:W3:Y:S01]  /*c9e0*/  LDC R219, c[0x0][0x230] ;  /* 0x00008c00ffdb7b82 */ /* 0x000ee20000000800 */
[----:B--2---:R-:W-:Y:S01]  /*c9f0*/  IMAD.WIDE R30, R2, 0x4, R240 ;  /* 0x00000004021e7825 */ /* 0x004fe200078e02f0 */
[----:B------:R-:W-:Y:S01]  /*ca00*/  ISETP.GE.U32.AND P6, PT, R4, 0x7fffffac, PT ;  /* 0x7fffffac0400780c */ /* 0x000fe20003fc6070 */
[----:B------:R2:W-:Y:S04]  /*ca10*/  LDGSTS.E [R7+0x14000], desc[UR6][R32.64], !P4 ;  /* 0x1400000020077fae */ /* 0x0005e8000e121846 */
[----:B------:R-:W3:Y:S04]  /*ca20*/  LDL.LU.64 R14, [R1+0x78] ;  /* 0x00007800010e7983 */ /* 0x000ee80000300a00 */
[----:B------:R2:W-:Y:S01]  /*ca30*/  STL.64 [R1+0x4e8], R222 ;  /* 0x0004e8de01007387 */ /* 0x0005e20000100a00 */
[----:B-1----:R-:W-:-:S02]  /*ca40*/  VIADD R4, R218, 0xffffffca ;  /* 0xffffffcada047836 */ /* 0x002fc40000000000 */
[----:B------:R-:W1:Y:S01]  /*ca50*/  LDC R218, c[0x0][0x230] ;  /* 0x00008c00ffda7b82 */ /* 0x000e620000000800 */
[----:B------:R-:W3:Y:S04]  /*ca60*/  LDL.LU.64 R236, [R1+0x70] ;  /* 0x0000700001ec7983 */ /* 0x000ee80000300a00 */
[----:B------:R2:W-:Y:S04]  /*ca70*/  STL.64 [R1+0x4e0], R32 ;  /* 0x0004e02001007387 */ /* 0x0005e80000100a00 */
[----:B------:R-:W3:Y:S04]  /*ca80*/  LDL.LU.64 R238, [R1+0x68] ;  /* 0x0000680001ee7983 */ /* 0x000ee80000300a00 */
[----:B------:R2:W-:Y:S01]  /*ca90*/  STL.64 [R1+0x4d8], R30 ;  /* 0x0004d81e01007387 */ /* 0x0005e20000100a00 */
[----:B------:R-:W-:-:S03]  /*caa0*/  IMAD.WIDE R28, R2, 0x4, R242 ;  /* 0x00000004021c7825 */ /* 0x000fc600078e02f2 */
[----:B------:R-:W3:Y:S01]  /*cab0*/  LDL.LU.64 R240, [R1+0x60] ;  /* 0x0000600001f07983 */ /* 0x000ee20000300a00 */
[----:B------:R-:W-:Y:S01]  /*cac0*/  ISETP.GE.U32.AND P5, PT, R4, 0x7fffffab, PT ;  /* 0x7fffffab0400780c */ /* 0x000fe20003fa6070 */
[----:B----4-:R-:W-:Y:S02]  /*cad0*/  VIADD R4, R216, 0xffffffc9 ;  /* 0xffffffc9d8047836 */ /* 0x010fe40000000000 */
[----:B------:R3:W-:Y:S01]  /*cae0*/  STL.64 [R1+0x4d0], R28 ;  /* 0x0004d01c01007387 */ /* 0x0007e20000100a00 */
[----:B------:R-:W4:Y:S03]  /*caf0*/  LDC R216, c[0x0][0x230] ;  /* 0x00008c00ffd87b82 */ /* 0x000f260000000800 */
[----:B------:R1:W-:Y:S04]  /*cb00*/  LDGSTS.E [R7+0x18000], desc[UR6][R30.64], !P4 ;  /* 0x180000001e077fae */ /* 0x0003e8000e121846 */
[----:B------:R-:W4:Y:S01]  /*cb10*/  LDL.LU.64 R242, [R1+0x58] ;  /* 0x0000580001f27983 */ /* 0x000f220000300a00 */
[----:B--2---:R-:W-:-:S03]  /*cb20*/  IMAD.WIDE R222, R2, 0x4, R244 ;  /* 0x0000000402de7825 */ /* 0x004fc600078e02f4 */
[----:B------:R3:W-:Y:S01]  /*cb30*/  LDGSTS.E [R7+0x1c000], desc[UR6][R28.64], !P4 ;  /* 0x1c0000001c077fae */ /* 0x0007e2000e121846 */
[----:B------:R-:W-:-:S03]  /*cb40*/  ISETP.GE.U32.AND P4, PT, R4, 0x7fffffaa, PT ;  /* 0x7fffffaa0400780c */ /* 0x000fc60003f86070 */
[----:B------:R2:W-:Y:S01]  /*cb50*/  STL.64 [R1+0x4c8], R222 ;  /* 0x0004c8de01007387 */ /* 0x0005e20000100a00 */
[----:B------:R-:W-:-:S03]  /*cb60*/  IMAD.WIDE R32, R2, 0x4, R246 ;  /* 0x0000000402207825 */ /* 0x000fc600078e02f6 */
[----:B------:R-:W4:Y:S01]  /*cb70*/  LDL.LU.64 R244, [R1+0x50] ;  /* 0x0000500001f47983 */ /* 0x000f220000300a00 */
[----:B-1----:R-:W-:-:S03]  /*cb80*/  IMAD.WIDE R30, R2, 0x4, R248 ;  /* 0x00000004021e7825 */ /* 0x002fc600078e02f8 */
[----:B------:R1:W-:Y:S01]  /*cb90*/  STL.64 [R1+0x4c0], R32 ;  /* 0x0004c02001007387 */ /* 0x0003e20000100a00 */
[----:B------:R-:W-:-:S03]  /*cba0*/  VIADD R4, R220, 0xffffffc8 ;  /* 0xffffffc8dc047836 */ /* 0x000fc60000000000 */
[----:B------:R-:W4:Y:S04]  /*cbb0*/  LDL.LU.64 R246, [R1+0x48] ;  /* 0x0000480001f67983 */ /* 0x000f280000300a00 */
[----:B------:R1:W-:Y:S04]  /*cbc0*/  STL.64 [R1+0x4b8], R30 ;  /* 0x0004b81e01007387 */ /* 0x0003e80000100a00 */
[----:B------:R-:W4:Y:S04]  /*cbd0*/  LDL.LU.64 R220, [R1+0x40] ;  /* 0x0000400001dc7983 */ /* 0x000f280000300a00 */
[----:B------:R4:W-:Y:S04]  /*cbe0*/  LDGSTS.E [R7+0x10004], desc[UR6][R222.64], !P0 ;  /* 0x10004000de077fae */ /* 0x0009e8000c121846 */
[----:B------:R-:W-:Y:S04]  /*cbf0*/  LDGSTS.E [R7+0x14004], desc[UR6][R32.64], !P0 ;  /* 0x1400400020077fae */ /* 0x000fe8000c121846 */
[----:B------:R-:W-:Y:S01]  /*cc00*/  LDGSTS.E [R7+0x18004], desc[UR6][R30.64], !P0 ;  /* 0x180040001e077fae */ /* 0x000fe2000c121846 */
[----:B---3--:R-:W-:-:S05]  /*cc10*/  IMAD.WIDE R28, R2, 0x4, R250 ;  /* 0x00000004021c7825 */ /* 0x008fca00078e02fa */
[----:B------:R3:W-:Y:S04]  /*cc20*/  STL.64 [R1+0x4b0], R28 ;  /* 0x0004b01c01007387 */ /* 0x0007e80000100a00 */
[----:B------:R-:W3:Y:S04]  /*cc30*/  LDL.LU.64 R248, [R1+0x38] ;  /* 0x0000380001f87983 */ /* 0x000ee80000300a00 */
[----:B------:R-:W3:Y:S04]  /*cc40*/  LDL.LU.64 R250, [R1+0x30] ;  /* 0x0000300001fa7983 */ /* 0x000ee80000300a00 */
[----:B------:R-:W3:Y:S04]  /*cc50*/  LDL.LU.64 R224, [R1+0x28] ;  /* 0x0000280001e07983 */ /* 0x000ee80000300a00 */
[----:B--2---:R-:W2:Y:S04]  /*cc60*/  LDL.LU.64 R222, [R1+0x20] ;  /* 0x0000200001de7983 */ /* 0x004ea80000300a00 */
[----:B------:R-:W-:Y:S01]  /*cc70*/  LDGSTS.E [R7+0x1c004], desc[UR6][R28.64], !P0 ;  /* 0x1c0040001c077fae */ /* 0x000fe2000c121846 */
[----:B------:R-:W-:-:S04]  /*cc80*/  IMAD.WIDE R14, R2, 0x4, R14 ;  /* 0x00000004020e7825 */ /* 0x000fc800078e020e */
[C---:B------:R-:W-:Y:S01]  /*cc90*/  IMAD.WIDE R236, R2.reuse, 0x4, R236 ;  /* 0x0000000402ec7825 */ /* 0x040fe200078e02ec */
[----:B------:R3:W-:Y:S03]  /*cca0*/  STL.64 [R1+0x4a8], R14 ;  /* 0x0004a80e01007387 */ /* 0x0007e60000100a00 */
[C---:B------:R-:W-:Y:S01]  /*ccb0*/  IMAD.WIDE R238, R2.reuse, 0x4, R238 ;  /* 0x0000000402ee7825 */ /* 0x040fe200078e02ee */
[----:B------:R3:W-:Y:S04]  /*ccc0*/  STL.64 [R1+0x4a0], R236 ;  /* 0x0004a0ec01007387 */ /* 0x0007e80000100a00 */
[----:B------:R3:W-:Y:S01]  /*ccd0*/  STL.64 [R1+0x498], R238 ;  /* 0x000498ee01007387 */ /* 0x0007e20000100a00 */
[----:B------:R-:W-:-:S03]  /*cce0*/  IMAD.WIDE R240, R2, 0x4, R240 ;  /* 0x0000000402f07825 */ /* 0x000fc600078e02f0 */
[----:B-1----:R-:W2:Y:S04]  /*ccf0*/  LDL.LU.64 R32, [R1+0x18] ;  /* 0x0000180001207983 */ /* 0x002ea80000300a00 */
[----:B------:R1:W-:Y:S04]  /*cd00*/  STL.64 [R1+0x490], R240 ;  /* 0x000490f001007387 */ /* 0x0003e80000100a00 */
[----:B------:R-:W2:Y:S01]  /*cd10*/  LDL.LU.64 R30, [R1+0x10] ;  /* 0x00001000011e7983 */ /* 0x000ea20000300a00 */
[----:B----4-:R-:W-:-:S03]  /*cd20*/  IMAD.WIDE R242, R2, 0x4, R242 ;  /* 0x0000000402f27825 */ /* 0x010fc600078e02f2 */
[----:B------:R-:W-:Y:S04]  /*cd30*/  LDGSTS.E [R7+0x10008], desc[UR6][R14.64], !P2 ;  /* 0x100080000e077fae */ /* 0x000fe8000d121846 */
[----:B---3--:R-:W3:Y:S04]  /*cd40*/  LDL.LU.64 R28, [R1+0x8] ;  /* 0x00000800011c7983 */ /* 0x008ee80000300a00 */
[----:B------:R-:W-:Y:S04]  /*cd50*/  LDGSTS.E [R7+0x14008], desc[UR6][R236.64], !P2 ;  /* 0x14008000ec077fae */ /* 0x000fe8000d121846 */
[----:B------:R-:W4:Y:S01]  /*cd60*/  LDL.LU.64 R14, [R1] ;  /* 0x00000000010e7983 */ /* 0x000f220000300a00 */
[----:B------:R-:W-:-:S03]  /*cd70*/  IMAD.WIDE R244, R2, 0x4, R244 ;  /* 0x0000000402f47825 */ /* 0x000fc600078e02f4 */
[----:B------:R-:W-:Y:S04]  /*cd80*/  LDGSTS.E [R7+0x18008], desc[UR6][R238.64], !P2 ;  /* 0x18008000ee077fae */ /* 0x000fe8000d121846 */
[----:B------:R-:W4:Y:S01]  /*cd90*/  LDL.LU.64 R236, [R1+0x28f0] ;  /* 0x0028f00001ec7983 */ /* 0x000f220000300a00 */
[----:B------:R-:W-:-:S03]  /*cda0*/  IMAD.WIDE R246, R2, 0x4, R246 ;  /* 0x0000000402f67825 */ /* 0x000fc600078e02f6 */
[----:B------:R-:W-:Y:S04]  /*cdb0*/  LDGSTS.E [R7+0x1c008], desc[UR6][R240.64], !P2 ;  /* 0x1c008000f0077fae */ /* 0x000fe8000d121846 */
[----:B------:R-:W4:Y:S01]  /*cdc0*/  LDL.LU.64 R238, [R1+0x28e8] ;  /* 0x0028e80001ee7983 */ /* 0x000f220000300a00 */
[----:B------:R-:W-:-:S03]  /*cdd0*/  IMAD.WIDE R220, R2, 0x4, R220 ;  /* 0x0000000402dc7825 */ /* 0x000fc600078e02dc */
[----:B------:R-:W-:Y:S04]  /*cde0*/  LDGSTS.E [R7+0x1000c], desc[UR6][R242.64], !P3 ;  /* 0x1000c000f2077fae */ /* 0x000fe8000d921846 */
[----:B-1----:R-:W4:Y:S04]  /*cdf0*/  LDL.LU.64 R240, [R1+0x28e0] ;  /* 0x0028e00001f07983 */ /* 0x002f280000300a00 */
[----:B------:R1:W-:Y:S04]  /*ce00*/  STL.64 [R1+0x488], R242 ;  /* 0x000488f201007387 */ /* 0x0003e80000100a00 */
[----:B------:R1:W-:Y:S04]  /*ce10*/  STL.64 [R1+0x480], R244 ;  /* 0x000480f401007387 */ /* 0x0003e80000100a00 */
[----:B------:R-:W-:Y:S04]  /*ce20*/  LDGSTS.E [R7+0x1400c], desc[UR6][R244.64], !P3 ;  /* 0x1400c000f4077fae */ /* 0x000fe8000d921846 */
[----:B-1----:R-:W4:Y:S04]  /*ce30*/  LDL.LU.64 R242, [R1+0x28d8] ;  /* 0x0028d80001f27983 */ /* 0x002f280000300a00 */
[----:B------:R1:W-:Y:S04]  /*ce40*/  STL.64 [R1+0x478], R246 ;  /* 0x000478f601007387 */ /* 0x0003e80000100a00 */
[----:B------:R-:W4:Y:S04]  /*ce50*/  LDL.LU.64 R244, [R1+0x28d0] ;  /* 0x0028d00001f47983 */ /* 0x000f280000300a00 */
[----:B------:R2:W-:Y:S04]  /*ce60*/  STL.64 [R1+0x470], R220 ;  /* 0x000470dc01007387 */ /* 0x0005e80000100a00 */
[----:B------:R-:W-:Y:S04]  /*ce70*/  LDGSTS.E [R7+0x1800c], desc[UR6][R246.64], !P3 ;  /* 0x1800c000f6077fae */ /* 0x000fe8000d921846 */
[----:B------:R2:W-:Y:S04]  /*ce80*/  LDGSTS.E [R7+0x1c00c], desc[UR6][R220.64], !P3 ;  /* 0x1c00c000dc077fae */ /* 0x0005e8000d921846 */
[----:B-1----:R-:W4:Y:S01]  /*ce90*/  LDL.LU.64 R246, [R1+0x28c8] ;  /* 0x0028c80001f67983 */ /* 0x002f220000300a00 */
[----:B------:R-:W-:-:S04]  /*cea0*/  IMAD.WIDE R248, R2, 0x4, R248 ;  /* 0x0000000402f87825 */ /* 0x000fc800078e02f8 */
[C---:B------:R-:W-:Y:S01]  /*ceb0*/  IMAD.WIDE R250, R2.reuse, 0x4, R250 ;  /* 0x0000000402fa7825 */ /* 0x040fe200078e02fa */
[----:B------:R1:W-:Y:S03]  /*cec0*/  STL.64 [R1+0x468], R248 ;  /* 0x000468f801007387 */ /* 0x0003e60000100a00 */
[C---:B------:R-:W-:Y:S01]  /*ced0*/  IMAD.WIDE R224, R2.reuse, 0x4, R224 ;  /* 0x0000000402e07825 */ /* 0x040fe200078e02e0 */
[----:B------:R1:W-:Y:S03]  /*cee0*/  STL.64 [R1+0x298], R250 ;  /* 0x000298fa01007387 */ /* 0x0003e60000100a00 */
[----:B--2---:R-:W-:Y:S01]  /*cef0*/  IMAD.WIDE R222, R2, 0x4, R222 ;  /* 0x0000000402de7825 */ /* 0x004fe200078e02de */
[----:B------:R-:W-:Y:S01]  /*cf00*/  LDGSTS.E [R8+0x10000], desc[UR6][R248.64], !P6 ;  /* 0x10000000f8087fae */ /* 0x000fe2000f121846 */
[----:B------:R-:W-:Y:S01]  /*cf10*/  ISETP.GE.U32.AND P0, PT, R4, 0x7fffffa9, PT ;  /* 0x7fffffa90400780c */ /* 0x000fe20003f06070 */
[----:B------:R-:W2:Y:S02]  /*cf20*/  LDC R220, c[0x0][0x230] ;  /* 0x00008c00ffdc7b82 */ /* 0x000ea40000000800 */
[----:B------:R-:W-:Y:S04]  /*cf30*/  LDGSTS.E [R8+0x14000], desc[UR6][R250.64], !P6 ;  /* 0x14000000fa087fae */ /* 0x000fe8000f121846 */
[----:B------:R-:W-:Y:S04]  /*cf40*/  LDGSTS.E [R8+0x18000], desc[UR6][R224.64], !P6 ;  /* 0x18000000e0087fae */ /* 0x000fe8000f121846 */
[----:B-1----:R-:W2:Y:S04]  /*cf50*/  LDL.LU.64 R248, [R1+0x28c0] ;  /* 0x0028c00001f87983 */ /* 0x002ea80000300a00 */
[----:B------:R-:W-:Y:S04]  /*cf60*/  STL.64 [R1+0x290], R224 ;  /* 0x000290e001007387 */ /* 0x000fe80000100a00 */
[----:B------:R-:W2:Y:S04]  /*cf70*/  LDL.LU.64 R250, [R1+0x28b8] ;  /* 0x0028b80001fa7983 */ /* 0x000ea80000300a00 */
[----:B------:R-:W-:Y:S04]  /*cf80*/  STL.64 [R1+0x288], R222 ;  /* 0x000288de01007387 */ /* 0x000fe80000100a00 */
[----:B------:R-:W-:Y:S01]  /*cf90*/  LDGSTS.E [R8+0x1c000], desc[UR6][R222.64], !P6 ;  /* 0x1c000000de087fae */ /* 0x000fe2000f121846 */
[----:B------:R-:W-:-:S04]  /*cfa0*/  IMAD.WIDE R32, R2, 0x4, R32 ;  /* 0x0000000402207825 */ /* 0x000fc800078e0220 */
[C---:B------:R-:W-:Y:S01]  /*cfb0*/  IMAD.WIDE R30, R2.reuse, 0x4, R30 ;  /* 0x00000004021e7825 */ /* 0x040fe200078e021e */
[----:B------:R-:W-:Y:S04]  /*cfc0*/  STL.64 [R1+0x280], R32 ;  /* 0x0002802001007387 */ /* 0x000fe80000100a00 */
[----:B------:R-:W-:Y:S01]  /*cfd0*/  LDGSTS.E [R8+0x10004], desc[UR6][R32.64], !P5 ;  /* 0x1000400020087fae */ /* 0x000fe2000e921846 */
[----:B---3--:R-:W-:-:S03]  /*cfe0*/  IMAD.WIDE R28, R2, 0x4, R28 ;  /* 0x00000004021c7825 */ /* 0x008fc600078e021c */
[----:B------:R-:W-:Y:S04]  /*cff0*/  STL.64 [R1+0x278], R30 ;  /* 0x0002781e01007387 */ /* 0x000fe80000100a00 */
[----:B------:R-:W-:Y:S01]  /*d000*/  LDGSTS.E [R8+0x14004], desc[UR6][R30.64], !P5 ;  /* 0x140040001e087fae */ /* 0x000fe2000e921846 */
[----:B----4-:R-:W-:-:S03]  /*d010*/  IMAD.WIDE R14, R2, 0x4, R14 ;  /* 0x00000004020e7825 */ /* 0x010fc600078e020e */
[----:B------:R-:W-:Y:S04]  /*d020*/  STL.64 [R1+0x270], R28 ;  /* 0x0002701c01007387 */ /* 0x000fe80000100a00 */
[----:B------:R-:W-:Y:S04]  /*d030*/  LDGSTS.E [R8+0x18004], desc[UR6][R28.64], !P5 ;  /* 0x180040001c087fae */ /* 0x000fe8000e921846 */
[----:B------:R1:W-:Y:S04]  /*d040*/  STL.64 [R1+0x268], R14 ;  /* 0x0002680e01007387 */ /* 0x0003e80000100a00 */
[----:B------:R1:W-:Y:S02]  /*d050*/  LDGSTS.E [R8+0x1c004], desc[UR6][R14.64], !P5 ;  /* 0x1c0040000e087fae */ /* 0x0003e4000e921846 */
[----:B-1----:R-:W-:-:S04]  /*d060*/  IMAD.WIDE R14, R2, 0x4, R244 ;  /* 0x00000004020e7825 */ /* 0x002fc800078e02f4 */
[----:B------:R-:W-:-:S04]  /*d070*/  IMAD.WIDE R28, R2, 0x4, R246 ;  /* 0x00000004021c7825 */ /* 0x000fc800078e02f6 */
[----:B--2---:R-:W-:-:S04]  /*d080*/  IMAD.WIDE R30, R2, 0x4, R248 ;  /* 0x00000004021e7825 */ /* 0x004fc800078e02f8 */
[----:B------:R-:W-:-:S05]  /*d090*/  IMAD.WIDE R32, R2, 0x4, R250 ;  /* 0x0000000402207825 */ /* 0x000fca00078e02fa */
[----:B------:R-:W-:Y:S04]  /*d0a0*/  STL.64 [R1+0x260], R32 ;  /* 0x0002602001007387 */ /* 0x000fe80000100a00 */
[----:B------:R1:W-:Y:S04]  /*d0b0*/  STL.64 [R1+0x258], R30 ;  /* 0x0002581e01007387 */ /* 0x0003e80000100a00 */
[----:B------:R2:W-:Y:S04]  /*d0c0*/  STL.64 [R1+0x250], R28 ;  /* 0x0002501c01007387 */ /* 0x0005e80000100a00 */
[----:B------:R3:W-:Y:S04]  /*d0d0*/  STL.64 [R1+0x248], R14 ;  /* 0x0002480e01007387 */ /* 0x0007e80000100a00 */
[----:B------:R-:W4:Y:S04]  /*d0e0*/  LDL.LU.64 R248, [R1+0x378] ;  /* 0x0003780001f87983 */ /* 0x000f280000300a00 */
[----:B------:R-:W-:Y:S04]  /*d0f0*/  LDGSTS.E [R8+0x10008], desc[UR6][R32.64], !P4 ;  /* 0x1000800020087fae */ /* 0x000fe8000e121846 */
[----:B------:R-:W4:Y:S04]  /*d100*/  LDL.LU.64 R250, [R1+0x358] ;  /* 0x0003580001fa7983 */ /* 0x000f280000300a00 */
[----:B------:R-:W-:Y:S04]  /*d110*/  LDGSTS.E [R8+0x14008], desc[UR6][R30.64], !P4 ;  /* 0x140080001e087fae */ /* 0x000fe8000e121846 */
[----:B------:R-:W4:Y:S01]  /*d120*/  LDL.LU.64 R224, [R1+0x370] ;  /* 0x0003700001e07983 */ /* 0x000f220000300a00 */
[----:B------:R-:W-:-:S02]  /*d130*/  VIADD R4, R219, 0xffffffc7 ;  /* 0xffffffc7db047836 */ /* 0x000fc40000000000 */
[----:B------:R-:W3:Y:S01]  /*d140*/  LDC R219, c[0x0][0x230] ;  /* 0x00008c00ffdb7b82 */ /* 0x000ee20000000800 */
[----:B------:R-:W-:Y:S04]  /*d150*/  LDGSTS.E [R8+0x18008], desc[UR6][R28.64], !P4 ;  /* 0x180080001c087fae */ /* 0x000fe8000e121846 */
[----:B-1----:R-:W4:Y:S04]  /*d160*/  LDL.LU.64 R30, [R1+0x368] ;  /* 0x00036800011e7983 */ /* 0x002f280000300a00 */
[----:B------:R-:W4:Y:S01]  /*d170*/  LDL.LU.64 R222, [R1+0x360] ;  /* 0x0003600001de7983 */ /* 0x000f220000300a00 */
[----:B------:R-:W-:-:S03]  /*d180*/  ISETP.GE.U32.AND P2, PT, R4, 0x7fffffa8, PT ;  /* 0x7fffffa80400780c */ /* 0x000fc60003f46070 */
[----:B------:R-:W4:Y:S01]  /*d190*/  LDL.LU.64 R32, [R1+0x350] ;  /* 0x0003500001207983 */ /* 0x000f220000300a00 */
[----:B------:R-:W-:Y:S02]  /*d1a0*/  VIADD R4, R218, 0xffffffc6 ;  /* 0xffffffc6da047836 */ /* 0x000fe40000000000 */
[----:B------:R-:W1:Y:S01]  /*d1b0*/  LDC R218, c[0x0][0x230] ;  /* 0x00008c00ffda7b82 */ /* 0x000e620000000800 */
[----:B------:R3:W-:Y:S02]  /*d1c0*/  LDGSTS.E [R8+0x1c008], desc[UR6][R14.64], !P4 ;  /* 0x1c0080000e087fae */ /* 0x0007e4000e121846 */
[----:B------:R-:W-:Y:S01]  /*d1d0*/  ISETP.GE.U32.AND P3, PT, R4, 0x7fffffa7, PT ;  /* 0x7fffffa70400780c */ /* 0x000fe20003f66070 */
[----:B------:R-:W-:Y:S01]  /*d1e0*/  VIADD R4, R216, 0xffffffc5 ;  /* 0xffffffc5d8047836 */ /* 0x000fe20000000000 */
[----:B--2---:R-:W2:Y:S03]  /*d1f0*/  LDL.LU.64 R28, [R1+0x348] ;  /* 0x00034800011c7983 */ /* 0x004ea60000300a00 */
[----:B------:R-:W1:Y:S01]  /*d200*/  LDC R216, c[0x0][0x230] ;  /* 0x00008c00ffd87b82 */ /* 0x000e620000000800 */
[----:B------:R-:W-:Y:S01]  /*d210*/  ISETP.GE.U32.AND P6, PT, R4, 0x7fffffa6, PT ;  /* 0x7fffffa60400780c */ /* 0x000fe20003fc6070 */
[----:B---3--:R-:W-:-:S06]  /*d220*/  VIADD R4, R219, 0xffffffc4 ;  /* 0xffffffc4db047836 */ /* 0x008fcc0000000000 */
[----:B------:R-:W3:Y:S01]  /*d230*/  LDC R219, c[0x0][0x230] ;  /* 0x00008c00ffdb7b82 */ /* 0x000ee20000000800 */
[----:B------:R-:W-:Y:S01]  /*d240*/  IMAD.WIDE R14, R2, 0x4, R242 ;  /* 0x00000004020e7825 */ /* 0x000fe200078e02f2 */
[----:B------:R-:W-:-:S03]  /*d250*/  ISETP.GE.U32.AND P5, PT, R4, 0x7fffffa5, PT ;  /* 0x7fffffa50400780c */ /* 0x000fc60003fa6070 */
[C---:B------:R-:W-:Y:S01]  /*d260*/  IMAD.WIDE R240, R2.reuse, 0x4, R240 ;  /* 0x0000000402f07825 */ /* 0x040fe200078e02f0 */
[----:B------:R1:W-:Y:S03]  /*d270*/  STL.64 [R1+0x240], R14 ;  /* 0x0002400e01007387 */ /* 0x0003e60000100a00 */
[----:B------:R-:W-:Y:S01]  /*d280*/  IMAD.WIDE R238, R2, 0x4, R238 ;  /* 0x0000000402ee7825 */ /* 0x000fe200078e02ee */
[----:B------:R-:W-:Y:S03]  /*d290*/  STL.64 [R1+0x238], R240 ;  /* 0x000238f001007387 */ /* 0x000fe60000100a00 */
[----:B------:R-:W-:Y:S01]  /*d2a0*/  VIADD R4, R220, 0xffffffc3 ;  /* 0xffffffc3dc047836 */ /* 0x000fe20000000000 */
[----:B------:R-:W-:Y:S01]  /*d2b0*/  LDGSTS.E [R8+0x1000c], desc[UR6][R14.64], !P0 ;  /* 0x1000c0000e087fae */ /* 0x000fe2000c121846 */
[----:B------:R-:W-:-:S03]  /*d2c0*/  IMAD.WIDE R220, R2, 0x4, R236 ;  /* 0x0000000402dc7825 */ /* 0x000fc600078e02ec */
[----:B------:R-:W-:Y:S01]  /*d2d0*/  STL.64 [R1+0x230], R238 ;  /* 0x000230ee01007387 */ /* 0x000fe20000100a00 */
[----:B------:R-:W-:Y:S01]  /*d2e0*/  ISETP.GE.U32.AND P4, PT, R4, 0x7fffffa4, PT ;  /* 0x7fffffa40400780c */ /* 0x000fe20003f86070 */
[----:B-1----:R-:W-:Y:S02]  /*d2f0*/  VIADD R4, R218, 0xffffffc2 ;  /* 0xffffffc2da047836 */ /* 0x002fe40000000000 */
[C---:B------:R-:W-:Y:S01]  /*d300*/  IMAD.WIDE R234, R2.reuse, 0x4, R234 ;  /* 0x0000000402ea7825 */ /* 0x040fe200078e02ea */
[----:B------:R-:W-:Y:S04]  /*d310*/  LDGSTS.E [R8+0x1400c], desc[UR6][R240.64], !P0 ;  /* 0x1400c000f0087fae */ /* 0x000fe8000c121846 */
[----:B------:R-:W2:Y:S01]  /*d320*/  LDL.LU.64 R14, [R1+0x340] ;  /* 0x00034000010e7983 */ /* 0x000ea20000300a00 */
[----:B------:R-:W-:-:S03]  /*d330*/  IMAD.WIDE R232, R2, 0x4, R232 ;  /* 0x0000000402e87825 */ /* 0x000fc600078e02e8 */
[----:B------:R-:W-:Y:S01]  /*d340*/  LDGSTS.E [R8+0x1800c], desc[UR6][R238.64], !P0 ;  /* 0x1800c000ee087fae */ /* 0x000fe2000c121846 */
[----:B------:R-:W-:-:S03]  /*d350*/  IMAD.WIDE R226, R2, 0x4, R226 ;  /* 0x0000000402e27825 */ /* 0x000fc600078e02e2 */
[----:B------:R1:W-:Y:S04]  /*d360*/  STL.64 [R1+0x228], R220 ;  /* 0x000228dc01007387 */ /* 0x0003e80000100a00 */
[----:B------:R1:W-:Y:S01]  /*d370*/  LDGSTS.E [R8+0x1c00c], desc[UR6][R220.64], !P0 ;  /* 0x1c00c000dc087fae */ /* 0x0003e2000c121846 */
[----:B------:R-:W-:Y:S01]  /*d380*/  ISETP.GE.U32.AND P0, PT, R4, 0x7fffffa3, PT ;  /* 0x7fffffa30400780c */ /* 0x000fe20003f06070 */
[----:B------:R-:W-:Y:S02]  /*d390*/  VIADD R4, R216, 0xffffffc1 ;  /* 0xffffffc1d8047836 */ /* 0x000fe40000000000 */
[----:B------:R-:W-:Y:S01]  /*d3a0*/  STL.64 [R1+0x220], R234 ;  /* 0x000220ea01007387 */ /* 0x000fe20000100a00 */
[----:B---3--:R-:W-:-:S03]  /*d3b0*/  VIADD R216, R219, 0xffffffc0 ;  /* 0xffffffc0dbd87836 */ /* 0x008fc60000000000 */
[----:B------:R-:W-:Y:S01]  /*d3c0*/  LDGSTS.E [R9+0x10000], desc[UR6][R234.64], !P2 ;  /* 0x10000000ea097fae */ /* 0x000fe2000d121846 */
[----:B-1----:R-:W-:-:S03]  /*d3d0*/  IMAD.WIDE R220, R2, 0x4, R228 ;  /* 0x0000000402dc7825 */ /* 0x002fc600078e02e4 */
[----:B------:R-:W-:Y:S04]  /*d3e0*/  STL.64 [R1+0x218], R232 ;  /* 0x000218e801007387 */ /* 0x000fe80000100a00 */
[----:B------:R-:W-:Y:S04]  /*d3f0*/  LDGSTS.E [R9+0x14000], desc[UR6][R232.64], !P2 ;  /* 0x14000000e8097fae */ /* 0x000fe8000d121846 */
[----:B------:R1:W-:Y:S04]  /*d400*/  STL.64 [R1+0x210], R226 ;  /* 0x000210e201007387 */ /* 0x0003e80000100a00 */
[----:B------:R1:W-:Y:S04]  /*d410*/  LDGSTS.E [R9+0x18000], desc[UR6][R226.64], !P2 ;  /* 0x18000000e2097fae */ /* 0x0003e8000d121846 */
[----:B------:R3:W-:Y:S04]  /*d420*/  STL.64 [R1+0x208], R220 ;  /* 0x000208dc01007387 */ /* 0x0007e80000100a00 */
[----:B------:R3:W-:Y:S01]  /*d430*/  LDGSTS.E [R9+0x1c000], desc[UR6][R220.64], !P2 ;  /* 0x1c000000dc097fae */ /* 0x0007e2000d121846 */
[----:B----4-:R-:W-:-:S05]  /*d440*/  IMAD.WIDE R228, R2, 0x4, R248 ;  /* 0x0000000402e47825 */ /* 0x010fca00078e02f8 */
[----:B------:R-:W-:Y:S01]  /*d450*/  STL.64 [R1+0x200], R228 ;  /* 0x000200e401007387 */ /* 0x000fe20000100a00 */
[----:B------:R-:W-:-:S03]  /*d460*/  IMAD.WIDE R218, R2, 0x4, R250 ;  /* 0x0000000402da7825 */ /* 0x000fc600078e02fa */
[----:B------:R-:W-:Y:S01]  /*d470*/  LDGSTS.E [R9+0x10004], desc[UR6][R228.64], !P3 ;  /* 0x10004000e4097fae */ /* 0x000fe2000d921846 */
[----:B-1----:R-:W-:-:S05]  /*d480*/  IMAD.WIDE R226, R2, 0x4, R224 ;  /* 0x0000000402e27825 */ /* 0x002fca00078e02e0 */
[----:B------:R-:W-:Y:S01]  /*d490*/  LDGSTS.E [R9+0x14004], desc[UR6][R226.64], !P3 ;  /* 0x14004000e2097fae */ /* 0x000fe2000d921846 */
[----:B------:R-:W-:-:S03]  /*d4a0*/  IMAD.WIDE R224, R2, 0x4, R30 ;  /* 0x0000000402e07825 */ /* 0x000fc600078e021e */
[----:B------:R-:W4:Y:S01]  /*d4b0*/  LDL.LU.64 R30, [R1+0x338] ;  /* 0x00033800011e7983 */ /* 0x000f220000300a00 */
[----:B---3--:R-:W-:-:S03]  /*d4c0*/  IMAD.WIDE R220, R2, 0x4, R222 ;  /* 0x0000000402dc7825 */ /* 0x008fc600078e02de */
[----:B------:R-:W-:Y:S04]  /*d4d0*/  STL.64 [R1+0x358], R218 ;  /* 0x000358da01007387 */ /* 0x000fe80000100a00 */
[----:B------:R-:W-:Y:S04]  /*d4e0*/  STL.64 [R1+0x1f8], R226 ;  /* 0x0001f8e201007387 */ /* 0x000fe80000100a00 */
[----:B------:R-:W-:Y:S04]  /*d4f0*/  STL.64 [R1+0x1f0], R224 ;  /* 0x0001f0e001007387 */ /* 0x000fe80000100a00 */
[----:B------:R-:W3:Y:S04]  /*d500*/  LDL.LU.64 R250, [R1+0x318] ;  /* 0x0003180001fa7983 */ /* 0x000ee80000300a00 */
[----:B------:R-:W-:Y:S04]  /*d510*/  STL.64 [R1+0x1e8], R220 ;  /* 0x0001e8dc01007387 */ /* 0x000fe80000100a00 */
[----:B------:R-:W4:Y:S01]  /*d520*/  LDL.LU.64 R222, [R1+0x2f8] ;  /* 0x0002f80001de7983 */ /* 0x000f220000300a00 */
[----:B------:R-:W-:-:S03]  /*d530*/  IMAD.WIDE R32, R2, 0x4, R32 ;  /* 0x0000000402207825 */ /* 0x000fc600078e0220 */
[----:B------:R-:W-:Y:S04]  /*d540*/  LDGSTS.E [R9+0x18004], desc[UR6][R224.64], !P3 ;  /* 0x18004000e0097fae */ /* 0x000fe8000d921846 */
[----:B------:R-:W-:Y:S04]  /*d550*/  LDGSTS.E [R9+0x1c004], desc[UR6][R220.64], !P3 ;  /* 0x1c004000dc097fae */ /* 0x000fe8000d921846 */
[----:B------:R-:W-:Y:S04]  /*d560*/  LDGSTS.E [R9+0x10008], desc[UR6][R218.64], !P6 ;  /* 0x10008000da097fae */ /* 0x000fe8000f121846 */
[----:B------:R1:W-:Y:S04]  /*d570*/  STL.64 [R1+0x1e0], R32 ;  /* 0x0001e02001007387 */ /* 0x0003e80000100a00 */
[----:B------:R1:W-:Y:S02]  /*d580*/  LDGSTS.E [R9+0x14008], desc[UR6][R32.64], !P6 ;  /* 0x1400800020097fae */ /* 0x0003e4000f121846 */
[----:B-1----:R-:W1:Y:S01]  /*d590*/  S2R R33, SR_TID.X ;  /* 0x0000000000217919 */ /* 0x002e620000002100 */
[----:B--2---:R-:W-:-:S04]  /*d5a0*/  IMAD.WIDE R28, R2, 0x4, R28 ;  /* 0x00000004021c7825 */ /* 0x004fc800078e021c */
[----:B------:R-:W-:Y:S01]  /*d5b0*/  IMAD.WIDE R14, R2, 0x4, R14 ;  /* 0x00000004020e7825 */ /* 0x000fe200078e020e */
[----:B------:R2:W-:Y:S04]  /*d5c0*/  STL.64 [R1+0x1d8], R28 ;  /* 0x0001d81c01007387 */ /* 0x0005e80000100a00 */
[----:B------:R2:W-:Y:S01]  /*d5d0*/  STL.64 [R1+0x1d0], R14 ;  /* 0x0001d00e01007387 */ /* 0x0005e20000100a00 */
[----:B------:R-:W-:-:S03]  /*d5e0*/  ISETP.GE.U32.AND P2, PT, R4, 0x7fffffa2, PT ;  /* 0x7fffffa20400780c */ /* 0x000fc60003f46070 */
[----:B------:R-:W3:Y:S01]  /*d5f0*/  LDL.LU.64 R234, [R1+0x2d8] ;  /* 0x0002d80001ea7983 */ /* 0x000ee20000300a00 */
[----:B------:R-:W-:-:S03]  /*d600*/  IMAD.SHL.U32 R4, R217, 0x20, RZ ;  /* 0x00000020d9047824 */ /* 0x000fc600078e00ff */
[----:B------:R-:W3:Y:S04]  /*d610*/  LDL.LU.64 R224, [R1+0x2b8] ;  /* 0x0002b80001e07983 */ /* 0x000ee80000300a00 */
[----:B------:R3:W-:Y:S04]  /*d620*/  LDGSTS.E [R9+0x18008], desc[UR6][R28.64], !P6 ;  /* 0x180080001c097fae */ /* 0x0007e8000f121846 */
[----:B------:R3:W-:Y:S01]  /*d630*/  LDGSTS.E [R9+0x1c008], desc[UR6][R14.64], !P6 ;  /* 0x1c0080000e097fae */ /* 0x0007e2000f121846 */
[----:B-1----:R-:W-:-:S03]  /*d640*/  LOP3.LUT R231, R33, 0x1f, RZ, 0xc0, !PT ;  /* 0x0000001f21e77812 */ /* 0x002fc600078ec0ff */
[----:B--2---:R-:W2:Y:S04]  /*d650*/  LDL.LU.64 R28, [R1+0x330] ;  /* 0x00033000011c7983 */ /* 0x004ea80000300a00 */
[----:B------:R-:W2:Y:S04]  /*d660*/  LDL.LU.64 R32, [R1+0x328] ;  /* 0x0003280001207983 */ /* 0x000ea80000300a00 */
[----:B------:R-:W2:Y:S01]  /*d670*/  LDL.LU.64 R14, [R1+0x320] ;  /* 0x00032000010e7983 */ /* 0x000ea20000300a00 */
[----:B------:R-:W-:-:S03]  /*d680*/  IMAD.WIDE R34, R4, 0x4, R34 ;  /* 0x0000000404227825 */ /* 0x000fc600078e0222 */
[----:B------:R-:W2:Y:S04]  /*d690*/  LDL.LU.64 R248, [R1+0x310] ;  /* 0x0003100001f87983 */ /* 0x000ea80000300a00 */
[----:B------:R-:W2:Y:S04]  /*d6a0*/  LDL.LU.64 R246, [R1+0x308] ;  /* 0x0003080001f67983 */ /* 0x000ea80000300a00 */
[----:B------:R-:W2:Y:S04]  /*d6b0*/  LDL.LU.64 R244, [R1+0x300] ;  /* 0x0003000001f47983 */ /* 0x000ea80000300a00 */
[----:B------:R-:W2:Y:S04]  /*d6c0*/  LDL.LU.64 R240, [R1+0x2f0] ;  /* 0x0002f00001f07983 */ /* 0x000ea80000300a00 */
[----:B------:R-:W2:Y:S04]  /*d6d0*/  LDL.LU.64 R238, [R1+0x2e8] ;  /* 0x0002e80001ee7983 */ /* 0x000ea80000300a00 */
[----:B------:R-:W2:Y:S04]  /*d6e0*/  LDL.LU.64 R236, [R1+0x2e0] ;  /* 0x0002e00001ec7983 */ /* 0x000ea80000300a00 */
[----:B------:R-:W2:Y:S04]  /*d6f0*/  LDL.LU.64 R232, [R1+0x2d0] ;  /* 0x0002d00001e87983 */ /* 0x000ea80000300a00 */
[----:B------:R-:W2:Y:S04]  /*d700*/  LDL.LU.64 R228, [R1+0x2c8] ;  /* 0x0002c80001e47983 */ /* 0x000ea80000300a00 */
[----:B------:R-:W-:Y:S04]  /*d710*/  STL.64 [R1+0x1c8], R34 ;  /* 0x0001c82201007387 */ /* 0x000fe80000100a00 */
[----:B------:R-:W2:Y:S01]  /*d720*/  LDL.LU.64 R226, [R1+0x2c0] ;  /* 0x0002c00001e27983 */ /* 0x000ea20000300a00 */
[----:B----4-:R-:W-:-:S03]  /*d730*/  IMAD.WIDE R242, R2, 0x4, R222 ;  /* 0x0000000402f27825 */ /* 0x010fc600078e02de */
[----:B------:R-:W4:Y:S04]  /*d740*/  LDL.LU.64 R222, [R1+0x2b0] ;  /* 0x0002b00001de7983 */ /* 0x000f280000300a00 */
[----:B------:R-:W4:Y:S01]  /*d750*/  LDL.LU.64 R220, [R1+0x2a8] ;  /* 0x0002a80001dc7983 */ /* 0x000f220000300a00 */
[----:B------:R-:W-:-:S03]  /*d760*/  IMAD.WIDE R30, R2, 0x4, R30 ;  /* 0x00000004021e7825 */ /* 0x000fc600078e021e */
[----:B------:R-:W4:Y:S01]  /*d770*/  LDL.LU.64 R218, [R1+0x2a0] ;  /* 0x0002a00001da7983 */ /* 0x000f220000300a00 */
[----:B------:R-:W-:-:S04]  /*d780*/  IMAD.WIDE R24, R4, 0x4, R24 ;  /* 0x0000000404187825 */ /* 0x000fc800078e0218 */
[C---:B---3--:R-:W-:Y:S01]  /*d790*/  IMAD.WIDE R250, R2.reuse, 0x4, R250 ;  /* 0x0000000402fa7825 */ /* 0x048fe200078e02fa */
[----:B------:R1:W-:Y:S04]  /*d7a0*/  STL.64 [R1+0x338], R30 ;  /* 0x0003381e01007387 */ /* 0x0003e80000100a00 */
[----:B------:R-:W-:Y:S04]  /*d7b0*/  STL.64 [R1+0x1c0], R24 ;  /* 0x0001c01801007387 */ /* 0x000fe80000100a00 */
[----:B------:R-:W-:Y:S04]  /*d7c0*/  STL.64 [R1+0x318], R250 ;  /* 0x000318fa01007387 */ /* 0x000fe80000100a00 */
[----:B------:R-:W-:Y:S04]  /*d7d0*/  STL.64 [R1+0x2f8], R242 ;  /* 0x0002f8f201007387 */ /* 0x000fe80000100a00 */
[----:B------:R-:W-:Y:S01]  /*d7e0*/  LDGSTS.E [R9+0x1000c], desc[UR6][R30.64], !P5 ;  /* 0x1000c0001e097fae */ /* 0x000fe2000e921846 */
[----:B------:R-:W-:-:S04]  /*d7f0*/  IMAD.WIDE R234, R2, 0x4, R234 ;  /* 0x0000000402ea7825 */ /* 0x000fc800078e02ea */
[C---:B------:R-:W-:Y:S01]  /*d800*/  IMAD.WIDE R224, R2.reuse, 0x4, R224 ;  /* 0x0000000402e07825 */ /* 0x040fe200078e02e0 */
[----:B------:R-:W-:Y:S03]  /*d810*/  STL.64 [R1+0x2d8], R234 ;  /* 0x0002d8ea01007387 */ /* 0x000fe60000100a00 */
[----:B--2---:R-:W-:-:S04]  /*d820*/  IMAD.WIDE R28, R2, 0x4, R28 ;  /* 0x00000004021c7825 */ /* 0x004fc800078e021c */
[C---:B------:R-:W-:Y:S01]  /*d830*/  IMAD.WIDE R32, R2.reuse, 0x4, R32 ;  /* 0x0000000402207825 */ /* 0x040fe200078e0220 */
[----:B------:R2:W-:Y:S03]  /*d840*/  STL.64 [R1+0x330], R28 ;  /* 0x0003301c01007387 */ /* 0x0005e60000100a00 */
[C---:B------:R-:W-:Y:S01]  /*d850*/  IMAD.WIDE R14, R2.reuse, 0x4, R14 ;  /* 0x00000004020e7825 */ /* 0x040fe200078e020e */
[----:B------:R-:W-:Y:S03]  /*d860*/  STL.64 [R1+0x2b8], R224 ;  /* 0x0002b8e001007387 */ /* 0x000fe60000100a00 */
[C---:B------:R-:W-:Y:S01]  /*d870*/  IMAD.WIDE R248, R2.reuse, 0x4, R248 ;  /* 0x0000000402f87825 */ /* 0x040fe200078e02f8 */
[----:B------:R3:W-:Y:S03]  /*d880*/  STL.64 [R1+0x328], R32 ;  /* 0x0003282001007387 */ /* 0x0007e60000100a00 */
[C---:B------:R-:W-:Y:S01]  /*d890*/  IMAD.WIDE R246, R2.reuse, 0x4, R246 ;  /* 0x0000000402f67825 */ /* 0x040fe200078e02f6 */
[----:B------:R3:W-:Y:S03]  /*d8a0*/  STL.64 [R1+0x320], R14 ;  /* 0x0003200e01007387 */ /* 0x0007e60000100a00 */
[C---:B------:R-:W-:Y:S01]  /*d8b0*/  IMAD.WIDE R244, R2.reuse, 0x4, R244 ;  /* 0x0000000402f47825 */ /* 0x040fe200078e02f4 */
[----:B------:R-:W-:Y:S03]  /*d8c0*/  STL.64 [R1+0x1b8], R248 ;  /* 0x0001b8f801007387 */ /* 0x000fe60000100a00 */
        /* <DEDUP_REMOVED lines=9> */
[----:B------:R-:W-:Y:S04]  /*d960*/  STL.64 [R1+0x190], R236 ;  /* 0x000190ec01007387 */ /* 0x000fe80000100a00 */
[----:B------:R-:W-:Y:S01]  /*d970*/  STL.64 [R1+0x188], R232 ;  /* 0x000188e801007387 */ /* 0x000fe20000100a00 */
[----:B------:R-:W-:-:S03]  /*d980*/  IMAD.WIDE R226, R2, 0x4, R226 ;  /* 0x0000000402e27825 */ /* 0x000fc600078e02e2 */
[----:B------:R-:W-:Y:S04]  /*d990*/  STL.64 [R1+0x180], R228 ;  /* 0x000180e401007387 */ /* 0x000fe80000100a00 */
[----:B------:R-:W-:Y:S04]  /*d9a0*/  STL.64 [R1+0x178], R226 ;  /* 0x000178e201007387 */ /* 0x000fe80000100a00 */
[----:B-1----:R-:W3:Y:S04]  /*d9b0*/  LDL.LU.64 R30, [R1+0x28b0] ;  /* 0x0028b000011e7983 */ /* 0x002ee80000300a00 */
[----:B------:R-:W-:Y:S04]  /*d9c0*/  LDGSTS.E [R9+0x1400c], desc[UR6][R28.64], !P5 ;  /* 0x1400c0001c097fae */ /* 0x000fe8000e921846 */
[----:B------:R-:W-:Y:S01]  /*d9d0*/  LDGSTS.E [R9+0x1800c], desc[UR6][R32.64], !P5 ;  /* 0x1800c00020097fae */ /* 0x000fe2000e921846 */
[----:B------:R-:W-:-:S03]  /*d9e0*/  ISETP.GE.U32.AND P3, PT, R216, 0x7fffffa1, PT ;  /* 0x7fffffa1d800780c */ /* 0x000fc60003f66070 */
[----:B------:R-:W-:Y:S04]  /*d9f0*/  LDGSTS.E [R9+0x1c00c], desc[UR6][R14.64], !P5 ;  /* 0x1c00c0000e097fae */ /* 0x000fe8000e921846 */
[----:B------:R-:W-:Y:S04]  /*da00*/  LDGSTS.E [R16+0x10000], desc[UR6][R250.64], !P4 ;  /* 0x10000000fa107fae */ /* 0x000fe8000e121846 */
[----:B------:R-:W-:Y:S04]  /*da10*/  LDGSTS.E [R16+0x14000], desc[UR6][R248.64], !P4 ;  /* 0x14000000f8107fae */ /* 0x000fe8000e121846 */
[----:B------:R-:W-:Y:S04]  /*da20*/  LDGSTS.E [R16+0x18000], desc[UR6][R246.64], !P4 ;  /* 0x18000000f6107fae */ /* 0x000fe8000e121846 */
[----:B------:R-:W-:Y:S04]  /*da30*/  LDGSTS.E [R16+0x1c000], desc[UR6][R244.64], !P4 ;  /* 0x1c000000f4107fae */ /* 0x000fe8000e121846 */
[----:B------:R-:W-:Y:S04]  /*da40*/  LDGSTS.E [R16+0x10004], desc[UR6][R242.64], !P0 ;  /* 0x10004000f2107fae */ /* 0x000fe8000c121846 */
[----:B------:R-:W-:Y:S04]  /*da50*/  LDGSTS.E [R16+0x14004], desc[UR6][R240.64], !P0 ;  /* 0x14004000f0107fae */ /* 0x000fe8000c121846 */
[----:B------:R-:W-:Y:S04]  /*da60*/  LDGSTS.E [R16+0x18004], desc[UR6][R238.64], !P0 ;  /* 0x18004000ee107fae */ /* 0x000fe8000c121846 */
[----:B------:R-:W-:Y:S01]  /*da70*/  LDGSTS.E [R16+0x1c004], desc[UR6][R236.64], !P0 ;  /* 0x1c004000ec107fae */ /* 0x000fe2000c121846 */
[----:B------:R-:W-:-:S03]  /*da80*/  ISETP.GE.AND P6, PT, R231, R216, PT ;  /* 0x000000d8e700720c */ /* 0x000fc60003fc6270 */
[----:B------:R-:W-:Y:S01]  /*da90*/  LDGSTS.E [R16+0x10008], desc[UR6][R234.64], !P2 ;  /* 0x10008000ea107fae */ /* 0x000fe2000d121846 */
[----:B----4-:R-:W-:-:S03]  /*daa0*/  IMAD.WIDE R222, R2, 0x4, R222 ;  /* 0x0000000402de7825 */ /* 0x010fc600078e02de */
[----:B------:R-:W-:Y:S01]  /*dab0*/  LDGSTS.E [R16+0x14008], desc[UR6][R232.64], !P2 ;  /* 0x14008000e8107fae */ /* 0x000fe2000d121846 */
[----:B------:R-:W-:-:S03]  /*dac0*/  IMAD.WIDE R220, R2, 0x4, R220 ;  /* 0x0000000402dc7825 */ /* 0x000fc600078e02dc */
[----:B------:R-:W-:Y:S04]  /*dad0*/  STL.64 [R1+0x170], R222 ;  /* 0x000170de01007387 */ /* 0x000fe80000100a00 */
[----:B--2---:R-:W2:Y:S04]  /*dae0*/  LDL.LU.64 R28, [R1+0x28a8] ;  /* 0x0028a800011c7983 */ /* 0x004ea80000300a00 */
[----:B------:R-:W-:Y:S04]  /*daf0*/  STL.64 [R1+0x168], R220 ;  /* 0x000168dc01007387 */ /* 0x000fe80000100a00 */
[----:B---3--:R-:W3:Y:S01]  /*db00*/  LDL.LU.64 R32, [R1+0x28a0] ;  /* 0x0028a00001207983 */ /* 0x008ee20000300a00 */
[----:B------:R-:W-:-:S03]  /*db10*/  IMAD.WIDE R218, R2, 0x4, R218 ;  /* 0x0000000402da7825 */ /* 0x000fc600078e02da */
[----:B------:R-:W-:Y:S01]  /*db20*/  LDGSTS.E [R16+0x18008], desc[UR6][R228.64], !P2 ;  /* 0x18008000e4107fae */ /* 0x000fe2000d121846 */
[----:B------:R-:W-:-:S03]  /*db30*/  VIADD R216, R17, 0x100000 ;  /* 0x0010000011d87836 */ /* 0x000fc60000000000 */
[----:B------:R-:W-:Y:S04]  /*db40*/  LDGSTS.E [R16+0x1c008], desc[UR6][R226.64], !P2 ;  /* 0x1c008000e2107fae */ /* 0x000fe8000d121846 */
[----:B------:R-:W-:Y:S01]  /*db50*/  LDGSTS.E [R16+0x1000c], desc[UR6][R224.64], !P3 ;  /* 0x1000c000e0107fae */ /* 0x000fe2000d921846 */
[----:B------:R-:W-:-:S03]  /*db60*/  VIADD R217, R17, 0x100000 ;  /* 0x0010000011d97836 */ /* 0x000fc60000000000 */
[----:B------:R-:W-:Y:S04]  /*db70*/  LDGSTS.E [R16+0x1400c], desc[UR6][R222.64], !P3 ;  /* 0x1400c000de107fae */ /* 0x000fe8000d921846 */
[----:B------:R-:W-:Y:S04]  /*db80*/  LDGSTS.E [R16+0x1800c], desc[UR6][R220.64], !P3 ;  /* 0x1800c000dc107fae */ /* 0x000fe8000d921846 */
[----:B------:R-:W-:Y:S04]  /*db90*/  LDGSTS.E [R16+0x1c00c], desc[UR6][R218.64], !P3 ;  /* 0x1c00c000da107fae */ /* 0x000fe8000d921846 */
[----:B------:R-:W0:Y:S04]  /*dba0*/  LDGDEPBAR ;  /* 0x00000000000079af */ /* 0x000e280000000000 */
[----:B------:R1:W-:Y:S01]  /*dbb0*/  LDGSTS.E [R216+-0x80000], desc[UR6][R34.64], P1 ;  /* 0x8000000022d87fae */ /* 0x0003e20008921846 */
[----:B------:R-:W-:-:S03]  /*dbc0*/  IMAD.WIDE R42, R4, 0x4, R42 ;  /* 0x00000004042a7825 */ /* 0x000fc600078e022a */
[----:B------:R-:W-:Y:S04]  /*dbd0*/  STL.64 [R1+0x160], R218 ;  /* 0x000160da01007387 */ /* 0x000fe80000100a00 */
[----:B------:R4:W-:Y:S01]  /*dbe0*/  LDGSTS.E [R217+-0x7fc00], desc[UR6][R24.64], P1 ;  /* 0x8040000018d97fae */ /* 0x0009e20008921846 */
[----:B-1----:R-:W-:-:S03]  /*dbf0*/  VIADD R35, R17, 0x100000 ;  /* 0x0010000011237836 */ /* 0x002fc60000000000 */
[----:B------:R-:W3:Y:S01]  /*dc00*/  LDL.LU.64 R14, [R1+0x2898] ;  /* 0x00289800010e7983 */ /* 0x000ee20000300a00 */
[----:B------:R-:W-:Y:S02]  /*dc10*/  VIADD R34, R17, 0x100000 ;  /* 0x0010000011227836 */ /* 0x000fe40000000000 */
[----:B------:R-:W-:-:S04]  /*dc20*/  IMAD.WIDE R40, R4, 0x4, R40 ;  /* 0x0000000404287825 */ /* 0x000fc800078e0228 */
[C---:B----4-:R-:W-:Y:S02]  /*dc30*/  VIADD R25, R17.reuse, 0x100000 ;  /* 0x0010000011197836 */ /* 0x050fe40000000000 */
[----:B------:R-:W-:Y:S02]  /*dc40*/  VIADD R24, R17, 0x100000 ;  /* 0x0010000011187836 */ /* 0x000fe40000000000 */
[----:B------:R-:W-:-:S04]  /*dc50*/  IMAD.WIDE R30, R4, 0x4, R30 ;  /* 0x00000004041e7825 */ /* 0x000fc800078e021e */
[----:B--2---:R-:W-:-:S04]  /*dc60*/  IMAD.WIDE R28, R4, 0x4, R28 ;  /* 0x00000004041c7825 */ /* 0x004fc800078e021c */
[----:B---3--:R-:W-:-:S05]  /*dc70*/  IMAD.WIDE R32, R4, 0x4, R32 ;  /* 0x0000000404207825 */ /* 0x008fca00078e0220 */
[----:B------:R1:W-:Y:S04]  /*dc80*/  STL.64 [R1+0x158], R32 ;  /* 0x0001582001007387 */ /* 0x0003e80000100a00 */
[----:B------:R1:W-:Y:S04]  /*dc90*/  LDGSTS.E [R35+-0x7f800], desc[UR6][R32.64], P1 ;  /* 0x8080000020237fae */ /* 0x0003e80008921846 */
[----:B------:R2:W-:Y:S04]  /*dca0*/  STL.64 [R1+0x150], R28 ;  /* 0x0001501c01007387 */ /* 0x0005e80000100a00 */
[----:B------:R2:W-:Y:S04]  /*dcb0*/  LDGSTS.E [R34+-0x7f400], desc[UR6][R28.64], P1 ;  /* 0x80c000001c227fae */ /* 0x0005e80008921846 */
[----:B------:R3:W-:Y:S01]  /*dcc0*/  STL.64 [R1+0x148], R30 ;  /* 0x0001481e01007387 */ /* 0x0007e20000100a00 */
[----:B-1----:R-:W-:-:S03]  /*dcd0*/  IMAD.WIDE R32, R4, 0x4, R38 ;  /* 0x0000000404207825 */ /* 0x002fc600078e0226 */
[----:B------:R3:W-:Y:S01]  /*dce0*/  LDGSTS.E [R25+-0x7f000], desc[UR6][R30.64], P1 ;  /* 0x810000001e197fae */ /* 0x0007e20008921846 */
[C---:B--2---:R-:W-:Y:S02]  /*dcf0*/  VIADD R29, R17.reuse, 0x100000 ;  /* 0x00100000111d7836 */ /* 0x044fe40000000000 */
[----:B------:R-:W-:Y:S02]  /*dd00*/  VIADD R28, R17, 0x100000 ;  /* 0x00100000111c7836 */ /* 0x000fe40000000000 */
[C---:B------:R-:W-:Y:S01]  /*dd10*/  IMAD.WIDE R34, R4.reuse, 0x4, R36 ;  /* 0x0000000404227825 */ /* 0x040fe200078e0224 */
[----:B------:R-:W-:Y:S03]  /*dd20*/  STL.64 [R1+0x140], R42 ;  /* 0x0001402a01007387 */ /* 0x000fe60000100a00 */
[C---:B---3--:R-:W-:Y:S01]  /*dd30*/  IMAD.WIDE R30, R4.reuse, 0x4, R50 ;  /* 0x00000004041e7825 */ /* 0x048fe200078e0232 */
[----:B------:R-:W-:Y:S03]  /*dd40*/  LDGSTS.E [R24+-0x7ec00], desc[UR6][R42.64], P1 ;  /* 0x814000002a187fae */ /* 0x000fe60008921846 */
[C---:B------:R-:W-:Y:S01]  /*dd50*/  IMAD.WIDE R36, R4.reuse, 0x4, R48 ;  /* 0x0000000404247825 */ /* 0x040fe200078e0230 */
[----:B------:R-:W-:Y:S04]  /*dd60*/  STL.64 [R1+0x138], R40 ;  /* 0x0001382801007387 */ /* 0x000fe80000100a00 */
[----:B------:R-:W-:Y:S04]  /*dd70*/  LDGSTS.E [R29+-0x7e800], desc[UR6][R40.64], P1 ;  /* 0x81800000281d7fae */ /* 0x000fe80008921846 */
[----:B------:R1:W-:Y:S04]  /*dd80*/  STL.64 [R1+0x130], R34 ;  /* 0x0001302201007387 */ /* 0x0003e80000100a00 */
[----:B------:R1:W-:Y:S04]  /*dd90*/  LDGSTS.E [R28+-0x7e400], desc[UR6][R34.64], P1 ;  /* 0x81c00000221c7fae */ /* 0x0003e80008921846 */
[----:B------:R2:W-:Y:S04]  /*dda0*/  STL.64 [R1+0x128], R32 ;  /* 0x0001282001007387 */ /* 0x0005e80000100a00 */
[----:B------:R2:W-:Y:S01]  /*ddb0*/  LDGSTS.E [R25+-0x7e000], desc[UR6][R32.64], P1 ;  /* 0x8200000020197fae */ /* 0x0005e20008921846 */
[----:B-1----:R-:W-:-:S03]  /*ddc0*/  IMAD.WIDE R34, R4, 0x4, R44 ;  /* 0x0000000404227825 */ /* 0x002fc600078e022c */
[----:B------:R1:W-:Y:S04]  /*ddd0*/  STL.64 [R1+0x120], R30 ;  /* 0x0001201e01007387 */ /* 0x0003e80000100a00 */
[----:B------:R1:W-:Y:S01]  /*dde0*/  LDGSTS.E [R24+-0x7dc00], desc[UR6][R30.64], P1 ;  /* 0x824000001e187fae */ /* 0x0003e20008921846 */
[----:B--2---:R-:W-:-:S03]  /*ddf0*/  IMAD.WIDE R32, R4, 0x4, R46 ;  /* 0x0000000404207825 */ /* 0x004fc600078e022e */
        /* <DEDUP_REMOVED lines=96> */
[----:B------:R-:W-:Y:S04]  /*e400*/  STL.64 [R1+0x18], R36 ;  /* 0x0000182401007387 */ /* 0x000fe80000100a00 */
[----:B------:R-:W-:Y:S01]  /*e410*/  STL.64 [R1+0x10], R34 ;  /* 0x0000102201007387 */ /* 0x000fe20000100a00 */
[----:B-1----:R-:W-:-:S03]  /*e420*/  IMAD.WIDE R30, R4, 0x4, R122 ;  /* 0x00000004041e7825 */ /* 0x002fc600078e027a */
[----:B------:R1:W-:Y:S04]  /*e430*/  STL.64 [R1+0x8], R32 ;  /* 0x0000082001007387 */ /* 0x0003e80000100a00 */
[----:B------:R-:W-:Y:S04]  /*e440*/  STL.64 [R1], R30 ;  /* 0x0000001e01007387 */ /* 0x000fe80000100a00 */
[----:B------:R-:W2:Y:S04]  /*e450*/  LDL.LU.64 R242, [R1+0x380] ;  /* 0x0003800001f27983 */ /* 0x000ea80000300a00 */
[----:B------:R-:W3:Y:S04]  /*e460*/  LDL.LU.64 R232, [R1+0x388] ;  /* 0x0003880001e87983 */ /* 0x000ee80000300a00 */
[----:B------:R-:W4:Y:S04]  /*e470*/  LDL.LU.64 R234, [R1+0x390] ;  /* 0x0003900001ea7983 */ /* 0x000f280000300a00 */
[----:B------:R-:W3:Y:S04]  /*e480*/  LDL.LU.64 R244, [R1+0x398] ;  /* 0x0003980001f47983 */ /* 0x000ee80000300a00 */
[----:B------:R-:W4:Y:S04]  /*e490*/  LDL.LU.64 R246, [R1+0x3a0] ;  /* 0x0003a00001f67983 */ /* 0x000f280000300a00 */
[----:B------:R-:W4:Y:S04]  /*e4a0*/  LDL.LU.64 R248, [R1+0x3a8] ;  /* 0x0003a80001f87983 */ /* 0x000f280000300a00 */
[----:B------:R-:W4:Y:S04]  /*e4b0*/  LDL.LU.64 R250, [R1+0x3b0] ;  /* 0x0003b00001fa7983 */ /* 0x000f280000300a00 */
[----:B------:R-:W4:Y:S04]  /*e4c0*/  LDL.LU.64 R236, [R1+0x3b8] ;  /* 0x0003b80001ec7983 */ /* 0x000f280000300a00 */
[----:B------:R-:W4:Y:S04]  /*e4d0*/  LDL.LU.64 R238, [R1+0x3c0] ;  /* 0x0003c00001ee7983 */ /* 0x000f280000300a00 */
[----:B------:R-:W4:Y:S04]  /*e4e0*/  LDL.LU.64 R240, [R1+0x3c8] ;  /* 0x0003c80001f07983 */ /* 0x000f280000300a00 */
[----:B------:R-:W-:Y:S04]  /*e4f0*/  LDGSTS.E [R29+-0x75800], desc[UR6][R36.64], P1 ;  /* 0x8a800000241d7fae */ /* 0x000fe80008921846 */
[----:B------:R-:W-:Y:S04]  /*e500*/  LDGSTS.E [R28+-0x75400], desc[UR6][R34.64], P1 ;  /* 0x8ac00000221c7fae */ /* 0x000fe80008921846 */
[----:B------:R-:W-:Y:S01]  /*e510*/  LDGSTS.E [R25+-0x75000], desc[UR6][R32.64], P1 ;  /* 0x8b00000020197fae */ /* 0x000fe20008921846 */
[----:B------:R-:W-:-:S03]  /*e520*/  IMAD.WIDE R108, R4, 0x4, R12 ;  /* 0x00000004046c7825 */ /* 0x000fc600078e020c */
[----:B------:R-:W-:Y:S01]  /*e530*/  LDGSTS.E [R24+-0x74c00], desc[UR6][R30.64], P1 ;  /* 0x8b4000001e187fae */ /* 0x000fe20008921846 */
[----:B--2---:R-:W-:-:S03]  /*e540*/  IMAD.WIDE R54, R4, 0x4, R242 ;  /* 0x0000000404367825 */ /* 0x004fc600078e02f2 */
[----:B------:R-:W2:Y:S01]  /*e550*/  LDL.LU.64 R242, [R1+0x3d0] ;  /* 0x0003d00001f27983 */ /* 0x000ea20000300a00 */
[----:B---3--:R-:W-:-:S03]  /*e560*/  IMAD.WIDE R60, R4, 0x4, R244 ;  /* 0x00000004043c7825 */ /* 0x008fc600078e02f4 */
[----:B------:R-:W3:Y:S01]  /*e570*/  LDL.LU.64 R244, [R1+0x3d8] ;  /* 0x0003d80001f47983 */ /* 0x000ee20000300a00 */
[----:B----4-:R-:W-:-:S03]  /*e580*/  IMAD.WIDE R62, R4, 0x4, R246 ;  /* 0x00000004043e7825 */ /* 0x010fc600078e02f6 */
[----:B------:R-:W4:Y:S01]  /*e590*/  LDL.LU.64 R246, [R1+0x3e0] ;  /* 0x0003e00001f67983 */ /* 0x000f220000300a00 */
[----:B------:R-:W-:-:S03]  /*e5a0*/  IMAD.WIDE R64, R4, 0x4, R248 ;  /* 0x0000000404407825 */ /* 0x000fc600078e02f8 */
[----:B------:R-:W4:Y:S01]  /*e5b0*/  LDL.LU.64 R248, [R1+0x3e8] ;  /* 0x0003e80001f87983 */ /* 0x000f220000300a00 */
[----:B------:R-:W-:-:S03]  /*e5c0*/  IMAD.WIDE R66, R4, 0x4, R250 ;  /* 0x0000000404427825 */ /* 0x000fc600078e02fa */
[----:B------:R-:W4:Y:S01]  /*e5d0*/  LDL.LU.64 R250, [R1+0x3f0] ;  /* 0x0003f00001fa7983 */ /* 0x000f220000300a00 */
[----:B------:R-:W-:-:S03]  /*e5e0*/  IMAD.WIDE R56, R4, 0x4, R232 ;  /* 0x0000000404387825 */ /* 0x000fc600078e02e8 */
[----:B-1----:R-:W4:Y:S01]  /*e5f0*/  LDL.LU.64 R32, [R1+0x3f8] ;  /* 0x0003f80001207983 */ /* 0x002f220000300a00 */
[----:B------:R-:W-:-:S03]  /*e600*/  IMAD.WIDE R58, R4, 0x4, R234 ;  /* 0x00000004043a7825 */ /* 0x000fc600078e02ea */
[----:B------:R-:W4:Y:S01]  /*e610*/  LDL.LU.64 R228, [R1+0x400] ;  /* 0x0004000001e47983 */ /* 0x000f220000300a00 */
[----:B------:R-:W-:-:S03]  /*e620*/  IMAD.WIDE R68, R4, 0x4, R236 ;  /* 0x0000000404447825 */ /* 0x000fc600078e02ec */
[----:B------:R-:W4:Y:S01]  /*e630*/  LDL.LU.64 R232, [R1+0x408] ;  /* 0x0004080001e87983 */ /* 0x000f220000300a00 */
[----:B------:R-:W-:-:S03]  /*e640*/  IMAD.WIDE R70, R4, 0x4, R238 ;  /* 0x0000000404467825 */ /* 0x000fc600078e02ee */
[----:B------:R-:W4:Y:S01]  /*e650*/  LDL.LU.64 R234, [R1+0x410] ;  /* 0x0004100001ea7983 */ /* 0x000f220000300a00 */
[----:B------:R-:W-:-:S03]  /*e660*/  IMAD.WIDE R72, R4, 0x4, R240 ;  /* 0x0000000404487825 */ /* 0x000fc600078e02f0 */
[----:B------:R-:W4:Y:S04]  /*e670*/  LDL.LU.64 R236, [R1+0x418] ;  /* 0x0004180001ec7983 */ /* 0x000f280000300a00 */
[----:B------:R-:W4:Y:S04]  /*e680*/  LDL.LU.64 R238, [R1+0x420] ;  /* 0x0004200001ee7983 */ /* 0x000f280000300a00 */
[----:B------:R-:W4:Y:S01]  /*e690*/  LDL.LU.64 R240, [R1+0x428] ;  /* 0x0004280001f07983 */ /* 0x000f220000300a00 */
[----:B------:R-:W-:-:S04]  /*e6a0*/  IMAD.WIDE R110, R4, 0x4, R10 ;  /* 0x00000004046e7825 */ /* 0x000fc800078e020a */
[----:B------:R-:W-:-:S04]  /*e6b0*/  IMAD.WIDE R226, R4, 0x4, R120 ;  /* 0x0000000404e27825 */ /* 0x000fc800078e0278 */
[C---:B------:R-:W-:Y:S01]  /*e6c0*/  IMAD.WIDE R224, R4.reuse, 0x4, R116 ;  /* 0x0000000404e07825 */ /* 0x040fe200078e0274 */
[----:B------:R-:W-:Y:S03]  /*e6d0*/  LDGSTS.E [R29+-0x74800], desc[UR6][R226.64], P1 ;  /* 0x8b800000e21d7fae */ /* 0x000fe60008921846 */
[C---:B------:R-:W-:Y:S01]  /*e6e0*/  IMAD.WIDE R222, R4.reuse, 0x4, R118 ;  /* 0x0000000404de7825 */ /* 0x040fe200078e0276 */
[----:B------:R-:W-:Y:S03]  /*e6f0*/  LDGSTS.E [R28+-0x74400], desc[UR6][R224.64], P1 ;  /* 0x8bc00000e01c7fae */ /* 0x000fe60008921846 */
[C---:B------:R-:W-:Y:S01]  /*e700*/  IMAD.WIDE R220, R4.reuse, 0x4, R130 ;  /* 0x0000000404dc7825 */ /* 0x040fe200078e0282 */
[----:B------:R-:W-:Y:S03]  /*e710*/  LDGSTS.E [R25+-0x74000], desc[UR6][R222.64], P1 ;  /* 0x8c000000de197fae */ /* 0x000fe60008921846 */
[C---:B--2---:R-:W-:Y:S01]  /*e720*/  IMAD.WIDE R74, R4.reuse, 0x4, R242 ;  /* 0x00000004044a7825 */ /* 0x044fe200078e02f2 */
[----:B------:R-:W-:Y:S04]  /*e730*/  LDGSTS.E [R24+-0x73c00], desc[UR6][R220.64], P1 ;  /* 0x8c400000dc187fae */ /* 0x000fe80008921846 */
        /* <DEDUP_REMOVED lines=12> */
[C---:B------:R-:W-:Y:S01]  /*e800*/  IMAD.WIDE R216, R4.reuse, 0x4, R124 ;  /* 0x0000000404d87825 */ /* 0x040fe200078e027c */
[----:B------:R-:W-:Y:S03]  /*e810*/  LDGSTS.E [R29+-0x73800], desc[UR6][R218.64], P1 ;  /* 0x8c800000da1d7fae */ /* 0x000fe60008921846 */
        /* <DEDUP_REMOVED lines=15> */
[----:B------:R1:W-:Y:S03]  /*e910*/  LDGSTS.E [R29+-0x71800], desc[UR6][R144.64], P1 ;  /* 0x8e800000901d7fae */ /* 0x0003e60008921846 */
[C---:B------:R-:W-:Y:S01]  /*e920*/  IMAD.WIDE R142, R4.reuse, 0x4, R142 ;  /* 0x00000004048e7825 */ /* 0x040fe200078e028e */
[----:B------:R1:W-:Y:S03]  /*e930*/  LDGSTS.E [R28+-0x71400], desc[UR6][R140.64], P1 ;  /* 0x8ec000008c1c7fae */ /* 0x0003e60008921846 */
[C---:B------:R-:W-:Y:S01]  /*e940*/  IMAD.WIDE R154, R4.reuse, 0x4, R154 ;  /* 0x00000004049a7825 */ /* 0x040fe200078e029a */
[----:B------:R-:W-:Y:S03]  /*e950*/  LDGSTS.E [R25+-0x71000], desc[UR6][R142.64], P1 ;  /* 0x8f0000008e197fae */ /* 0x000fe60008921846 */
[C---:B------:R-:W-:Y:S01]  /*e960*/  IMAD.WIDE R152, R4.reuse, 0x4, R152 ;  /* 0x0000000404987825 */ /* 0x040fe200078e0298 */
[----:B------:R-:W-:Y:S03]  /*e970*/  LDGSTS.E [R24+-0x70c00], desc[UR6][R154.64], P1 ;  /* 0x8f4000009a187fae */ /* 0x000fe60008921846 */
[----:B------:R-:W-:Y:S01]  /*e980*/  IMAD.WIDE R148, R4, 0x4, R148 ;  /* 0x0000000404947825 */ /* 0x000fe200078e0294 */
[----:B------:R1:W-:Y:S03]  /*e990*/  LDGSTS.E [R25+-0x70800], desc[UR6][R152.64], P1 ;  /* 0x8f80000098197fae */ /* 0x0003e60008921846 */
[----:B-1----:R-:W-:Y:S01]  /*e9a0*/  VIADD R29, R230, 0x100000 ;  /* 0x00100000e61d7836 */ /* 0x002fe20000000000 */
[----:B------:R1:W-:Y:S01]  /*e9b0*/  LDGSTS.E [R24+-0x70400], desc[UR6][R148.64], P1 ;  /* 0x8fc0000094187fae */ /* 0x0003e20008921846 */
[----:B------:R-:W-:-:S04]  /*e9c0*/  IMAD.WIDE R150, R4, 0x4, R150 ;  /* 0x0000000404967825 */ /* 0x000fc800078e0296 */
[----:B------:R-:W-:Y:S01]  /*e9d0*/  VIADD R28, R230, 0x100000 ;  /* 0x00100000e61c7836 */ /* 0x000fe20000000000 */
[----:B------:R-:W-:Y:S01]  /*e9e0*/  LDGSTS.E [R29+-0x7fe00], desc[UR6][R150.64], P1 ;  /* 0x80200000961d7fae */ /* 0x000fe20008921846 */
[----:B------:R-:W-:-:S04]  /*e9f0*/  IMAD.WIDE R162, R4, 0x4, R162 ;  /* 0x0000000404a27825 */ /* 0x000fc800078e02a2 */
[C---:B------:R-:W-:Y:S01]  /*ea00*/  IMAD.WIDE R160, R4.reuse, 0x4, R160 ;  /* 0x0000000404a07825 */ /* 0x040fe200078e02a0 */
[----:B------:R-:W-:Y:S03]  /*ea10*/  LDGSTS.E [R28+-0x7fa00], desc[UR6][R162.64], P1 ;  /* 0x80600000a21c7fae */ /* 0x000fe60008921846 */
[----:B------:R-:W-:Y:S01]  /*ea20*/  IMAD.WIDE R156, R4, 0x4, R156 ;  /* 0x00000004049c7825 */ /* 0x000fe200078e029c */
[----:B------:R-:W-:Y:S03]  /*ea30*/  LDGSTS.E [R29+-0x7f600], desc[UR6][R160.64], P1 ;  /* 0x80a00000a01d7fae */ /* 0x000fe60008921846 */
[----:B------:R-:W-:Y:S01]  /*ea40*/  VIADD R25, R230, 0x100000 ;  /* 0x00100000e6197836 */ /* 0x000fe20000000000 */
[----:B------:R-:W-:Y:S01]  /*ea50*/  LDGSTS.E [R28+-0x7f200], desc[UR6][R156.64], P1 ;  /* 0x80e000009c1c7fae */ /* 0x000fe20008921846 */
[----:B------:R-:W-:-:S04]  /*ea60*/  IMAD.WIDE R158, R4, 0x4, R158 ;  /* 0x00000004049e7825 */ /* 0x000fc800078e029e */
[----:B-1----:R-:W-:Y:S01]  /*ea70*/  VIADD R24, R230, 0x100000 ;  /* 0x00100000e6187836 */ /* 0x002fe20000000000 */
[----:B------:R-:W-:Y:S01]  /*ea80*/  LDGSTS.E [R25+-0x7ee00], desc[UR6][R158.64], P1 ;  /* 0x812000009e197fae */ /* 0x000fe20008921846 */
        /* <DEDUP_REMOVED lines=49> */
[----:B------:R-:W-:Y:S01]  /*eda0*/  IMAD.WIDE R40, R4, 0x4, R18 ;  /* 0x0000000404287825 */ /* 0x000fe200078e0212 */
[----:B------:R1:W-:Y:S03]  /*edb0*/  LDGSTS.E [R24+-0x78a00], desc[UR6][R36.64], P1 ;  /* 0x8760000024187fae */ /* 0x0003e60008921846 */
[----:B------:R-:W-:Y:S01]  /*edc0*/  VIADD R23, R230, 0x100000 ;  /* 0x00100000e6177836 */ /* 0x000fe20000000000 */
[----:B------:R1:W-:Y:S01]  /*edd0*/  LDGSTS.E [R25+-0x78600], desc[UR6][R40.64], P1 ;  /* 0x87a0000028197fae */ /* 0x0003e20008921846 */
[----:B------:R-:W-:-:S04]  /*ede0*/  IMAD.WIDE R212, R4, 0x4, R212 ;  /* 0x0000000404d47825 */ /* 0x000fc800078e02d4 */
[----:B------:R-:W-:Y:S01]  /*edf0*/  VIADD R22, R230, 0x100000 ;  /* 0x00100000e6167836 */ /* 0x000fe20000000000 */
[----:B------:R-:W-:Y:S01]  /*ee00*/  LDGSTS.E [R23+-0x78200], desc[UR6][R212.64], P1 ;  /* 0x87e00000d4177fae */ /* 0x000fe20008921846 */
[----:B------:R-:W-:Y:S01]  /*ee10*/  IMAD.WIDE R214, R4, 0x4, R214 ;  /* 0x0000000404d67825 */ /* 0x000fe200078e02d6 */
[----:B-1----:R-:W1:Y:S03]  /*ee20*/  LDC R24, c[0x0][0x230] ;  /* 0x00008c00ff187b82 */ /* 0x002e660000000800 */
[----:B------:R-:W-:Y:S01]  /*ee30*/  VIADD R18, R230, 0x100000 ;  /* 0x00100000e6127836 */ /* 0x000fe20000000000 */
[----:B------:R1:W-:Y:S01]  /*ee40*/  LDGSTS.E [R22+-0x77e00], desc[UR6][R214.64], P1 ;  /* 0x88200000d6167fae */ /* 0x0003e20008921846 */
[----:B------:R-:W-:-:S03]  /*ee50*/  IMAD.WIDE R48, R4, 0x4, R20 ;  /* 0x0000000404307825 */ /* 0x000fc600078e0214 */
[----:B------:R-:W4:Y:S01]  /*ee60*/  LDC R25, c[0x0][0x230] ;  /* 0x00008c00ff197b82 */ /* 0x000f220000000800 */
[----:B------:R-:W-:Y:S01]  /*ee70*/  VIADD R21, R230, 0x100000 ;  /* 0x00100000e6157836 */ /* 0x000fe20000000000 */
[----:B------:R-:W-:Y:S01]  /*ee80*/  LDGSTS.E [R18+-0x77a00], desc[UR6][R48.64], P1 ;  /* 0x8860000030127fae */ /* 0x000fe20008921846 */
[----:B------:R-:W-:-:S04]  /*ee90*/  IMAD.WIDE R52, R4, 0x4, R26 ;  /* 0x0000000404347825 */ /* 0x000fc800078e021a */
[C---:B------:R-:W-:Y:S01]  /*eea0*/  VIADD R20, R230.reuse, 0x100000 ;  /* 0x00100000e6147836 */ /* 0x040fe20000000000 */
[----:B------:R-:W-:Y:S01]  /*eeb0*/  LDGSTS.E [R21+-0x77600], desc[UR6][R52.64], P1 ;  /* 0x88a0000034157fae */ /* 0x000fe20008921846 */
[----:B------:R-:W-:Y:S01]  /*eec0*/  VIADD R19, R230, 0x100000 ;  /* 0x00100000e6137836 */ /* 0x000fe20000000000 */
[----:B------:R-:W4:Y:S02]  /*eed0*/  LDC R26, c[0x0][0x230] ;  /* 0x00008c00ff1a7b82 */ /* 0x000f240000000800 */
[----:B------:R-:W-:Y:S04]  /*eee0*/  LDGSTS.E [R20+-0x77200], desc[UR6][R54.64], P1 ;  /* 0x88e0000036147fae */ /* 0x000fe80008921846 */
[----:B------:R-:W-:Y:S01]  /*eef0*/  LDGSTS.E [R19+-0x76e00], desc[UR6][R56.64], P1 ;  /* 0x8920000038137fae */ /* 0x000fe20008921846 */
[C---:B------:R-:W-:Y:S01]  /*ef00*/  IMAD.WIDE R84, R4.reuse, 0x4, R32 ;  /* 0x0000000404547825 */ /* 0x040fe200078e0220 */
[----:B-1----:R-:W1:Y:S02]  /*ef10*/  LDC R22, c[0x0][0x230] ;  /* 0x00008c00ff167b82 */ /* 0x002e640000000800 */
[----:B------:R-:W-:Y:S04]  /*ef20*/  LDGSTS.E [R18+-0x76a00], desc[UR6][R58.64], P1 ;  /* 0x896000003a127fae */ /* 0x000fe80008921846 */
[----:B------:R-:W-:Y:S01]  /*ef30*/  LDGSTS.E [R21+-0x76600], desc[UR6][R60.64], P1 ;  /* 0x89a000003c157fae */ /* 0x000fe20008921846 */
[C---:B------:R-:W-:Y:S01]  /*ef40*/  IMAD.WIDE R86, R4.reuse, 0x4, R228 ;  /* 0x0000000404567825 */ /* 0x040fe200078e02e4 */
[----:B------:R-:W1:Y:S02]  /*ef50*/  LDC R23, c[0x0][0x230] ;  /* 0x00008c00ff177b82 */ /* 0x000e640000000800 */
[----:B------:R-:W-:Y:S04]  /*ef60*/  LDGSTS.E [R20+-0x76200], desc[UR6][R62.64], P1 ;  /* 0x89e000003e147fae */ /* 0x000fe80008921846 */
[----:B------:R-:W-:Y:S04]  /*ef70*/  LDGSTS.E [R19+-0x75e00], desc[UR6][R64.64], P1 ;  /* 0x8a20000040137fae */ /* 0x000fe80008921846 */
[----:B------:R-:W-:Y:S04]  /*ef80*/  LDGSTS.E [R18+-0x75a00], desc[UR6][R66.64], P1 ;  /* 0x8a60000042127fae */ /* 0x000fe80008921846 */
[----:B------:R-:W-:Y:S04]  /*ef90*/  LDGSTS.E [R21+-0x75600], desc[UR6][R68.64], P1 ;  /* 0x8aa0000044157fae */ /* 0x000fe80008921846 */
[----:B------:R-:W-:Y:S01]  /*efa0*/  LDGSTS.E [R20+-0x75200], desc[UR6][R70.64], P1 ;  /* 0x8ae0000046147fae */ /* 0x000fe20008921846 */
[----:B------:R-:W-:-:S03]  /*efb0*/  IMAD.WIDE R88, R4, 0x4, R232 ;  /* 0x0000000404587825 */ /* 0x000fc600078e02e8 */
        /* <DEDUP_REMOVED lines=9> */
[----:B--2---:R-:W-:-:S03]  /*f050*/  IMAD.WIDE R98, R4, 0x4, R242 ;  /* 0x0000000404627825 */ /* 0x004fc600078e02f2 */
[----:B------:R-:W-:Y:S04]  /*f060*/  LDGSTS.E [R18+-0x73a00], desc[UR6][R82.64], P1 ;  /* 0x8c60000052127fae */ /* 0x000fe80008921846 */
[----:B------:R-:W-:Y:S01]  /*f070*/  LDGSTS.E [R21+-0x73600], desc[UR6][R84.64], P1 ;  /* 0x8ca0000054157fae */ /* 0x000fe20008921846 */
[----:B---3--:R-:W-:-:S03]  /*f080*/  IMAD.WIDE R100, R4, 0x4, R244 ;  /* 0x0000000404647825 */ /* 0x008fc600078e02f4 */
[----:B------:R-:W-:Y:S01]  /*f090*/  LDGSTS.E [R20+-0x73200], desc[UR6][R86.64], P1 ;  /* 0x8ce0000056147fae */ /* 0x000fe20008921846 */
[----:B----4-:R-:W-:-:S03]  /*f0a0*/  IMAD.WIDE R102, R4, 0x4, R246 ;  /* 0x0000000404667825 */ /* 0x010fc600078e02f6 */
[----:B------:R-:W-:Y:S01]  /*f0b0*/  LDGSTS.E [R19+-0x72e00], desc[UR6][R88.64], P1 ;  /* 0x8d20000058137fae */ /* 0x000fe20008921846 */
[----:B------:R-:W-:-:S03]  /*f0c0*/  IMAD.WIDE R104, R4, 0x4, R248 ;  /* 0x0000000404687825 */ /* 0x000fc600078e02f8 */
[----:B------:R-:W-:Y:S01]  /*f0d0*/  LDGSTS.E [R18+-0x72a00], desc[UR6][R90.64], P1 ;  /* 0x8d6000005a127fae */ /* 0x000fe20008921846 */
[----:B------:R-:W-:-:S03]  /*f0e0*/  IMAD.WIDE R106, R4, 0x4, R250 ;  /* 0x00000004046a7825 */ /* 0x000fc600078e02fa */
[----:B------:R-:W-:Y:S04]  /*f0f0*/  LDGSTS.E [R21+-0x72600], desc[UR6][R92.64], P1 ;  /* 0x8da000005c157fae */ /* 0x000fe80008921846 */
[----:B------:R-:W-:Y:S04]  /*f100*/  LDGSTS.E [R20+-0x72200], desc[UR6][R94.64], P1 ;  /* 0x8de000005e147fae */ /* 0x000fe80008921846 */
[----:B------:R-:W-:Y:S04]  /*f110*/  LDGSTS.E [R19+-0x71e00], desc[UR6][R96.64], P1 ;  /* 0x8e20000060137fae */ /* 0x000fe80008921846 */
[----:B------:R-:W-:Y:S04]  /*f120*/  LDGSTS.E [R18+-0x71a00], desc[UR6][R98.64], P1 ;  /* 0x8e60000062127fae */ /* 0x000fe80008921846 */
[----:B------:R2:W-:Y:S04]  /*f130*/  LDGSTS.E [R21+-0x71600], desc[UR6][R100.64], P1 ;  /* 0x8ea0000064157fae */ /* 0x0005e80008921846 */
[----:B------:R3:W-:Y:S04]  /*f140*/  LDGSTS.E [R20+-0x71200], desc[UR6][R102.64], P1 ;  /* 0x8ee0000066147fae */ /* 0x0007e80008921846 */
[----:B------:R-:W-:Y:S04]  /*f150*/  LDGSTS.E [R19+-0x70e00], desc[UR6][R104.64], P1 ;  /* 0x8f20000068137fae */ /* 0x000fe80008921846 */
[----:B------:R-:W-:Y:S01]  /*f160*/  LDGSTS.E [R18+-0x70a00], desc[UR6][R106.64], P1 ;  /* 0x8f6000006a127fae */ /* 0x000fe20008921846 */
[----:B--2---:R-:W2:Y:S03]  /*f170*/  LDC R21, c[0x0][0x230] ;  /* 0x00008c00ff157b82 */ /* 0x004ea60000000800 */
[----:B------:R-:W-:Y:S04]  /*f180*/  LDGSTS.E [R19+-0x70600], desc[UR6][R108.64], P1 ;  /* 0x8fa000006c137fae */ /* 0x000fe80008921846 */
[----:B------:R4:W-:Y:S01]  /*f190*/  LDGSTS.E [R18+-0x70200], desc[UR6][R110.64], P1 ;  /* 0x8fe000006e127fae */ /* 0x0009e20008921846 */
[----:B---3--:R-:W3:Y:S03]  /*f1a0*/  LDC R20, c[0x0][0x230] ;  /* 0x00008c00ff147b82 */ /* 0x008ee60000000800 */
[----:B------:R-:W0:Y:S01]  /*f1b0*/  LDGDEPBAR ;  /* 0x00000000000079af */ /* 0x000e220000000000 */
[----:B------:R-:W-:-:S02]  /*f1c0*/  UISETP.GT.AND UP1, UPT, UR4, 0x5f, UPT ;  /* 0x0000005f0400788c */ /* 0x000fc4000bf24270 */
[----:B------:R-:W-:Y:S01]  /*f1d0*/  UISETP.GE.AND UP0, UPT, UR4, 0x20, UPT ;  /* 0x000000200400788c */ /* 0x000fe2000bf06270 */
[----:B----4-:R-:W-:Y:S01]  /*f1e0*/  SEL R18, RZ, 0x4, P6 ;  /* 0x00000004ff127807 */ /* 0x010fe20003000000 */
[----:B------:R-:W4:Y:S01]  /*f1f0*/  LDL.LU.64 R242, [R1+0x6e8] ;  /* 0x0006e80001f27983 */ /* 0x000f220000300a00 */
[----:B------:R-:W-:Y:S01]  /*f200*/  VIADD R19, R26, 0xffffffbe ;  /* 0xffffffbe1a137836 */ /* 0x000fe20000000000 */
[----:B------:R-:W-:Y:S01]  /*f210*/  PLOP3.LUT P0, PT, PT, PT, UP1, 0x80, 0x0 ;  /* 0x000000000000781c */ /* 0x000fe20003f0f018 */
[----:B------:R-:W4:Y:S01]  /*f220*/  LDC R26, c[0x0][0x230] ;  /* 0x00008c00ff1a7b82 */ /* 0x000f220000000800 */
[----:B------:R-:W4:Y:S01]  /*f230*/  LDL.LU.64 R240, [R1+0x6e0] ;  /* 0x0006e00001f07983 */ /* 0x000f220000300a00 */
[----:B--2---:R-:W-:Y:S01]  /*f240*/  VIADD R21, R21, 0xffffffbd ;  /* 0xffffffbd15157836 */ /* 0x004fe20000000000 */
[----:B------:R-:W-:Y:S02]  /*f250*/  ULDC UR48, c[0x0][0x230] ;  /* 0x00008c0000307ab9 */ /* 0x000fe40000000800 */
[----:B------:R-:W2:Y:S01]  /*f260*/  LDL.LU.64 R236, [R1+0x6d8] ;  /* 0x0006d80001ec7983 */ /* 0x000ea20000300a00 */
[----:B---3--:R-:W-:-:S02]  /*f270*/  VIADD R20, R20, 0xffffffbf ;  /* 0xffffffbf14147836 */ /* 0x008fc40000000000 */
[----:B------:R-:W3:Y:S01]  /*f280*/  LDC R32, c[0x0][0x230] ;  /* 0x00008c00ff207b82 */ /* 0x000ee20000000800 */
[----:B------:R-:W3:Y:S04]  /*f290*/  LDL.LU.64 R238, [R1+0x6d0] ;  /* 0x0006d00001ee7983 */ /* 0x000ee80000300a00 */
[----:B------:R-:W3:Y:S03]  /*f2a0*/  LDL.LU.64 R244, [R1+0x6c8] ;  /* 0x0006c80001f47983 */ /* 0x000ee60000300a00 */
[----:B------:R-:W3:Y:S01]  /*f2b0*/  LDC R231, c[0x0][0x230] ;  /* 0x00008c00ffe77b82 */ /* 0x000ee20000000800 */
[----:B------:R-:W3:Y:S04]  /*f2c0*/  LDL.LU.64 R250, [R1+0x6c0] ;  /* 0x0006c00001fa7983 */ /* 0x000ee80000300a00 */
[----:B------:R-:W3:Y:S04]  /*f2d0*/  LDL.LU.64 R248, [R1+0x6b8] ;  /* 0x0006b80001f87983 */ /* 0x000ee80000300a00 */
[----:B------:R-:W3:Y:S01]  /*f2e0*/  LDL.LU.64 R246, [R1+0x6b0] ;  /* 0x0006b00001f67983 */ /* 0x000ee20000300a00 */
[----:B------:R-:W-:-:S02]  /*f2f0*/  ISETP.GE.U32.AND P2, PT, R21, 0x7fffff9e, PT ;  /* 0x7fffff9e1500780c */ /* 0x000fc40003f46070 */
[----:B------:R-:W-:Y:S01]  /*f300*/  ISETP.GE.U32.AND P6, PT, R20, 0x7fffffa0, PT ;  /* 0x7fffffa01400780c */ /* 0x000fe20003fc6070 */
[----:B------:R-:W-:Y:S01]  /*f310*/  STL.64 [R1+0x2a60], R66 ;  /* 0x002a604201007387 */ /* 0x000fe20000100a00 */
[----:B------:R-:W3:Y:S01]  /*f320*/  LDC R21, c[0x0][0x230] ;  /* 0x00008c00ff157b82 */ /* 0x000ee20000000800 */
[----:B------:R-:W-:Y:S01]  /*f330*/  SEL R18, R18, RZ, P0 ;  /* 0x000000ff12127207 */ /* 0x000fe20000000000 */
[----:B-1----:R-:W-:Y:S01]  /*f340*/  VIADD R20, R22, 0xffffffbc ;  /* 0xffffffbc16147836 */ /* 0x002fe20000000000 */
[----:B------:R-:W-:Y:S01]  /*f350*/  STL.64 [R1+0x2a58], R68 ;  /* 0x002a584401007387 */ /* 0x000fe20000100a00 */
[----:B------:R-:W-:Y:S01]  /*f360*/  ISETP.GE.U32.AND P1, PT, R19, 0x7fffff9f, PT ;  /* 0x7fffff9f1300780c */ /* 0x000fe20003f26070 */
[----:B------:R-:W-:Y:S01]  /*f370*/  VIADD R19, R24, 0xffffffbb ;  /* 0xffffffbb18137836 */ /* 0x000fe20000000000 */
[----:B------:R-:W-:Y:S01]  /*f380*/  ISETP.NE.U32.AND P0, PT, R18, RZ, PT ;  /* 0x000000ff1200720c */ /* 0x000fe20003f05070 */
[----:B------:R-:W-:Y:S01]  /*f390*/  STL.64 [R1+0x2a50], R70 ;  /* 0x002a504601007387 */ /* 0x000fe20000100a00 */
[----:B------:R-:W-:Y:S01]  /*f3a0*/  VIADD R18, R25, 0xffffffba ;  /* 0xffffffba19127836 */ /* 0x000fe20000000000 */
[----:B------:R-:W-:Y:S01]  /*f3b0*/  ISETP.GE.U32.AND P3, PT, R20, 0x7fffff9d, PT ;  /* 0x7fffff9d1400780c */ /* 0x000fe20003f66070 */
[----:B------:R-:W1:Y:S01]  /*f3c0*/  LDC R24, c[0x0][0x230] ;  /* 0x00008c00ff187b82 */ /* 0x000e620000000800 */
[----:B------:R-:W-:Y:S01]  /*f3d0*/  STL.64 [R1+0x2a48], R72 ;  /* 0x002a484801007387 */ /* 0x000fe20000100a00 */
[----:B------:R-:W-:-:S02]  /*f3e0*/  ISETP.GE.U32.AND P4, PT, R19, 0x7fffff9c, PT ;  /* 0x7fffff9c1300780c */ /* 0x000fc40003f86070 */
[----:B------:R-:W-:Y:S01]  /*f3f0*/  ISETP.GE.U32.AND P5, PT, R18, 0x7fffff9b, PT ;  /* 0x7fffff9b1200780c */ /* 0x000fe20003fa6070 */
[----:B------:R-:W-:Y:S01]  /*f400*/  STL.64 [R1+0x2a40], R74 ;  /* 0x002a404a01007387 */ /* 0x000fe20000100a00 */
[----:B------:R-:W-:Y:S02]  /*f410*/  VIADD R18, R23, 0xffffffb9 ;  /* 0xffffffb917127836 */ /* 0x000fe40000000000 */
[----:B------:R-:W1:Y:S01]  /*f420*/  LDC R20, c[0x0][0x230] ;  /* 0x00008c00ff147b82 */ /* 0x000e620000000800 */
[----:B------:R-:W-:Y:S04]  /*f430*/  STL.64 [R1+0x2a38], R76 ;  /* 0x002a384c01007387 */ /* 0x000fe80000100a00 */
[----:B------:R-:W-:Y:S03]  /*f440*/  STL.64 [R1+0x2a30], R78 ;  /* 0x002a304e01007387 */ /* 0x000fe60000100a00 */
[----:B------:R-:W1:Y:S01]  /*f450*/  LDC R19, c[0x0][0x230] ;  /* 0x00008c00ff137b82 */ /* 0x000e620000000800 */
[----:B------:R-:W-:Y:S04]  /*f460*/  STL.64 [R1+0x2a28], R80 ;  /* 0x002a285001007387 */ /* 0x000fe80000100a00 */
[----:B------:R-:W-:Y:S04]  /*f470*/  STL.64 [R1+0x2a20], R82 ;  /* 0x002a205201007387 */ /* 0x000fe80000100a00 */
[----:B------:R-:W-:Y:S04]  /*f480*/  STL.64 [R1+0x2a18], R84 ;  /* 0x002a185401007387 */ /* 0x000fe80000100a00 */
[----:B------:R4:W-:Y:S04]  /*f490*/  STL.64 [R1+0x2a10], R86 ;  /* 0x002a105601007387 */ /* 0x0009e80000100a00 */
[----:B------:R-:W-:Y:S04]  /*f4a0*/  STL.64 [R1+0x2a08], R88 ;  /* 0x002a085801007387 */ /* 0x000fe80000100a00 */
[----:B------:R-:W-:Y:S04]  /*f4b0*/  STL.64 [R1+0x2a00], R90 ;  /* 0x002a005a01007387 */ /* 0x000fe80000100a00 */
[----:B------:R-:W-:Y:S01]  /*f4c0*/  STL.64 [R1+0x29f8], R92 ;  /* 0x0029f85c01007387 */ /* 0x000fe20000100a00 */
[----:B------:R-:W-:Y:S01]  /*f4d0*/  BAR.SYNC.DEFER_BLOCKING 0x0 ;  /* 0x0000000000007b1d */ /* 0x000fe20000010000 */
[----:B----4-:R-:W-:-:S05]  /*f4e0*/  IMAD.WIDE R112, R2, 0x4, R242 ;  /* 0x0000000402707825 */ /* 0x010fca00078e02f2 */
[----:B------:R-:W-:Y:S02]  /*f4f0*/  STL.64 [R1+0x29f0], R94 ;  /* 0x0029f05e01007387 */ /* 0x000fe40000100a00 */
[----:B------:R-:W4:Y:S02]  /*f500*/  LDC R86, c[0x0][0x230] ;  /* 0x00008c00ff567b82 */ /* 0x000f240000000800 */
[----:B------:R-:W-:Y:S04]  /*f510*/  STL.64 [R1+0x29e8], R96 ;  /* 0x0029e86001007387 */ /* 0x000fe80000100a00 */
[----:B------:R-:W-:Y:S04]  /*f520*/  STL [R1+0x29e0], R100 ;  /* 0x0029e06401007387 */ /* 0x000fe80000100800 */
[----:B------:R-:W-:Y:S04]  /*f530*/  STL.64 [R1+0x29d8], R98 ;  /* 0x0029d86201007387 */ /* 0x000fe80000100a00 */
[----:B------:R-:W-:Y:S04]  /*f540*/  STL [R1+0x29d0], R101 ;  /* 0x0029d06501007387 */ /* 0x000fe80000100800 */
[----:B------:R-:W-:Y:S04]  /*f550*/  STL.64 [R1+0x29c8], R102 ;  /* 0x0029c86601007387 */ /* 0x000fe80000100a00 */
[----:B------:R-:W-:Y:S04]  /*f560*/  STL.64 [R1+0x29c0], R104 ;  /* 0x0029c06801007387 */ /* 0x000fe80000100a00 */
[----:B------:R-:W-:Y:S04]  /*f570*/  STL [R1+0x29b8], R252 ;  /* 0x0029b8fc01007387 */ /* 0x000fe80000100800 */
[----:B------:R-:W-:Y:S04]  /*f580*/  STL.64 [R1+0x29b0], R106 ;  /* 0x0029b06a01007387 */ /* 0x000fe80000100a00 */
[----:B------:R-:W-:Y:S04]  /*f590*/  STL.64 [R1+0x29a8], R108 ;  /* 0x0029a86c01007387 */ /* 0x000fe80000100a00 */
[----:B------:R-:W-:Y:S04]  /*f5a0*/  STL.64 [R1+0x29a0], R110 ;  /* 0x0029a06e01007387 */ /* 0x000fe80000100a00 */
[----:B------:R-:W-:Y:S01]  /*f5b0*/  STL.64 [R1+0x2898], R14 ;  /* 0x0028980e01007387 */ /* 0x000fe20000100a00 */
[----:B------:R-:W-:-:S03]  /*f5c0*/  IMAD.WIDE R114, R2, 0x4, R240 ;  /* 0x0000000402727825 */ /* 0x000fc600078e02f0 */
[----:B------:R-:W-:Y:S04]  /*f5d0*/  STL.64 [R1+0x2890], R12 ;  /* 0x0028900c01007387 */ /* 0x000fe80000100a00 */
[----:B------:R1:W-:Y:S01]  /*f5e0*/  STL.64 [R1+0x2888], R10 ;  /* 0x0028880a01007387 */ /* 0x0003e20000100a00 */
[----:B--2---:R-:W-:-:S03]  /*f5f0*/  IMAD.WIDE R116, R2, 0x4, R236 ;  /* 0x0000000402747825 */ /* 0x004fc600078e02ec */
[----:B------:R-:W2:Y:S01]  /*f600*/  LDL.LU.64 R242, [R1+0x6a8] ;  /* 0x0006a80001f27983 */ /* 0x000ea20000300a00 */
[----:B---3--:R-:W-:-:S03]  /*f610*/  IMAD.WIDE R118, R2, 0x4, R238 ;  /* 0x0000000402767825 */ /* 0x008fc600078e02ee */
[----:B------:R-:W3:Y:S04]  /*f620*/  LDL.LU.64 R234, [R1+0x6a0] ;  /* 0x0006a00001ea7983 */ /* 0x000ee80000300a00 */
[----:B------:R-:W4:Y:S01]  /*f630*/  LDL.LU.64 R240, [R1+0x698] ;  /* 0x0006980001f07983 */ /* 0x000f220000300a00 */
[C---:B------:R-:W-:Y:S01]  /*f640*/  IMAD.WIDE R122, R2.reuse, 0x4, R250 ;  /* 0x00000004027a7825 */ /* 0x040fe200078e02fa */
[----:B-1----:R-:W1:Y:S02]  /*f650*/  LDC R10, c[0x0][0x230] ;  /* 0x00008c00ff0a7b82 */ /* 0x002e640000000800 */
[----:B------:R-:W3:Y:S04]  /*f660*/  LDL.LU.64 R236, [R1+0x690] ;  /* 0x0006900001ec7983 */ /* 0x000ee80000300a00 */
[----:B------:R-:W3:Y:S01]  /*f670*/  LDL.LU.64 R238, [R1+0x688] ;  /* 0x0006880001ee7983 */ /* 0x000ee20000300a00 */
[C---:B------:R-:W-:Y:S01]  /*f680*/  IMAD.WIDE R124, R2.reuse, 0x4, R248 ;  /* 0x00000004027c7825 */ /* 0x040fe200078e02f8 */
[----:B------:R-:W1:Y:S02]  /*f690*/  LDC R11, c[0x0][0x230] ;  /* 0x00008c00ff0b7b82 */ /* 0x000e640000000800 */
[----:B------:R-:W3:Y:S01]  /*f6a0*/  LDL.LU.64 R232, [R1+0x680] ;  /* 0x0006800001e87983 */ /* 0x000ee20000300a00 */
[----:B------:R-:W-:-:S03]  /*f6b0*/  IMAD.WIDE R126, R2, 0x4, R246 ;  /* 0x00000004027e7825 */ /* 0x000fc600078e02f6 */
[----:B------:R-:W3:Y:S01]  /*f6c0*/  LDL.LU.64 R250, [R1+0x678] ;  /* 0x0006780001fa7983 */ /* 0x000ee20000300a00 */
[----:B------:R-:W-:-:S03]  /*f6d0*/  IMAD.WIDE R120, R2, 0x4, R244 ;  /* 0x0000000402787825 */ /* 0x000fc600078e02f4 */
[----:B------:R-:W3:Y:S04]  /*f6e0*/  LDL.LU.64 R248, [R1+0x670] ;  /* 0x0006700001f87983 */ /* 0x000ee80000300a00 */
[----:B------:R-:W3:Y:S04]  /*f6f0*/  LDL.LU.64 R246, [R1+0x668] ;  /* 0x0006680001f67983 */ /* 0x000ee80000300a00 */
[----:B------:R-:W3:Y:S04]  /*f700*/  LDL.LU.64 R244, [R1+0x660] ;  /* 0x0006600001f47983 */ /* 0x000ee80000300a00 */
[----:B------:R-:W-:Y:S01]  /*f710*/  @!PT LDS RZ, [RZ] ;  /* 0x00000000fffff984 */ /* 0x000fe20000000800 */
[----:B------:R-:W-:Y:S01]  /*f720*/  @!PT LDS RZ, [RZ] ;  /* 0x00000000fffff984 */ /* 0x000fe20000000800 */
[----:B------:R-:W-:Y:S01]  /*f730*/  @!PT LDS RZ, [RZ] ;  /* 0x00000000fffff984 */ /* 0x000fe20000000800 */
[----:B------:R-:W-:Y:S04]  /*f740*/  LDGSTS.E [R0+0x20000], desc[UR6][R112.64], !P6 ;  /* 0x2000000070007fae */ /* 0x000fe8000f121846 */
[----:B------:R-:W-:Y:S04]  /*f750*/  LDGSTS.E [R0+0x24000], desc[UR6][R114.64], !P6 ;  /* 0x2400000072007fae */ /* 0x000fe8000f121846 */
[----:B------:R-:W-:Y:S04]  /*f760*/  LDGSTS.E [R0+0x28000], desc[UR6][R116.64], !P6 ;  /* 0x2800000074007fae */ /* 0x000fe8000f121846 */
[----:B------:R-:W-:Y:S01]  /*f770*/  LDGSTS.E [R0+0x2c000], desc[UR6][R118.64], !P6 ;  /* 0x2c00000076007fae */ /* 0x000fe2000f121846 */
[----:B------:R-:W-:Y:S01]  /*f780*/  ISETP.GE.U32.AND P6, PT, R18, 0x7fffff9a, PT ;  /* 0x7fffff9a1200780c */ /* 0x000fe20003fc6070 */
[----:B--2---:R-:W-:-:S02]  /*f790*/  IMAD.WIDE R128, R2, 0x4, R242 ;  /* 0x0000000402807825 */ /* 0x004fc400078e02f2 */
[----:B------:R-:W-:Y:S04]  /*f7a0*/  LDGSTS.E [R0+0x20004], desc[UR6][R120.64], !P1 ;  /* 0x2000400078007fae */ /* 0x000fe8000c921846 */
[----:B------:R-:W2:Y:S01]  /*f7b0*/  LDL.LU.64 R242, [R1+0x658] ;  /* 0x0006580001f27983 */ /* 0x000ea20000300a00 */
[----:B----4-:R-:W-:-:S03]  /*f7c0*/  IMAD.WIDE R46, R2, 0x4, R240 ;  /* 0x00000004022e7825 */ /* 0x010fc600078e02f0 */
[----:B------:R-:W-:Y:S04]  /*f7d0*/  LDGSTS.E [R0+0x24004], desc[UR6][R122.64], !P1 ;  /* 0x240040007a007fae */ /* 0x000fe8000c921846 */
[----:B------:R-:W4:Y:S01]  /*f7e0*/  LDL.LU.64 R240, [R1+0x650] ;  /* 0x0006500001f07983 */ /* 0x000f220000300a00 */
[----:B---3--:R-:W-:-:S03]  /*f7f0*/  IMAD.WIDE R44, R2, 0x4, R236 ;  /* 0x00000004022c7825 */ /* 0x008fc600078e02ec */
[----:B------:R-:W-:Y:S01]  /*f800*/  LDGSTS.E [R0+0x28004], desc[UR6][R124.64], !P1 ;  /* 0x280040007c007fae */ /* 0x000fe2000c921846 */
[----:B------:R-:W-:-:S03]  /*f810*/  IMAD.WIDE R42, R2, 0x4, R238 ;  /* 0x00000004022a7825 */ /* 0x000fc600078e02ee */
[----:B------:R-:W3:Y:S01]  /*f820*/  LDL.LU.64 R238, [R1+0x648] ;  /* 0x0006480001ee7983 */ /* 0x000ee20000300a00 */
[----:B------:R-:W-:-:S03]  /*f830*/  IMAD.WIDE R50, R2, 0x4, R234 ;  /* 0x0000000402327825 */ /* 0x000fc600078e02ea */
[----:B------:R-:W3:Y:S01]  /*f840*/  LDL.LU.64 R236, [R1+0x640] ;  /* 0x0006400001ec7983 */ /* 0x000ee20000300a00 */
[----:B------:R-:W-:-:S03]  /*f850*/  IMAD.WIDE R38, R2, 0x4, R232 ;  /* 0x0000000402267825 */ /* 0x000fc600078e02e8 */
[----:B------:R-:W3:Y:S04]  /*f860*/  LDL.LU.64 R234, [R1+0x638] ;  /* 0x0006380001ea7983 */ /* 0x000ee80000300a00 */
[----:B------:R-:W3:Y:S04]  /*f870*/  LDL.LU.64 R232, [R1+0x630] ;  /* 0x0006300001e87983 */ /* 0x000ee80000300a00 */
[----:B------:R-:W3:Y:S04]  /*f880*/  LDL.LU.64 R228, [R1+0x628] ;  /* 0x0006280001e47983 */ /* 0x000ee80000300a00 */
[----:B------:R-:W3:Y:S04]  /*f890*/  LDL.LU.64 R66, [R1+0x620] ;  /* 0x0006200001427983 */ /* 0x000ee80000300a00 */
[----:B------:R-:W3:Y:S04]  /*f8a0*/  LDL.LU.64 R78, [R1+0x618] ;  /* 0x00061800014e7983 */ /* 0x000ee80000300a00 */
[----:B------:R-:W3:Y:S04]  /*f8b0*/  LDL.LU.64 R76, [R1+0x610] ;  /* 0x00061000014c7983 */ /* 0x000ee80000300a00 */
[----:B------:R-:W3:Y:S04]  /*f8c0*/  LDL.LU.64 R70, [R1+0x608] ;  /* 0x0006080001467983 */ /* 0x000ee80000300a00 */
[----:B------:R-:W3:Y:S01]  /*f8d0*/  LDL.LU.64 R68, [R1+0x600] ;  /* 0x0006000001447983 */ /* 0x000ee20000300a00 */
[----:B------:R-:W-:-:S03]  /*f8e0*/  VIADD R18, R26, 0xffffffb8 ;  /* 0xffffffb81a127836 */ /* 0x000fc60000000000 */
[----:B------:R-:W-:Y:S02]  /*f8f0*/  LDGSTS.E [R0+0x2c004], desc[UR6][R126.64], !P1 ;  /* 0x2c0040007e007fae */ /* 0x000fe4000c921846 */
[----:B------:R-:W-:Y:S01]  /*f900*/  ISETP.GE.U32.AND P1, PT, R18, 0x7fffff99, PT ;  /* 0x7fffff991200780c */ /* 0x000fe20003f26070 */
[----:B------:R-:W-:Y:S01]  /*f910*/  VIADD R18, R21, 0xffffffb7 ;  /* 0xffffffb715127836 */ /* 0x000fe20000000000 */
[----:B------:R-:W-:Y:S01]  /*f920*/  LDGSTS.E [R0+0x20008], desc[UR6][R128.64], !P2 ;  /* 0x2000800080007fae */ /* 0x000fe2000d121846 */
[----:B------:R-:W1:Y:S01]  /*f930*/  LDC R21, c[0x0][0x230] ;  /* 0x00008c00ff157b82 */ /* 0x000e620000000800 */
[C---:B------:R-:W-:Y:S02]  /*f940*/  IMAD.WIDE R250, R2.reuse, 0x4, R250 ;  /* 0x0000000402fa7825 */ /* 0x040fe400078e02fa */
[----:B------:R-:W-:Y:S02]  /*f950*/  LDGSTS.E [R0+0x24008], desc[UR6][R50.64], !P2 ;  /* 0x2400800032007fae */ /* 0x000fe4000d121846 */
[----:B------:R-:W-:-:S02]  /*f960*/  IMAD.WIDE R248, R2, 0x4, R248 ;  /* 0x0000000402f87825 */ /* 0x000fc400078e02f8 */
[----:B------:R-:W-:Y:S04]  /*f970*/  LDGSTS.E [R0+0x28008], desc[UR6][R46.64], !P2 ;  /* 0x280080002e007fae */ /* 0x000fe8000d121846 */
[----:B------:R-:W-:Y:S01]  /*f980*/  LDGSTS.E [R0+0x2c008], desc[UR6][R44.64], !P2 ;  /* 0x2c0080002c007fae */ /* 0x000fe2000d121846 */
[----:B------:R-:W-:Y:S01]  /*f990*/  ISETP.GE.U32.AND P2, PT, R18, 0x7fffff98, PT ;  /* 0x7fffff981200780c */ /* 0x000fe20003f46070 */
[----:B------:R-:W-:Y:S02]  /*f9a0*/  VIADD R18, R20, 0xffffffb6 ;  /* 0xffffffb614127836 */ /* 0x000fe40000000000 */
[----:B------:R-:W-:Y:S01]  /*f9b0*/  LDGSTS.E [R0+0x2000c], desc[UR6][R42.64], !P3 ;  /* 0x2000c0002a007fae */ /* 0x000fe2000d921846 */
[----:B------:R-:W-:-:S03]  /*f9c0*/  IMAD.WIDE R246, R2, 0x4, R246 ;  /* 0x0000000402f67825 */ /* 0x000fc600078e02f6 */
[----:B------:R-:W-:Y:S01]  /*f9d0*/  LDGSTS.E [R0+0x2400c], desc[UR6][R38.64], !P3 ;  /* 0x2400c00026007fae */ /* 0x000fe2000d921846 */
[----:B------:R-:W-:-:S03]  /*f9e0*/  IMAD.WIDE R244, R2, 0x4, R244 ;  /* 0x0000000402f47825 */ /* 0x000fc600078e02f4 */
[----:B------:R-:W-:Y:S04]  /*f9f0*/  LDGSTS.E [R0+0x2800c], desc[UR6][R250.64], !P3 ;  /* 0x2800c000fa007fae */ /* 0x000fe8000d921846 */
[----:B------:R-:W-:Y:S01]  /*fa00*/  LDGSTS.E [R0+0x2c00c], desc[UR6][R248.64], !P3 ;  /* 0x2c00c000f8007fae */ /* 0x000fe2000d921846 */
[----:B------:R-:W-:Y:S01]  /*fa10*/  ISETP.GE.U32.AND P3, PT, R18, 0x7fffff97, PT ;  /* 0x7fffff971200780c */ /* 0x000fe20003f66070 */
[----:B------:R-:W-:Y:S02]  /*fa20*/  VIADD R18, R19, 0xffffffb5 ;  /* 0xffffffb513127836 */ /* 0x000fe40000000000 */
[----:B------:R-:W-:Y:S04]  /*fa30*/  LDGSTS.E [R3+0x20000], desc[UR6][R246.64], !P4 ;  /* 0x20000000f6037fae */ /* 0x000fe8000e121846 */
[----:B------:R-:W-:Y:S04]  /*fa40*/  LDGSTS.E [R3+0x24000], desc[UR6][R244.64], !P4 ;  /* 0x24000000f4037fae */ /* 0x000fe8000e121846 */
[----:B------:R-:W3:Y:S04]  /*fa50*/  LDL.LU.64 R28, [R1+0x5f8] ;  /* 0x0005f800011c7983 */ /* 0x000ee80000300a00 */
[----:B------:R-:W3:Y:S04]  /*fa60*/  LDL.LU.64 R30, [R1+0x5f0] ;  /* 0x0005f000011e7983 */ /* 0x000ee80000300a00 */
[----:B------:R-:W3:Y:S04]  /*fa70*/  LDL.LU.64 R74, [R1+0x5e8] ;  /* 0x0005e800014a7983 */ /* 0x000ee80000300a00 */
[----:B------:R-:W3:Y:S04]  /*fa80*/  LDL.LU.64 R34, [R1+0x5e0] ;  /* 0x0005e00001227983 */ /* 0x000ee80000300a00 */
[----:B------:R-:W3:Y:S01]  /*fa90*/  LDL.LU.64 R72, [R1+0x5d8] ;  /* 0x0005d80001487983 */ /* 0x000ee20000300a00 */
[----:B------:R-:W-:-:S02]  /*faa0*/  VIADD R24, R24, 0xffffffb3 ;  /* 0xffffffb318187836 */ /* 0x000fc40000000000 */
[----:B--2---:R-:W-:-:S05]  /*fab0*/  IMAD.WIDE R242, R2, 0x4, R242 ;  /* 0x0000000402f27825 */ /* 0x004fca00078e02f2 */
[----:B------:R-:W-:Y:S01]  /*fac0*/  LDGSTS.E [R3+0x28000], desc[UR6][R242.64], !P4 ;  /* 0x28000000f2037fae */ /* 0x000fe2000e121846 */
[----:B----4-:R-:W-:-:S05]  /*fad0*/  IMAD.WIDE R240, R2, 0x4, R240 ;  /* 0x0000000402f07825 */ /* 0x010fca00078e02f0 */
[----:B------:R-:W-:Y:S01]  /*fae0*/  LDGSTS.E [R3+0x2c000], desc[UR6][R240.64], !P4 ;  /* 0x2c000000f0037fae */ /* 0x000fe2000e121846 */
[----:B---3--:R-:W-:Y:S01]  /*faf0*/  IMAD.WIDE R238, R2, 0x4, R238 ;  /* 0x0000000402ee7825 */ /* 0x008fe200078e02ee */
[----:B------:R-:W-:-:S03]  /*fb00*/  ISETP.GE.U32.AND P4, PT, R18, 0x7fffff96, PT ;  /* 0x7fffff961200780c */ /* 0x000fc60003f86070 */
[C---:B------:R-:W-:Y:S01]  /*fb10*/  IMAD.WIDE R236, R2.reuse, 0x4, R236 ;  /* 0x0000000402ec7825 */ /* 0x040fe200078e02ec */
[----:B------:R-:W-:Y:S03]  /*fb20*/  LDGSTS.E [R3+0x20004], desc[UR6][R238.64], !P5 ;  /* 0x20004000ee037fae */ /* 0x000fe6000e921846 */
[C---:B------:R-:W-:Y:S01]  /*fb30*/  IMAD.WIDE R234, R2.reuse, 0x4, R234 ;  /* 0x0000000402ea7825 */ /* 0x040fe200078e02ea */
[----:B------:R-:W-:Y:S03]  /*fb40*/  LDGSTS.E [R3+0x24004], desc[UR6][R236.64], !P5 ;  /* 0x24004000ec037fae */ /* 0x000fe6000e921846 */
[----:B------:R-:W-:Y:S01]  /*fb50*/  IMAD.WIDE R232, R2, 0x4, R232 ;  /* 0x0000000402e87825 */ /* 0x000fe200078e02e8 */
[----:B------:R-:W-:Y:S03]  /*fb60*/  LDGSTS.E [R3+0x28004], desc[UR6][R234.64], !P5 ;  /* 0x28004000ea037fae */ /* 0x000fe6000e921846 */
[----:B-1----:R-:W-:Y:S01]  /*fb70*/  VIADD R18, R21, 0xffffffb4 ;  /* 0xffffffb415127836 */ /* 0x002fe20000000000 */
[----:B------:R-:W-:Y:S04]  /*fb80*/  LDGSTS.E [R3+0x2c004], desc[UR6][R232.64], !P5 ;  /* 0x2c004000e8037fae */ /* 0x000fe8000e921846 */
[----:B------:R-:W-:Y:S01]  /*fb90*/  ISETP.GE.U32.AND P5, PT, R18, 0x7fffff95, PT ;  /* 0x7fffff951200780c */ /* 0x000fe20003fa6070 */
[----:B------:R-:W-:-:S02]  /*fba0*/  IMAD.WIDE R18, R2, 0x4, R66 ;  /* 0x0000000402127825 */ /* 0x000fc400078e0242 */
[----:B------:R-:W2:Y:S02]  /*fbb0*/  LDL.LU.64 R66, [R1+0x5d0] ;  /* 0x0005d00001427983 */ /* 0x000ea40000300a00 */
[C---:B------:R-:W-:Y:S02]  /*fbc0*/  IMAD.WIDE R20, R2.reuse, 0x4, R78 ;  /* 0x0000000402147825 */ /* 0x040fe400078e024e */
[----:B------:R-:W3:Y:S04]  /*fbd0*/  LDL.LU.64 R80, [R1+0x5c8] ;  /* 0x0005c80001507983 */ /* 0x000ee80000300a00 */
[----:B------:R-:W4:Y:S01]  /*fbe0*/  LDL.LU.64 R78, [R1+0x5c0] ;  /* 0x0005c000014e7983 */ /* 0x000f220000300a00 */
[----:B------:R-:W-:-:S03]  /*fbf0*/  IMAD.WIDE R228, R2, 0x4, R228 ;  /* 0x0000000402e47825 */ /* 0x000fc600078e02e4 */
[----:B------:R-:W4:Y:S01]  /*fc00*/  LDL.LU.64 R84, [R1+0x5b8] ;  /* 0x0005b80001547983 */ /* 0x000f220000300a00 */
[----:B------:R-:W-:-:S03]  /*fc10*/  IMAD.WIDE R22, R2, 0x4, R76 ;  /* 0x0000000402167825 */ /* 0x000fc600078e024c */
[----:B------:R-:W-:Y:S04]  /*fc20*/  LDGSTS.E [R3+0x20008], desc[UR6][R228.64], !P6 ;  /* 0x20008000e4037fae */ /* 0x000fe8000f121846 */
[----:B------:R-:W-:Y:S04]  /*fc30*/  LDGSTS.E [R3+0x24008], desc[UR6][R18.64], !P6 ;  /* 0x2400800012037fae */ /* 0x000fe8000f121846 */
[----:B------:R-:W4:Y:S04]  /*fc40*/  LDL.LU.64 R82, [R1+0x5b0] ;  /* 0x0005b00001527983 */ /* 0x000f280000300a00 */
[----:B------:R-:W-:Y:S01]  /*fc50*/  LDGSTS.E [R3+0x28008], desc[UR6][R20.64], !P6 ;  /* 0x2800800014037fae */ /* 0x000fe2000f121846 */
[----:B------:R-:W-:-:S03]  /*fc60*/  IMAD.WIDE R26, R2, 0x4, R68 ;  /* 0x00000004021a7825 */ /* 0x000fc600078e0244 */
[----:B------:R-:W-:Y:S01]  /*fc70*/  LDGSTS.E [R3+0x2c008], desc[UR6][R22.64], !P6 ;  /* 0x2c00800016037fae */ /* 0x000fe2000f121846 */
[----:B------:R-:W-:Y:S01]  /*fc80*/  ISETP.GE.U32.AND P6, PT, R24, 0x7fffff94, PT ;  /* 0x7fffff941800780c */ /* 0x000fe20003fc6070 */
[----:B------:R-:W-:Y:S02]  /*fc90*/  IMAD.WIDE R24, R2, 0x4, R70 ;  /* 0x0000000402187825 */ /* 0x000fe400078e0246 */
[----:B------:R-:W4:Y:S04]  /*fca0*/  LDL.LU.64 R70, [R1+0x5a8] ;  /* 0x0005a80001467983 */ /* 0x000f280000300a00 */
[----:B------:R-:W4:Y:S04]  /*fcb0*/  LDL.LU.64 R68, [R1+0x5a0] ;  /* 0x0005a00001447983 */ /* 0x000f280000300a00 */
[----:B------:R-:W4:Y:S01]  /*fcc0*/  LDL.LU.64 R76, [R1+0x598] ;  /* 0x00059800014c7983 */ /* 0x000f220000300a00 */
[----:B------:R-:W-:-:S03]  /*fcd0*/  VIADD R32, R32, 0xffffffb2 ;  /* 0xffffffb220207836 */ /* 0x000fc60000000000 */
[----:B------:R-:W-:Y:S04]  /*fce0*/  LDGSTS.E [R3+0x2000c], desc[UR6][R24.64], !P1 ;  /* 0x2000c00018037fae */ /* 0x000fe8000c921846 */
[----:B------:R-:W-:Y:S04]  /*fcf0*/  LDGSTS.E [R3+0x2400c], desc[UR6][R26.64], !P1 ;  /* 0x2400c0001a037fae */ /* 0x000fe8000c921846 */
[----:B------:R-:W4:Y:S01]  /*fd00*/  LDL.LU.64 R88, [R1+0x590] ;  /* 0x0005900001587983 */ /* 0x000f220000300a00 */
[----:B------:R-:W-:-:S04]  /*fd10*/  IMAD.WIDE R28, R2, 0x4, R28 ;  /* 0x00000004021c7825 */ /* 0x000fc800078e021c */
[----:B------:R-:W-:Y:S01]  /*fd20*/  IMAD.WIDE R30, R2, 0x4, R30 ;  /* 0x00000004021e7825 */ /* 0x000fe200078e021e */
[----:B------:R-:W-:Y:S04]  /*fd30*/  LDGSTS.E [R3+0x2800c], desc[UR6][R28.64], !P1 ;  /* 0x2800c0001c037fae */ /* 0x000fe8000c921846 */
[----:B------:R-:W-:Y:S01]  /*fd40*/  LDGSTS.E [R3+0x2c00c], desc[UR6][R30.64], !P1 ;  /* 0x2c00c0001e037fae */ /* 0x000fe2000c921846 */
[----:B------:R-:W-:Y:S01]  /*fd50*/  ISETP.GE.U32.AND P1, PT, R32, 0x7fffff93, PT ;  /* 0x7fffff932000780c */ /* 0x000fe20003f26070 */
[----:B------:R-:W-:-:S04]  /*fd60*/  IMAD.WIDE R32, R2, 0x4, R74 ;  /* 0x0000000402207825 */ /* 0x000fc800078e024a */
[C---:B------:R-:W-:Y:S01]  /*fd70*/  IMAD.WIDE R14, R2.reuse, 0x4, R72 ;  /* 0x00000004020e7825 */ /* 0x040fe200078e0248 */
[----:B------:R-:W-:Y:S03]  /*fd80*/  LDGSTS.E [R5+0x20000], desc[UR6][R32.64], !P2 ;  /* 0x2000000020057fae */ /* 0x000fe6000d121846 */
[C---:B------:R-:W-:Y:S01]  /*fd90*/  IMAD.WIDE R34, R2.reuse, 0x4, R34 ;  /* 0x0000000402227825 */ /* 0x040fe200078e0222 */
[----:B------:R1:W-:Y:S04]  /*fda0*/  STL.64 [R1+0x650], R14 ;  /* 0x0006500e01007387 */ /* 0x0003e80000100a00 */
[----:B------:R-:W-:Y:S04]  /*fdb0*/  LDGSTS.E [R5+0x24000], desc[UR6][R34.64], !P2 ;  /* 0x2400000022057fae */ /* 0x000fe8000d121846 */
[----:B------:R1:W-:Y:S01]  /*fdc0*/  LDGSTS.E [R5+0x28000], desc[UR6][R14.64], !P2 ;  /* 0x280000000e057fae */ /* 0x0003e2000d121846 */
[----:B--2---:R-:W-:-:S05]  /*fdd0*/  IMAD.WIDE R12, R2, 0x4, R66 ;  /* 0x00000004020c7825 */ /* 0x004fca00078e0242 */
[----:B------:R2:W-:Y:S01]  /*fde0*/  STL.64 [R1+0x648], R12 ;  /* 0x0006480c01007387 */ /* 0x0005e20000100a00 */
[----:B---3--:R-:W-:-:S03]  /*fdf0*/  IMAD.WIDE R80, R2, 0x4, R80 ;  /* 0x0000000402507825 */ /* 0x008fc600078e0250 */
[----:B------:R-:W3:Y:S01]  /*fe00*/  LDL.LU.64 R74, [R1+0x588] ;  /* 0x00058800014a7983 */ /* 0x000ee20000300a00 */
[----:B----4-:R-:W-:-:S03]  /*fe10*/  IMAD.WIDE R78, R2, 0x4, R78 ;  /* 0x00000004024e7825 */ /* 0x010fc600078e024e */
[----:B------:R-:W4:Y:S01]  /*fe20*/  LDL.LU.64 R72, [R1+0x580] ;  /* 0x0005800001487983 */ /* 0x000f220000300a00 */
[----:B-1----:R-:W-:-:S03]  /*fe30*/  IMAD.WIDE R14, R2, 0x4, R84 ;  /* 0x00000004020e7825 */ /* 0x002fc600078e0254 */
[----:B------:R-:W4:Y:S04]  /*fe40*/  LDL.LU.64 R66, [R1+0x578] ;  /* 0x0005780001427983 */ /* 0x000f280000300a00 */
[----:B------:R1:W-:Y:S04]  /*fe50*/  STL.64 [R1+0x640], R80 ;  /* 0x0006405001007387 */ /* 0x0003e80000100a00 */
[----:B------:R2:W-:Y:S04]  /*fe60*/  LDGSTS.E [R5+0x2c000], desc[UR6][R12.64], !P2 ;  /* 0x2c0000000c057fae */ /* 0x0005e8000d121846 */
[----:B------:R1:W-:Y:S04]  /*fe70*/  STL.64 [R1+0x638], R78 ;  /* 0x0006384e01007387 */ /* 0x0003e80000100a00 */
[----:B------:R-:W-:Y:S04]  /*fe80*/  LDGSTS.E [R5+0x20004], desc[UR6][R80.64], !P3 ;  /* 0x2000400050057fae */ /* 0x000fe8000d921846 */
[----:B------:R1:W-:Y:S01]  /*fe90*/  STL.64 [R1+0x630], R14 ;  /* 0x0006300e01007387 */ /* 0x0003e20000100a00 */
[----:B--2---:R-:W-:-:S03]  /*fea0*/  IMAD.WIDE R12, R2, 0x4, R82 ;  /* 0x00000004020c7825 */ /* 0x004fc600078e0252 */
[----:B------:R2:W-:Y:S04]  /*feb0*/  LDGSTS.E [R5+0x24004], desc[UR6][R78.64], !P3 ;  /* 0x240040004e057fae */ /* 0x0005e8000d921846 */
[----:B-1----:R-:W4:Y:S01]  /*fec0*/  LDL.LU.64 R80, [R1+0x570] ;  /* 0x0005700001507983 */ /* 0x002f220000300a00 */
[----:B------:R-:W-:-:S03]  /*fed0*/  IMAD.WIDE R84, R2, 0x4, R70 ;  /* 0x0000000402547825 */ /* 0x000fc600078e0246 */
[----:B------:R1:W-:Y:S04]  /*fee0*/  STL.64 [R1+0x628], R12 ;  /* 0x0006280c01007387 */ /* 0x0003e80000100a00 */
[----:B------:R-:W4:Y:S01]  /*fef0*/  LDL.LU.64 R70, [R1+0x568] ;  /* 0x0005680001467983 */ /* 0x000f220000300a00 */
[----:B--2---:R-:W-:-:S03]  /*ff00*/  IMAD.WIDE R78, R2, 0x4, R68 ;  /* 0x00000004024e7825 */ /* 0x004fc600078e0244 */
[----:B------:R-:W2:Y:S04]  /*ff10*/  LDL.LU.64 R68, [R1+0x560] ;  /* 0x0005600001447983 */ /* 0x000ea80000300a00 */
[----:B------:R1:W-:Y:S04]  /*ff20*/  STL.64 [R1+0x620], R84 ;  /* 0x0006205401007387 */ /* 0x0003e80000100a00 */
[----:B------:R1:W-:Y:S04]  /*ff30*/  LDGSTS.E [R5+0x28004], desc[UR6][R14.64], !P3 ;  /* 0x280040000e057fae */ /* 0x0003e8000d921846 */
[----:B------:R-:W2:Y:S04]  /*ff40*/  LDL.LU.64 R82, [R1+0x558] ;  /* 0x0005580001527983 */ /* 0x000ea80000300a00 */
[----:B------:R1:W-:Y:S02]  /*ff50*/  STL.64 [R1+0x618], R78 ;  /* 0x0006184e01007387 */ /* 0x0003e40000100a00 */
[----:B-1----:R-:W-:-:S02]  /*ff60*/  IMAD.WIDE R14, R2, 0x4, R76 ;  /* 0x00000004020e7825 */ /* 0x002fc400078e024c */
[----:B------:R1:W-:Y:S04]  /*ff70*/  LDGSTS.E [R5+0x2c004], desc[UR6][R12.64], !P3 ;  /* 0x2c0040000c057fae */ /* 0x0003e8000d921846 */
[----:B------:R-:W2:Y:S01]  /*ff80*/  LDL.LU.64 R76, [R1+0x550] ;  /* 0x00055000014c7983 */ /* 0x000ea20000300a00 */
[----:B------:R-:W-:-:S03]  /*ff90*/  VIADD R231, R231, 0xffffffb1 ;  /* 0xffffffb1e7e77836 */ /* 0x000fc60000000000 */
[----:B------:R1:W-:Y:S02]  /*ffa0*/  LDGSTS.E [R5+0x20008], desc[UR6][R84.64], !P4 ;  /* 0x2000800054057fae */ /* 0x0003e4000e121846 */
[----:B-1----:R-:W-:Y:S01]  /*ffb0*/  IMAD.WIDE R12, R2, 0x4, R88 ;  /* 0x00000004020c7825 */ /* 0x002fe200078e0258 */
[----:B------:R-:W-:Y:S01]  /*ffc0*/  ISETP.GE.U32.AND P2, PT, R231, 0x7fffff92, PT ;  /* 0x7fffff92e700780c */ /* 0x000fe20003f46070 */
[----:B------:R1:W-:Y:S02]  /*ffd0*/  STL.64 [R1+0x610], R14 ;  /* 0x0006100e01007387 */ /* 0x0003e40000100a00 */
[----:B------:R-:W-:Y:S02]  /*ffe0*/  VIADD R231, R10, 0xffffffb0 ;  /* 0xffffffb00ae77836 */ /* 0x000fe40000000000 */
[----:B------:R-:W-:Y:S01]  /*fff0*/  LDGSTS.E [R5+0x24008], desc[UR6][R78.64], !P4 ;  /* 0x240080004e057fae */ /* 0x000fe2000e121846 */
[----:B------:R-:W2:Y:S03]  /*10000*/  LDC R10, c[0x0][0x230] ;  /* 0x00008c00ff0a7b82 */ /* 0x000ea60000000800 */
[----:B------:R1:W-:Y:S04]  /*10010*/  STL.64 [R1+0x608], R12 ;  /* 0x0006080c01007387 */ /* 0x0003e80000100a00 */
[----:B------:R1:W-:Y:S01]  /*10020*/  LDGSTS.E [R5+0x28008], desc[UR6][R14.64], !P4 ;  /* 0x280080000e057fae */ /* 0x0003e2000e121846 */
[----:B------:R-:W2:Y:S03]  /*10030*/  LDC R84, c[0x0][0x230] ;  /* 0x00008c00ff547b82 */ /* 0x000ea60000000800 */
[----:B------:R-:W2:Y:S01]  /*10040*/  LDL.LU.64 R78, [R1+0x548] ;  /* 0x00054800014e7983 */ /* 0x000ea20000300a00 */
[----:B------:R-:W-:Y:S01]  /*10050*/  ISETP.GE.U32.AND P3, PT, R231, 0x7fffff91, PT ;  /* 0x7fffff91e700780c */ /* 0x000fe20003f66070 */
[----:B------:R-:W-:-:S02]  /*10060*/  VIADD R231, R86, 0xffffffaf ;  /* 0xffffffaf56e77836 */ /* 0x000fc40000000000 */
[----:B------:R1:W-:Y:S01]  /*10070*/  LDGSTS.E [R5+0x2c008], desc[UR6][R12.64], !P4 ;  /* 0x2c0080000c057fae */ /* 0x0003e2000e121846 */
[----:B---3--:R-:W-:-:S04]  /*10080*/  IMAD.WIDE R74, R2, 0x4, R74 ;  /* 0x00000004024a7825 */ /* 0x008fc800078e024a */
[C---:B----4-:R-:W-:Y:S01]  /*10090*/  IMAD.WIDE R72, R2.reuse, 0x4, R72 ;  /* 0x0000000402487825 */ /* 0x050fe200078e0248 */
[----:B------:R3:W-:Y:S03]  /*100a0*/  STL.64 [R1+0x600], R74 ;  /* 0x0006004a01007387 */ /* 0x0007e60000100a00 */
[C---:B-1----:R-:W-:Y:S01]  /*100b0*/  IMAD.WIDE R14, R2.reuse, 0x4, R66 ;  /* 0x00000004020e7825 */ /* 0x042fe200078e0242 */
[----:B------:R-:W-:Y:S04]  /*100c0*/  LDGSTS.E [R5+0x2000c], desc[UR6][R74.64], !P5 ;  /* 0x2000c0004a057fae */ /* 0x000fe8000e921846 */
[----:B------:R-:W4:Y:S04]  /*100d0*/  LDL.LU.64 R66, [R1+0x540] ;  /* 0x0005400001427983 */ /* 0x000f280000300a00 */
[----:B------:R1:W-:Y:S04]  /*100e0*/  STL.64 [R1+0x5f8], R72 ;  /* 0x0005f84801007387 */ /* 0x0003e80000100a00 */
[----:B------:R-:W4:Y:S04]  /*100f0*/  LDL.LU.64 R90, [R1+0x538] ;  /* 0x00053800015a7983 */ /* 0x000f280000300a00 */
[----:B------:R2:W-:Y:S04]  /*10100*/  STL.64 [R1+0x5f0], R14 ;  /* 0x0005f00e01007387 */ /* 0x0005e80000100a00 */
[----:B------:R-:W4:Y:S04]  /*10110*/  LDL.LU.64 R86, [R1+0x530] ;  /* 0x0005300001567983 */ /* 0x000f280000300a00 */
[----:B------:R-:W-:Y:S01]  /*10120*/  LDGSTS.E [R5+0x2400c], desc[UR6][R72.64], !P5 ;  /* 0x2400c00048057fae */ /* 0x000fe2000e921846 */
[----:B------:R-:W-:-:S03]  /*10130*/  IMAD.WIDE R12, R2, 0x4, R80 ;  /* 0x00000004020c7825 */ /* 0x000fc600078e0250 */
[----:B------:R2:W-:Y:S04]  /*10140*/  LDGSTS.E [R5+0x2800c], desc[UR6][R14.64], !P5 ;  /* 0x2800c0000e057fae */ /* 0x0005e8000e921846 */
[----:B------:R2:W-:Y:S04]  /*10150*/  STL.64 [R1+0x5e8], R12 ;  /* 0x0005e80c01007387 */ /* 0x0005e80000100a00 */
[----:B---3--:R-:W3:Y:S01]  /*10160*/  LDL.LU.64 R74, [R1+0x528] ;  /* 0x00052800014a7983 */ /* 0x008ee20000300a00 */
[----:B------:R-:W-:-:S03]  /*10170*/  IMAD.WIDE R70, R2, 0x4, R70 ;  /* 0x0000000402467825 */ /* 0x000fc600078e0246 */
[----:B-1----:R-:W3:Y:S01]  /*10180*/  LDL.LU.64 R72, [R1+0x520] ;  /* 0x0005200001487983 */ /* 0x002ee20000300a00 */
[----:B--2---:R-:W-:-:S03]  /*10190*/  IMAD.WIDE R68, R2, 0x4, R68 ;  /* 0x0000000402447825 */ /* 0x004fc600078e0244 */
[----:B------:R-:W2:Y:S04]  /*101a0*/  LDL.LU.64 R80, [R1+0x518] ;  /* 0x0005180001507983 */ /* 0x000ea80000300a00 */
[----:B------:R-:W-:Y:S04]  /*101b0*/  STL.64 [R1+0x5e0], R70 ;  /* 0x0005e04601007387 */ /* 0x000fe80000100a00 */
[----:B------:R1:W-:Y:S04]  /*101c0*/  STL.64 [R1+0x5d8], R68 ;  /* 0x0005d84401007387 */ /* 0x0003e80000100a00 */
[----:B------:R-:W2:Y:S01]  /*101d0*/  LDL.LU.64 R88, [R1+0x510] ;  /* 0x0005100001587983 */ /* 0x000ea20000300a00 */
[----:B------:R-:W-:-:S03]  /*101e0*/  IMAD.WIDE R14, R2, 0x4, R82 ;  /* 0x00000004020e7825 */ /* 0x000fc600078e0252 */
[----:B------:R1:W-:Y:S04]  /*101f0*/  LDGSTS.E [R5+0x2c00c], desc[UR6][R12.64], !P5 ;  /* 0x2c00c0000c057fae */ /* 0x0003e8000e921846 */
[----:B------:R-:W-:Y:S04]  /*10200*/  STL.64 [R1+0x5d0], R14 ;  /* 0x0005d00e01007387 */ /* 0x000fe80000100a00 */
[----:B------:R-:W-:Y:S01]  /*10210*/  LDGSTS.E [R6+0x20000], desc[UR6][R70.64], !P6 ;  /* 0x2000000046067fae */ /* 0x000fe2000f121846 */
[----:B-1----:R-:W-:-:S03]  /*10220*/  IMAD.WIDE R12, R2, 0x4, R76 ;  /* 0x00000004020c7825 */ /* 0x002fc600078e024c */
[----:B------:R-:W-:Y:S04]  /*10230*/  LDGSTS.E [R6+0x24000], desc[UR6][R68.64], !P6 ;  /* 0x2400000044067fae */ /* 0x000fe8000f121846 */
[----:B------:R-:W-:Y:S04]  /*10240*/  STL.64 [R1+0x5c8], R12 ;  /* 0x0005c80c01007387 */ /* 0x000fe80000100a00 */
[----:B------:R-:W2:Y:S04]  /*10250*/  LDL.LU.64 R76, [R1+0x508] ;  /* 0x00050800014c7983 */ /* 0x000ea80000300a00 */
[----:B------:R-:W2:Y:S04]  /*10260*/  LDL.LU.64 R68, [R1+0x500] ;  /* 0x0005000001447983 */ /* 0x000ea80000300a00 */
[----:B------:R-:W2:Y:S04]  /*10270*/  LDL.LU.64 R82, [R1+0x4f8] ;  /* 0x0004f80001527983 */ /* 0x000ea80000300a00 */
[----:B------:R-:W2:Y:S01]  /*10280*/  LDL.LU.64 R70, [R1+0x4f0] ;  /* 0x0004f00001467983 */ /* 0x000ea20000300a00 */
[----:B------:R-:W-:Y:S01]  /*10290*/  ISETP.GE.U32.AND P4, PT, R231, 0x7fffff90, PT ;  /* 0x7fffff90e700780c */ /* 0x000fe20003f86070 */
[----:B------:R-:W-:-:S02]  /*102a0*/  VIADD R231, R11, 0xffffffae ;  /* 0xffffffae0be77836 */ /* 0x000fc40000000000 */
[----:B------:R-:W-:Y:S01]  /*102b0*/  IMAD.WIDE R78, R2, 0x4, R78 ;  /* 0x00000004024e7825 */ /* 0x000fe200078e024e */
[----:B------:R-:W-:Y:S01]  /*102c0*/  LDGSTS.E [R6+0x28000], desc[UR6][R14.64], !P6 ;  /* 0x280000000e067fae */ /* 0x000fe2000f121846 */
[----:B------:R-:W1:Y:S01]  /*102d0*/  LDC R11, c[0x0][0x230] ;  /* 0x00008c00ff0b7b82 */ /* 0x000e620000000800 */
[----:B------:R-:W-:Y:S01]  /*102e0*/  ISETP.GE.U32.AND P5, PT, R231, 0x7fffff8f, PT ;  /* 0x7fffff8fe700780c */ /* 0x000fe20003fa6070 */
[----:B------:R-:W-:Y:S01]  /*102f0*/  VIADD R231, R10, 0xffffffad ;  /* 0xffffffad0ae77836 */ /* 0x000fe20000000000 */
[----:B------:R-:W-:Y:S04]  /*10300*/  LDGSTS.E [R6+0x2c000], desc[UR6][R12.64], !P6 ;  /* 0x2c0000000c067fae */ /* 0x000fe8000f121846 */
[----:B------:R1:W-:Y:S01]  /*10310*/  STL.64 [R1+0x5c0], R78 ;  /* 0x0005c04e01007387 */ /* 0x0003e20000100a00 */
[----:B------:R-:W-:Y:S01]  /*10320*/  ISETP.GE.U32.AND P6, PT, R231, 0x7fffff8e, PT ;  /* 0x7fffff8ee700780c */ /* 0x000fe20003fc6070 */
[----:B------:R-:W-:Y:S01]  /*10330*/  VIADD R231, R84, 0xffffffac ;  /* 0xffffffac54e77836 */ /* 0x000fe20000000000 */
[----:B------:R-:W2:Y:S01]  /*10340*/  LDC R10, c[0x0][0x230] ;  /* 0x00008c00ff0a7b82 */ /* 0x000ea20000000800 */
[----:B------:R1:W-:Y:S07]  /*10350*/  LDGSTS.E [R6+0x20004], desc[UR6][R78.64], !P1 ;  /* 0x200040004e067fae */ /* 0x0003ee000c921846 */
[----:B-1----:R-:W1:Y:S01]  /*10360*/  LDC R78, c[0x0][0x230] ;  /* 0x00008c00ff4e7b82 */ /* 0x002e620000000800 */
[----:B----4-:R-:W-:-:S04]  /*10370*/  IMAD.WIDE R66, R2, 0x4, R66 ;  /* 0x0000000402427825 */ /* 0x010fc800078e0242 */
[C---:B------:R-:W-:Y:S01]  /*10380*/  IMAD.WIDE R14, R2.reuse, 0x4, R90 ;  /* 0x00000004020e7825 */ /* 0x040fe200078e025a */
[----:B------:R4:W-:Y:S03]  /*10390*/  STL.64 [R1+0x5b8], R66 ;  /* 0x0005b84201007387 */ /* 0x0009e60000100a00 */
[C---:B------:R-:W-:Y:S01]  /*103a0*/  IMAD.WIDE R12, R2.reuse, 0x4, R86 ;  /* 0x00000004020c7825 */ /* 0x040fe200078e0256 */
[----:B------:R2:W-:Y:S04]  /*103b0*/  STL.64 [R1+0x5b0], R14 ;  /* 0x0005b00e01007387 */ /* 0x0005e80000100a00 */
[----:B------:R-:W-:Y:S04]  /*103c0*/  LDGSTS.E [R6+0x24004], desc[UR6][R66.64], !P1 ;  /* 0x2400400042067fae */ /* 0x000fe8000c921846 */
[----:B------:R1:W-:Y:S04]  /*103d0*/  STL.64 [R1+0x5a8], R12 ;  /* 0x0005a80c01007387 */ /* 0x0003e80000100a00 */
[----:B------:R2:W-:Y:S01]  /*103e0*/  LDGSTS.E [R6+0x28004], desc[UR6][R14.64], !P1 ;  /* 0x280040000e067fae */ /* 0x0005e2000c921846 */
[----:B---3--:R-:W-:-:S03]  /*103f0*/  IMAD.WIDE R84, R2, 0x4, R74 ;  /* 0x0000000402547825 */ /* 0x008fc600078e024a */
[----:B----4-:R-:W3:Y:S04]  /*10400*/  LDL.LU.64 R66, [R1+0x4e8] ;  /* 0x0004e80001427983 */ /* 0x010ee80000300a00 */
[----:B------:R-:W4:Y:S01]  /*10410*/  LDL.LU.64 R74, [R1+0x4e0] ;  /* 0x0004e000014a7983 */ /* 0x000f220000300a00 */
[----:B------:R-:W-:-:S03]  /*10420*/  IMAD.WIDE R72, R2, 0x4, R72 ;  /* 0x0000000402487825 */ /* 0x000fc600078e0248 */
[----:B------:R1:W-:Y:S01]  /*10430*/  LDGSTS.E [R6+0x2c004], desc[UR6][R12.64], !P1 ;  /* 0x2c0040000c067fae */ /* 0x0003e2000c921846 */
[----:B--2---:R-:W-:-:S03]  /*10440*/  IMAD.WIDE R14, R2, 0x4, R80 ;  /* 0x00000004020e7825 */ /* 0x004fc600078e0250 */
[----:B------:R-:W-:Y:S04]  /*10450*/  STL.64 [R1+0x5a0], R84 ;  /* 0x0005a05401007387 */ /* 0x000fe80000100a00 */
[----:B------:R-:W2:Y:S01]  /*10460*/  LDL.LU.64 R86, [R1+0x4d8] ;  /* 0x0004d80001567983 */ /* 0x000ea20000300a00 */
[----:B-1----:R-:W-:-:S03]  /*10470*/  IMAD.WIDE R12, R2, 0x4, R88 ;  /* 0x00000004020c7825 */ /* 0x002fc600078e0258 */
[----:B------:R1:W-:Y:S04]  /*10480*/  STL.64 [R1+0x598], R72 ;  /* 0x0005984801007387 */ /* 0x0003e80000100a00 */
[----:B------:R-:W2:Y:S04]  /*10490*/  LDL.LU.64 R80, [R1+0x4d0] ;  /* 0x0004d00001507983 */ /* 0x000ea80000300a00 */
[----:B------:R1:W-:Y:S04]  /*104a0*/  STL.64 [R1+0x590], R14 ;  /* 0x0005900e01007387 */ /* 0x0003e80000100a00 */
[----:B------:R-:W-:Y:S04]  /*104b0*/  LDGSTS.E [R6+0x20008], desc[UR6][R84.64], !P2 ;  /* 0x2000800054067fae */ /* 0x000fe8000d121846 */
[----:B------:R-:W-:Y:S04]  /*104c0*/  LDGSTS.E [R6+0x24008], desc[UR6][R72.64], !P2 ;  /* 0x2400800048067fae */ /* 0x000fe8000d121846 */
[----:B------:R1:W-:Y:S01]  /*104d0*/  STL.64 [R1+0x588], R12 ;  /* 0x0005880c01007387 */ /* 0x0003e20000100a00 */
[----:B------:R-:W-:-:S03]  /*104e0*/  IMAD.WIDE R76, R2, 0x4, R76 ;  /* 0x00000004024c7825 */ /* 0x000fc600078e024c */
[----:B------:R1:W-:Y:S04]  /*104f0*/  LDGSTS.E [R6+0x28008], desc[UR6][R14.64], !P2 ;  /* 0x280080000e067fae */ /* 0x0003e8000d121846 */
[----:B-1----:R-:W2:Y:S01]  /*10500*/  LDL.LU.64 R72, [R1+0x4c8] ;  /* 0x0004c80001487983 */ /* 0x002ea20000300a00 */
[----:B------:R-:W-:-:S03]  /*10510*/  IMAD.WIDE R68, R2, 0x4, R68 ;  /* 0x0000000402447825 */ /* 0x000fc600078e0244 */
[----:B------:R1:W-:Y:S01]  /*10520*/  LDGSTS.E [R6+0x2c008], desc[UR6][R12.64], !P2 ;  /* 0x2c0080000c067fae */ /* 0x0003e2000d121846 */
[----:B------:R-:W-:-:S03]  /*10530*/  IMAD.WIDE R14, R2, 0x4, R82 ;  /* 0x00000004020e7825 */ /* 0x000fc600078e0252 */
[----:B------:R-:W-:Y:S04]  /*10540*/  STL.64 [R1+0x580], R76 ;  /* 0x0005804c01007387 */ /* 0x000fe80000100a00 */
[----:B------:R3:W-:Y:S01]  /*10550*/  LDGSTS.E [R6+0x2000c], desc[UR6][R76.64], !P3 ;  /* 0x2000c0004c067fae */ /* 0x0007e2000d921846 */
[----:B-1----:R-:W-:-:S03]  /*10560*/  IMAD.WIDE R12, R2, 0x4, R70 ;  /* 0x00000004020c7825 */ /* 0x002fc600078e0246 */
[----:B------:R-:W-:Y:S04]  /*10570*/  LDGSTS.E [R6+0x2400c], desc[UR6][R68.64], !P3 ;  /* 0x2400c00044067fae */ /* 0x000fe8000d921846 */
[----:B------:R-:W2:Y:S04]  /*10580*/  LDL.LU.64 R70, [R1+0x4c0] ;  /* 0x0004c00001467983 */ /* 0x000ea80000300a00 */
[----:B------:R1:W-:Y:S04]  /*10590*/  STL.64 [R1+0x578], R68 ;  /* 0x0005784401007387 */ /* 0x0003e80000100a00 */
[----:B------:R-:W2:Y:S04]  /*105a0*/  LDL.LU.64 R90, [R1+0x4b8] ;  /* 0x0004b800015a7983 */ /* 0x000ea80000300a00 */
[----:B------:R2:W-:Y:S04]  /*105b0*/  STL.64 [R1+0x570], R14 ;  /* 0x0005700e01007387 */ /* 0x0005e80000100a00 */
[----:B------:R-:W2:Y:S04]  /*105c0*/  LDL.LU.64 R84, [R1+0x4b0] ;  /* 0x0004b00001547983 */ /* 0x000ea80000300a00 */
[----:B------:R2:W-:Y:S04]  /*105d0*/  STL.64 [R1+0x568], R12 ;  /* 0x0005680c01007387 */ /* 0x0005e80000100a00 */
[----:B-1----:R-:W2:Y:S01]  /*105e0*/  LDL.LU.64 R68, [R1+0x4a8] ;  /* 0x0004a80001447983 */ /* 0x002ea20000300a00 */
[----:B------:R-:W-:Y:S01]  /*105f0*/  ISETP.GE.U32.AND P1, PT, R231, 0x7fffff8d, PT ;  /* 0x7fffff8de700780c */ /* 0x000fe20003f26070 */
[----:B------:R-:W-:-:S02]  /*10600*/  VIADD R231, R11, 0xffffffab ;  /* 0xffffffab0be77836 */ /* 0x000fc40000000000 */
[----:B------:R2:W-:Y:S01]  /*10610*/  LDGSTS.E [R6+0x2800c], desc[UR6][R14.64], !P3 ;  /* 0x2800c0000e067fae */ /* 0x0005e2000d921846 */
[----:B------:R-:W1:Y:S02]  /*10620*/  LDC R11, c[0x0][0x230] ;  /* 0x00008c00ff0b7b82 */ /* 0x000e640000000800 */
[----:B------:R-:W-:Y:S01]  /*10630*/  ISETP.GE.U32.AND P2, PT, R231, 0x7fffff8c, PT ;  /* 0x7fffff8ce700780c */ /* 0x000fe20003f46070 */
[----:B------:R-:W-:Y:S01]  /*10640*/  VIADD R231, R10, 0xffffffaa ;  /* 0xffffffaa0ae77836 */ /* 0x000fe20000000000 */
[----:B------:R2:W-:Y:S04]  /*10650*/  LDGSTS.E [R6+0x2c00c], desc[UR6][R12.64], !P3 ;  /* 0x2c00c0000c067fae */ /* 0x0005e8000d921846 */
[----:B------:R-:W-:Y:S01]  /*10660*/  ISETP.GE.U32.AND P3, PT, R231, 0x7fffff8b, PT ;  /* 0x7fffff8be700780c */ /* 0x000fe20003f66070 */
[----:B------:R-:W-:Y:S01]  /*10670*/  VIADD R231, R78, 0xffffffa9 ;  /* 0xffffffa94ee77836 */ /* 0x000fe20000000000 */
[----:B------:R-:W1:Y:S01]  /*10680*/  LDC R10, c[0x0][0x230] ;  /* 0x00008c00ff0a7b82 */ /* 0x000e620000000800 */
[----:B---3--:R-:W-:-:S02]  /*10690*/  IMAD.WIDE R76, R2, 0x4, R66 ;  /* 0x00000004024c7825 */ /* 0x008fc400078e0242 */
[----:B------:R-:W3:Y:S02]  /*106a0*/  LDL.LU.64 R66, [R1+0x4a0] ;  /* 0x0004a00001427983 */ /* 0x000ee40000300a00 */
[C---:B----4-:R-:W-:Y:S02]  /*106b0*/  IMAD.WIDE R74, R2.reuse, 0x4, R74 ;  /* 0x00000004024a7825 */ /* 0x050fe400078e024a */
[----:B------:R-:W4:Y:S04]  /*106c0*/  LDL.LU.64 R82, [R1+0x498] ;  /* 0x0004980001527983 */ /* 0x000f280000300a00 */
[----:B------:R1:W-:Y:S04]  /*106d0*/  STL.64 [R1+0x560], R76 ;  /* 0x0005604c01007387 */ /* 0x0003e80000100a00 */
[----:B------:R1:W-:Y:S04]  /*106e0*/  STL.64 [R1+0x558], R74 ;  /* 0x0005584a01007387 */ /* 0x0003e80000100a00 */
[----:B------:R-:W4:Y:S01]  /*106f0*/  LDL.LU.64 R88, [R1+0x490] ;  /* 0x0004900001587983 */ /* 0x000f220000300a00 */
[----:B--2---:R-:W-:-:S03]  /*10700*/  IMAD.WIDE R14, R2, 0x4, R86 ;  /* 0x00000004020e7825 */ /* 0x004fc600078e0256 */
[----:B------:R1:W-:Y:S01]  /*10710*/  LDGSTS.E [R7+0x20000], desc[UR6][R76.64], !P4 ;  /* 0x200000004c077fae */ /* 0x0003e2000e121846 */
[----:B------:R-:W-:-:S03]  /*10720*/  IMAD.WIDE R12, R2, 0x4, R80 ;  /* 0x00000004020c7825 */ /* 0x000fc600078e0250 */
[----:B------:R2:W-:Y:S04]  /*10730*/  STL.64 [R1+0x550], R14 ;  /* 0x0005500e01007387 */ /* 0x0005e80000100a00 */
[----:B------:R2:W-:Y:S04]  /*10740*/  STL.64 [R1+0x548], R12 ;  /* 0x0005480c01007387 */ /* 0x0005e80000100a00 */
[----:B------:R-:W-:Y:S01]  /*10750*/  LDGSTS.E [R7+0x24000], desc[UR6][R74.64], !P4 ;  /* 0x240000004a077fae */ /* 0x000fe2000e121846 */
[----:B-1----:R-:W1:Y:S03]  /*10760*/  LDC R76, c[0x0][0x230] ;  /* 0x00008c00ff4c7b82 */ /* 0x002e660000000800 */
[----:B------:R2:W-:Y:S04]  /*10770*/  LDGSTS.E [R7+0x28000], desc[UR6][R14.64], !P4 ;  /* 0x280000000e077fae */ /* 0x0005e8000e121846 */
[----:B------:R2:W-:Y:S04]  /*10780*/  LDGSTS.E [R7+0x2c000], desc[UR6][R12.64], !P4 ;  /* 0x2c0000000c077fae */ /* 0x0005e8000e121846 */
[----:B------:R-:W4:Y:S01]  /*10790*/  LDL.LU.64 R74, [R1+0x488] ;  /* 0x00048800014a7983 */ /* 0x000f220000300a00 */
[----:B------:R-:W-:-:S03]  /*107a0*/  IMAD.WIDE R78, R2, 0x4, R72 ;  /* 0x00000004024e7825 */ /* 0x000fc600078e0248 */
[----:B------:R-:W4:Y:S04]  /*107b0*/  LDL.LU.64 R72, [R1+0x480] ;  /* 0x0004800001487983 */ /* 0x000f280000300a00 */
[----:B------:R-:W4:Y:S04]  /*107c0*/  LDL.LU.64 R86, [R1+0x478] ;  /* 0x0004780001567983 */ /* 0x000f280000300a00 */
[----:B------:R-:W-:Y:S04]  /*107d0*/  STL.64 [R1+0x540], R78 ;  /* 0x0005404e01007387 */ /* 0x000fe80000100a00 */
[----:B------:R-:W4:Y:S04]  /*107e0*/  LDL.LU.64 R80, [R1+0x470] ;  /* 0x0004700001507983 */ /* 0x000f280000300a00 */
[----:B------:R-:W-:Y:S01]  /*107f0*/  LDGSTS.E [R7+0x20004], desc[UR6][R78.64], !P5 ;  /* 0x200040004e077fae */ /* 0x000fe2000e921846 */
[----:B------:R-:W-:-:S04]  /*10800*/  IMAD.WIDE R70, R2, 0x4, R70 ;  /* 0x0000000402467825 */ /* 0x000fc800078e0246 */
[C---:B--2---:R-:W-:Y:S01]  /*10810*/  IMAD.WIDE R14, R2.reuse, 0x4, R90 ;  /* 0x00000004020e7825 */ /* 0x044fe200078e025a */
[----:B------:R2:W-:Y:S03]  /*10820*/  STL.64 [R1+0x538], R70 ;  /* 0x0005384601007387 */ /* 0x0005e60000100a00 */
[C---:B------:R-:W-:Y:S01]  /*10830*/  IMAD.WIDE R12, R2.reuse, 0x4, R84 ;  /* 0x00000004020c7825 */ /* 0x040fe200078e0254 */
[----:B------:R4:W-:Y:S04]  /*10840*/  STL.64 [R1+0x530], R14 ;  /* 0x0005300e01007387 */ /* 0x0009e80000100a00 */
[----:B------:R-:W-:Y:S04]  /*10850*/  LDGSTS.E [R7+0x24004], desc[UR6][R70.64], !P5 ;  /* 0x2400400046077fae */ /* 0x000fe8000e921846 */
[----:B------:R1:W-:Y:S01]  /*10860*/  STL.64 [R1+0x528], R12 ;  /* 0x0005280c01007387 */ /* 0x0003e20000100a00 */
[----:B------:R-:W-:-:S03]  /*10870*/  IMAD.WIDE R68, R2, 0x4, R68 ;  /* 0x0000000402447825 */ /* 0x000fc600078e0244 */
[----:B------:R4:W-:Y:S04]  /*10880*/  LDGSTS.E [R7+0x28004], desc[UR6][R14.64], !P5 ;  /* 0x280040000e077fae */ /* 0x0009e8000e921846 */
[----:B--2---:R-:W2:Y:S04]  /*10890*/  LDL.LU.64 R70, [R1+0x468] ;  /* 0x0004680001467983 */ /* 0x004ea80000300a00 */
[----:B------:R-:W2:Y:S04]  /*108a0*/  LDL.LU.64 R78, [R1+0x298] ;  /* 0x00029800014e7983 */ /* 0x000ea80000300a00 */
[----:B------:R1:W-:Y:S04]  /*108b0*/  STL.64 [R1+0x520], R68 ;  /* 0x0005204401007387 */ /* 0x0003e80000100a00 */
[----:B------:R-:W2:Y:S04]  /*108c0*/  LDL.LU.64 R84, [R1+0x290] ;  /* 0x0002900001547983 */ /* 0x000ea80000300a00 */
[----:B------:R1:W-:Y:S04]  /*108d0*/  LDGSTS.E [R7+0x2c004], desc[UR6][R12.64], !P5 ;  /* 0x2c0040000c077fae */ /* 0x0003e8000e921846 */
[----:B------:R-:W-:Y:S01]  /*108e0*/  LDGSTS.E [R7+0x20008], desc[UR6][R68.64], !P6 ;  /* 0x2000800044077fae */ /* 0x000fe2000f121846 */
[----:B---3--:R-:W-:-:S04]  /*108f0*/  IMAD.WIDE R66, R2, 0x4, R66 ;  /* 0x0000000402427825 */ /* 0x008fc800078e0242 */
[C---:B----4-:R-:W-:Y:S01]  /*10900*/  IMAD.WIDE R14, R2.reuse, 0x4, R82 ;  /* 0x00000004020e7825 */ /* 0x050fe200078e0252 */
[----:B------:R-:W-:Y:S04]  /*10910*/  LDGSTS.E [R7+0x24008], desc[UR6][R66.64], !P6 ;  /* 0x2400800042077fae */ /* 0x000fe8000f121846 */
[----:B------:R-:W3:Y:S04]  /*10920*/  LDL.LU.64 R82, [R1+0x288] ;  /* 0x0002880001527983 */ /* 0x000ee80000300a00 */
[----:B------:R4:W-:Y:S01]  /*10930*/  STL.64 [R1+0x518], R66 ;  /* 0x0005184201007387 */ /* 0x0009e20000100a00 */
[----:B-1----:R-:W-:-:S03]  /*10940*/  IMAD.WIDE R12, R2, 0x4, R88 ;  /* 0x00000004020c7825 */ /* 0x002fc600078e0258 */
[----:B------:R1:W-:Y:S04]  /*10950*/  STL.64 [R1+0x510], R14 ;  /* 0x0005100e01007387 */ /* 0x0003e80000100a00 */
[----:B------:R1:W-:Y:S04]  /*10960*/  STL.64 [R1+0x508], R12 ;  /* 0x0005080c01007387 */ /* 0x0003e80000100a00 */
[----:B------:R-:W3:Y:S04]  /*10970*/  LDL.LU.64 R68, [R1+0x280] ;  /* 0x0002800001447983 */ /* 0x000ee80000300a00 */
[----:B----4-:R-:W4:Y:S04]  /*10980*/  LDL.LU.64 R66, [R1+0x278] ;  /* 0x0002780001427983 */ /* 0x010f280000300a00 */
[----:B------:R1:W-:Y:S04]  /*10990*/  LDGSTS.E [R7+0x28008], desc[UR6][R14.64], !P6 ;  /* 0x280080000e077fae */ /* 0x0003e8000f121846 */
[----:B------:R1:W-:Y:S01]  /*109a0*/  LDGSTS.E [R7+0x2c008], desc[UR6][R12.64], !P6 ;  /* 0x2c0080000c077fae */ /* 0x0003e2000f121846 */
[----:B------:R-:W-:-:S04]  /*109b0*/  IMAD.WIDE R74, R2, 0x4, R74 ;  /* 0x00000004024a7825 */ /* 0x000fc800078e024a */
[C---:B------:R-:W-:Y:S01]  /*109c0*/  IMAD.WIDE R72, R2.reuse, 0x4, R72 ;  /* 0x0000000402487825 */ /* 0x040fe200078e0248 */
[----:B------:R-:W-:Y:S03]  /*109d0*/  STL.64 [R1+0x500], R74 ;  /* 0x0005004a01007387 */ /* 0x000fe60000100a00 */
[C---:B-1----:R-:W-:Y:S01]  /*109e0*/  IMAD.WIDE R14, R2.reuse, 0x4, R86 ;  /* 0x00000004020e7825 */ /* 0x042fe200078e0256 */
[----:B------:R1:W-:Y:S04]  /*109f0*/  STL.64 [R1+0x4f8], R72 ;  /* 0x0004f84801007387 */ /* 0x0003e80000100a00 */
[----:B------:R2:W-:Y:S01]  /*10a00*/  STL.64 [R1+0x4f0], R14 ;  /* 0x0004f00e01007387 */ /* 0x0005e20000100a00 */
[----:B------:R-:W-:-:S03]  /*10a10*/  IMAD.WIDE R12, R2, 0x4, R80 ;  /* 0x00000004020c7825 */ /* 0x000fc600078e0250 */
[----:B------:R-:W4:Y:S04]  /*10a20*/  LDL.LU.64 R92, [R1+0x270] ;  /* 0x00027000015c7983 */ /* 0x000f280000300a00 */
[----:B------:R-:W-:Y:S04]  /*10a30*/  STL.64 [R1+0x4e8], R12 ;  /* 0x0004e80c01007387 */ /* 0x000fe80000100a00 */
[----:B------:R-:W4:Y:S01]  /*10a40*/  LDL.LU.64 R88, [R1+0x268] ;  /* 0x0002680001587983 */ /* 0x000f220000300a00 */
[----:B------:R-:W-:Y:S01]  /*10a50*/  ISETP.GE.U32.AND P4, PT, R231, 0x7fffff8a, PT ;  /* 0x7fffff8ae700780c */ /* 0x000fe20003f86070 */
[----:B------:R-:W-:-:S02]  /*10a60*/  VIADD R231, R11, 0xffffffa8 ;  /* 0xffffffa80be77836 */ /* 0x000fc40000000000 */
[----:B------:R1:W-:Y:S01]  /*10a70*/  LDGSTS.E [R7+0x2000c], desc[UR6][R74.64], !P1 ;  /* 0x2000c0004a077fae */ /* 0x0003e2000c921846 */
[----:B------:R-:W4:Y:S02]  /*10a80*/  LDC R11, c[0x0][0x230] ;  /* 0x00008c00ff0b7b82 */ /* 0x000f240000000800 */
[----:B------:R-:W-:Y:S01]  /*10a90*/  ISETP.GE.U32.AND P5, PT, R231, 0x7fffff89, PT ;  /* 0x7fffff89e700780c */ /* 0x000fe20003fa6070 */
[----:B------:R-:W-:Y:S01]  /*10aa0*/  VIADD R231, R10, 0xffffffa7 ;  /* 0xffffffa70ae77836 */ /* 0x000fe20000000000 */
[----:B------:R-:W-:Y:S04]  /*10ab0*/  LDGSTS.E [R7+0x2400c], desc[UR6][R72.64], !P1 ;  /* 0x2400c00048077fae */ /* 0x000fe8000c921846 */
[----:B------:R-:W-:Y:S01]  /*10ac0*/  ISETP.GE.U32.AND P6, PT, R231, 0x7fffff88, PT ;  /* 0x7fffff88e700780c */ /* 0x000fe20003fc6070 */
[----:B------:R-:W-:Y:S01]  /*10ad0*/  VIADD R231, R76, 0xffffffa6 ;  /* 0xffffffa64ce77836 */ /* 0x000fe20000000000 */
[----:B------:R2:W-:Y:S01]  /*10ae0*/  LDGSTS.E [R7+0x2800c], desc[UR6][R14.64], !P1 ;  /* 0x2800c0000e077fae */ /* 0x0005e2000c921846 */
[----:B------:R-:W4:Y:S03]  /*10af0*/  LDC R10, c[0x0][0x230] ;  /* 0x00008c00ff0a7b82 */ /* 0x000f260000000800 */
[----:B------:R3:W-:Y:S04]  /*10b00*/  LDGSTS.E [R7+0x2c00c], desc[UR6][R12.64], !P1 ;  /* 0x2c00c0000c077fae */ /* 0x0007e8000c921846 */
[----:B-1----:R-:W4:Y:S01]  /*10b10*/  LDL.LU.64 R72, [R1+0x260] ;  /* 0x0002600001487983 */ /* 0x002f220000300a00 */
[----:B------:R-:W1:Y:S01]  /*10b20*/  LDC R74, c[0x0][0x230] ;  /* 0x00008c00ff4a7b82 */ /* 0x000e620000000800 */
[----:B--2---:R-:W-:-:S02]  /*10b30*/  IMAD.WIDE R76, R2, 0x4, R70 ;  /* 0x00000004024c7825 */ /* 0x004fc400078e0246 */
[----:B------:R-:W2:Y:S02]  /*10b40*/  LDL.LU.64 R70, [R1+0x258] ;  /* 0x0002580001467983 */ /* 0x000ea40000300a00 */
[C---:B------:R-:W-:Y:S02]  /*10b50*/  IMAD.WIDE R80, R2.reuse, 0x4, R78 ;  /* 0x0000000402507825 */ /* 0x040fe400078e024e */
[----:B------:R1:W-:Y:S04]  /*10b60*/  STL.64 [R1+0x4e0], R76 ;  /* 0x0004e04c01007387 */ /* 0x0003e80000100a00 */
[----:B------:R-:W2:Y:S01]  /*10b70*/  LDL.LU.64 R78, [R1+0x250] ;  /* 0x00025000014e7983 */ /* 0x000ea20000300a00 */
[----:B------:R-:W-:-:S03]  /*10b80*/  IMAD.WIDE R14, R2, 0x4, R84 ;  /* 0x00000004020e7825 */ /* 0x000fc600078e0254 */
[----:B------:R4:W-:Y:S04]  /*10b90*/  STL.64 [R1+0x4d8], R80 ;  /* 0x0004d85001007387 */ /* 0x0009e80000100a00 */
[----:B------:R-:W-:Y:S04]  /*10ba0*/  LDGSTS.E [R8+0x20000], desc[UR6][R76.64], !P2 ;  /* 0x200000004c087fae */ /* 0x000fe8000d121846 */
[----:B------:R4:W-:Y:S04]  /*10bb0*/  STL.64 [R1+0x4d0], R14 ;  /* 0x0004d00e01007387 */ /* 0x0009e80000100a00 */
[----:B------:R4:W-:Y:S04]  /*10bc0*/  LDGSTS.E [R8+0x24000], desc[UR6][R80.64], !P2 ;  /* 0x2400000050087fae */ /* 0x0009e8000d121846 */
[----:B-1----:R-:W2:Y:S04]  /*10bd0*/  LDL.LU.64 R76, [R1+0x248] ;  /* 0x00024800014c7983 */ /* 0x002ea80000300a00 */
[----:B------:R1:W-:Y:S01]  /*10be0*/  LDGSTS.E [R8+0x28000], desc[UR6][R14.64], !P2 ;  /* 0x280000000e087fae */ /* 0x0003e2000d121846 */
[C---:B---3--:R-:W-:Y:S01]  /*10bf0*/  IMAD.WIDE R12, R2.reuse, 0x4, R82 ;  /* 0x00000004020c7825 */ /* 0x048fe200078e0252 */
[----:B------:R-:W-:Y:S01]  /*10c00*/  ISETP.GE.U32.AND P1, PT, R231, 0x7fffff87, PT ;  /* 0x7fffff87e700780c */ /* 0x000fe20003f26070 */
[----:B------:R-:W3:Y:S03]  /*10c10*/  LDC R82, c[0x0][0x230] ;  /* 0x00008c00ff527b82 */ /* 0x000ee60000000800 */
[----:B------:R1:W-:Y:S04]  /*10c20*/  STL.64 [R1+0x4c8], R12 ;  /* 0x0004c80c01007387 */ /* 0x0003e80000100a00 */
[----:B------:R1:W-:Y:S01]  /*10c30*/  LDGSTS.E [R8+0x2c000], desc[UR6][R12.64], !P2 ;  /* 0x2c0000000c087fae */ /* 0x0003e2000d121846 */
[----:B------:R-:W-:-:S03]  /*10c40*/  IMAD.WIDE R84, R2, 0x4, R68 ;  /* 0x0000000402547825 */ /* 0x000fc600078e0244 */
[----:B------:R-:W3:Y:S01]  /*10c50*/  LDL.LU.64 R68, [R1+0x240] ;  /* 0x0002400001447983 */ /* 0x000ee20000300a00 */
[----:B----4-:R-:W-:-:S03]  /*10c60*/  IMAD.WIDE R80, R2, 0x4, R66 ;  /* 0x0000000402507825 */ /* 0x010fc600078e0242 */
[----:B------:R-:W4:Y:S04]  /*10c70*/  LDL.LU.64 R66, [R1+0x238] ;  /* 0x0002380001427983 */ /* 0x000f280000300a00 */
[----:B------:R-:W-:Y:S04]  /*10c80*/  STL.64 [R1+0x4c0], R84 ;  /* 0x0004c05401007387 */ /* 0x000fe80000100a00 */
[----:B------:R-:W4:Y:S04]  /*10c90*/  LDL.LU.64 R90, [R1+0x230] ;  /* 0x00023000015a7983 */ /* 0x000f280000300a00 */
[----:B------:R1:W-:Y:S04]  /*10ca0*/  STL.64 [R1+0x4b8], R80 ;  /* 0x0004b85001007387 */ /* 0x0003e80000100a00 */
[----:B------:R-:W4:Y:S04]  /*10cb0*/  LDL.LU.64 R86, [R1+0x228] ;  /* 0x0002280001567983 */ /* 0x000f280000300a00 */
[----:B------:R-:W-:Y:S04]  /*10cc0*/  LDGSTS.E [R8+0x20004], desc[UR6][R84.64], !P3 ;  /* 0x2000400054087fae */ /* 0x000fe8000d921846 */
[----:B------:R-:W-:Y:S01]  /*10cd0*/  LDGSTS.E [R8+0x24004], desc[UR6][R80.64], !P3 ;  /* 0x2400400050087fae */ /* 0x000fe2000d921846 */
[----:B-1----:R-:W-:-:S04]  /*10ce0*/  IMAD.WIDE R14, R2, 0x4, R92 ;  /* 0x00000004020e7825 */ /* 0x002fc800078e025c */
[C---:B------:R-:W-:Y:S01]  /*10cf0*/  IMAD.WIDE R12, R2.reuse, 0x4, R88 ;  /* 0x00000004020c7825 */ /* 0x040fe200078e0258 */
[----:B------:R1:W-:Y:S04]  /*10d00*/  STL.64 [R1+0x4b0], R14 ;  /* 0x0004b00e01007387 */ /* 0x0003e80000100a00 */
[----:B------:R1:W-:Y:S04]  /*10d10*/  STL.64 [R1+0x4a8], R12 ;  /* 0x0004a80c01007387 */ /* 0x0003e80000100a00 */
[----:B------:R-:W4:Y:S04]  /*10d20*/  LDL.LU.64 R80, [R1+0x220] ;  /* 0x0002200001507983 */ /* 0x000f280000300a00 */
[----:B------:R-:W4:Y:S04]  /*10d30*/  LDL.LU.64 R84, [R1+0x218] ;  /* 0x0002180001547983 */ /* 0x000f280000300a00 */
[----:B------:R1:W-:Y:S01]  /*10d40*/  LDGSTS.E [R8+0x28004], desc[UR6][R14.64], !P3 ;  /* 0x280040000e087fae */ /* 0x0003e2000d921846 */
[----:B------:R-:W-:-:S03]  /*10d50*/  IMAD.WIDE R72, R2, 0x4, R72 ;  /* 0x0000000402487825 */ /* 0x000fc600078e0248 */
[----:B------:R1:W-:Y:S04]  /*10d60*/  LDGSTS.E [R8+0x2c004], desc[UR6][R12.64], !P3 ;  /* 0x2c0040000c087fae */ /* 0x0003e8000d921846 */
[----:B------:R1:W-:Y:S04]  /*10d70*/  STL.64 [R1+0x4a0], R72 ;  /* 0x0004a04801007387 */ /* 0x0003e80000100a00 */
[----:B------:R-:W4:Y:S01]  /*10d80*/  LDL.LU.64 R88, [R1+0x210] ;  /* 0x0002100001587983 */ /* 0x000f220000300a00 */
[----:B--2---:R-:W-:-:S03]  /*10d90*/  IMAD.WIDE R70, R2, 0x4, R70 ;  /* 0x0000000402467825 */ /* 0x004fc600078e0246 */
[----:B------:R-:W-:Y:S04]  /*10da0*/  LDGSTS.E [R8+0x20008], desc[UR6][R72.64], !P4 ;  /* 0x2000800048087fae */ /* 0x000fe8000e121846 */
[----:B------:R2:W-:Y:S01]  /*10db0*/  STL.64 [R1+0x498], R70 ;  /* 0x0004984601007387 */ /* 0x0005e20000100a00 */
[----:B-1----:R-:W-:-:S03]  /*10dc0*/  IMAD.WIDE R14, R2, 0x4, R78 ;  /* 0x00000004020e7825 */ /* 0x002fc600078e024e */
[----:B------:R-:W4:Y:S01]  /*10dd0*/  LDL.LU.64 R78, [R1+0x208] ;  /* 0x00020800014e7983 */ /* 0x000f220000300a00 */
[----:B------:R-:W-:Y:S02]  /*10de0*/  VIADD R231, R11, 0xffffffa5 ;  /* 0xffffffa50be77836 */ /* 0x000fe40000000000 */
[----:B------:R-:W1:Y:S01]  /*10df0*/  LDC R11, c[0x0][0x230] ;  /* 0x00008c00ff0b7b82 */ /* 0x000e620000000800 */
[----:B------:R-:W-:Y:S02]  /*10e00*/  LDGSTS.E [R8+0x24008], desc[UR6][R70.64], !P4 ;  /* 0x2400800046087fae */ /* 0x000fe4000e121846 */
[----:B------:R-:W-:Y:S01]  /*10e10*/  ISETP.GE.U32.AND P2, PT, R231, 0x7fffff86, PT ;  /* 0x7fffff86e700780c */ /* 0x000fe20003f46070 */
[----:B------:R-:W-:Y:S01]  /*10e20*/  VIADD R231, R10, 0xffffffa4 ;  /* 0xffffffa40ae77836 */ /* 0x000fe20000000000 */
[----:B------:R4:W-:Y:S03]  /*10e30*/  STL.64 [R1+0x490], R14 ;  /* 0x0004900e01007387 */ /* 0x0009e60000100a00 */
[----:B------:R-:W1:Y:S01]  /*10e40*/  LDC R10, c[0x0][0x230] ;  /* 0x00008c00ff0a7b82 */ /* 0x000e620000000800 */
[----:B------:R-:W-:Y:S01]  /*10e50*/  IMAD.WIDE R12, R2, 0x4, R76 ;  /* 0x00000004020c7825 */ /* 0x000fe200078e024c */
[----:B------:R-:W-:Y:S01]  /*10e60*/  ISETP.GE.U32.AND P3, PT, R231, 0x7fffff85, PT ;  /* 0x7fffff85e700780c */ /* 0x000fe20003f66070 */
[----:B------:R4:W-:Y:S04]  /*10e70*/  LDGSTS.E [R8+0x28008], desc[UR6][R14.64], !P4 ;  /* 0x280080000e087fae */ /* 0x0009e8000e121846 */
[----:B------:R4:W-:Y:S01]  /*10e80*/  STL.64 [R1+0x488], R12 ;  /* 0x0004880c01007387 */ /* 0x0009e20000100a00 */
[----:B------:R-:W-:-:S03]  /*10e90*/  VIADD R231, R74, 0xffffffa3 ;  /* 0xffffffa34ae77836 */ /* 0x000fc60000000000 */
[----:B------:R-:W4:Y:S04]  /*10ea0*/  LDL.LU.64 R72, [R1+0x200] ;  /* 0x0002000001487983 */ /* 0x000f280000300a00 */
[----:B--2---:R-:W2:Y:S04]  /*10eb0*/  LDL.LU.64 R70, [R1+0x1f8] ;  /* 0x0001f80001467983 */ /* 0x004ea80000300a00 */
[----:B------:R-:W2:Y:S04]  /*10ec0*/  LDL.LU.64 R76, [R1+0x1f0] ;  /* 0x0001f000014c7983 */ /* 0x000ea80000300a00 */
[----:B------:R-:W2:Y:S04]  /*10ed0*/  LDL.LU.64 R74, [R1+0x1e8] ;  /* 0x0001e800014a7983 */ /* 0x000ea80000300a00 */
[----:B------:R1:W-:Y:S01]  /*10ee0*/  LDGSTS.E [R8+0x2c008], desc[UR6][R12.64], !P4 ;  /* 0x2c0080000c087fae */ /* 0x0003e2000e121846 */
[----:B------:R-:W-:Y:S01]  /*10ef0*/  ISETP.GE.U32.AND P4, PT, R231, 0x7fffff84, PT ;  /* 0x7fffff84e700780c */ /* 0x000fe20003f86070 */
[----:B---3--:R-:W-:-:S02]  /*10f00*/  VIADD R231, R82, 0xffffffa2 ;  /* 0xffffffa252e77836 */ /* 0x008fc40000000000 */
[----:B------:R-:W-:-:S04]  /*10f10*/  IMAD.WIDE R68, R2, 0x4, R68 ;  /* 0x0000000402447825 */ /* 0x000fc800078e0244 */
[C---:B----4-:R-:W-:Y:S01]  /*10f20*/  IMAD.WIDE R66, R2.reuse, 0x4, R66 ;  /* 0x0000000402427825 */ /* 0x050fe200078e0242 */
[----:B------:R-:W-:Y:S03]  /*10f30*/  STL.64 [R1+0x480], R68 ;  /* 0x0004804401007387 */ /* 0x000fe60000100a00 */
[C---:B------:R-:W-:Y:S01]  /*10f40*/  IMAD.WIDE R14, R2.reuse, 0x4, R90 ;  /* 0x00000004020e7825 */ /* 0x040fe200078e025a */
[----:B------:R3:W-:Y:S04]  /*10f50*/  STL.64 [R1+0x478], R66 ;  /* 0x0004784201007387 */ /* 0x0007e80000100a00 */
[----:B------:R-:W-:Y:S01]  /*10f60*/  LDGSTS.E [R8+0x2000c], desc[UR6][R68.64], !P5 ;  /* 0x2000c00044087fae */ /* 0x000fe2000e921846 */
[----:B-1----:R-:W-:-:S03]  /*10f70*/  IMAD.WIDE R12, R2, 0x4, R86 ;  /* 0x00000004020c7825 */ /* 0x002fc600078e0256 */
[----:B------:R-:W-:Y:S04]  /*10f80*/  STL.64 [R1+0x470], R14 ;  /* 0x0004700e01007387 */ /* 0x000fe80000100a00 */
[----:B------:R-:W-:Y:S04]  /*10f90*/  LDGSTS.E [R8+0x2400c], desc[UR6][R66.64], !P5 ;  /* 0x2400c00042087fae */ /* 0x000fe8000e921846 */
[----:B------:R1:W-:Y:S04]  /*10fa0*/  STL.64 [R1+0x468], R12 ;  /* 0x0004680c01007387 */ /* 0x0003e80000100a00 */
[----:B------:R-:W-:Y:S04]  /*10fb0*/  LDGSTS.E [R8+0x2800c], desc[UR6][R14.64], !P5 ;  /* 0x2800c0000e087fae */ /* 0x000fe8000e921846 */
[----:B---3--:R-:W3:Y:S04]  /*10fc0*/  LDL.LU.64 R66, [R1+0x358] ;  /* 0x0003580001427983 */ /* 0x008ee80000300a00 */
[----:B------:R-:W4:Y:S04]  /*10fd0*/  LDL.LU.64 R68, [R1+0x1e0] ;  /* 0x0001e00001447983 */ /* 0x000f280000300a00 */
[----:B------:R-:W4:Y:S04]  /*10fe0*/  LDL.LU.64 R82, [R1+0x1d8] ;  /* 0x0001d80001527983 */ /* 0x000f280000300a00 */
[----:B------:R1:W-:Y:S01]  /*10ff0*/  LDGSTS.E [R8+0x2c00c], desc[UR6][R12.64], !P5 ;  /* 0x2c00c0000c087fae */ /* 0x0003e2000e921846 */
[----:B------:R-:W-:-:S03]  /*11000*/  IMAD.WIDE R86, R2, 0x4, R80 ;  /* 0x0000000402567825 */ /* 0x000fc600078e0250 */
[----:B------:R-:W4:Y:S01]  /*11010*/  LDL.LU.64 R80, [R1+0x1d0] ;  /* 0x0001d00001507983 */ /* 0x000f220000300a00 */
[----:B------:R-:W-:-:S03]  /*11020*/  IMAD.WIDE R84, R2, 0x4, R84 ;  /* 0x0000000402547825 */ /* 0x000fc600078e0254 */
[----:B------:R-:W-:Y:S04]  /*11030*/  STL.64 [R1+0x460], R86 ;  /* 0x0004605601007387 */ /* 0x000fe80000100a00 */
[----:B------:R-:W-:Y:S01]  /*11040*/  LDGSTS.E [R9+0x20000], desc[UR6][R86.64], !P6 ;  /* 0x2000000056097fae */ /* 0x000fe2000f121846 */
[----:B-1----:R-:W-:-:S04]  /*11050*/  IMAD.WIDE R12, R2, 0x4, R78 ;  /* 0x00000004020c7825 */ /* 0x002fc800078e024e */
[----:B------:R-:W-:Y:S01]  /*11060*/  IMAD.WIDE R14, R2, 0x4, R88 ;  /* 0x00000004020e7825 */ /* 0x000fe200078e0258 */
[----:B------:R-:W1:Y:S01]  /*11070*/  S2R R79, SR_TID.X ;  /* 0x00000000004f7919 */ /* 0x000e620000002100 */
[----:B------:R-:W-:Y:S04]  /*11080*/  STL.64 [R1+0x458], R84 ;  /* 0x0004585401007387 */ /* 0x000fe80000100a00 */
[----:B------:R-:W-:Y:S01]  /*11090*/  LDGSTS.E [R9+0x24000], desc[UR6][R84.64], !P6 ;  /* 0x2400000054097fae */ /* 0x000fe2000f121846 */
[----:B------:R-:W-:-:S03]  /*110a0*/  VIADD R10, R10, 0xffffffa0 ;  /* 0xffffffa00a0a7836 */ /* 0x000fc60000000000 */
[----:B------:R2:W-:Y:S04]  /*110b0*/  STL.64 [R1+0x450], R14 ;  /* 0x0004500e01007387 */ /* 0x0005e80000100a00 */
[----:B------:R2:W-:Y:S04]  /*110c0*/  LDGSTS.E [R9+0x28000], desc[UR6][R14.64], !P6 ;  /* 0x280000000e097fae */ /* 0x0005e8000f121846 */
[----:B------:R1:W-:Y:S01]  /*110d0*/  STL.64 [R1+0x448], R12 ;  /* 0x0004480c01007387 */ /* 0x0003e20000100a00 */
[----:B------:R-:W-:-:S03]  /*110e0*/  IMAD.WIDE R72, R2, 0x4, R72 ;  /* 0x0000000402487825 */ /* 0x000fc600078e0248 */
[----:B------:R1:W-:Y:S01]  /*110f0*/  LDGSTS.E [R9+0x2c000], desc[UR6][R12.64], !P6 ;  /* 0x2c0000000c097fae */ /* 0x0003e2000f121846 */
[----:B--2---:R-:W-:-:S04]  /*11100*/  IMAD.WIDE R70, R2, 0x4, R70 ;  /* 0x0000000402467825 */ /* 0x004fc800078e0246 */
[C---:B------:R-:W-:Y:S01]  /*11110*/  IMAD.WIDE R14, R2.reuse, 0x4, R76 ;  /* 0x00000004020e7825 */ /* 0x040fe200078e024c */
[----:B------:R2:W-:Y:S01]  /*11120*/  STL.64 [R1+0x440], R72 ;  /* 0x0004404801007387 */ /* 0x0005e20000100a00 */
[----:B-1----:R-:W-:Y:S02]  /*11130*/  LOP3.LUT R79, R79, 0x1f, RZ, 0xc0, !PT ;  /* 0x0000001f4f4f7812 */ /* 0x002fe400078ec0ff */
[----:B------:R-:W-:Y:S01]  /*11140*/  IMAD.WIDE R12, R2, 0x4, R74 ;  /* 0x00000004020c7825 */ /* 0x000fe200078e024a */
[----:B------:R3:W-:Y:S01]  /*11150*/  STL.64 [R1+0x438], R70 ;  /* 0x0004384601007387 */ /* 0x0007e20000100a00 */
[----:B------:R-:W-:-:S03]  /*11160*/  ISETP.GE.AND P6, PT, R79, R10, PT ;  /* 0x0000000a4f00720c */ /* 0x000fc60003fc6270 */
[----:B------:R1:W-:Y:S04]  /*11170*/  STL.64 [R1+0x430], R14 ;  /* 0x0004300e01007387 */ /* 0x0003e80000100a00 */
[----:B------:R-:W-:Y:S04]  /*11180*/  LDGSTS.E [R9+0x20004], desc[UR6][R72.64], !P1 ;  /* 0x2000400048097fae */ /* 0x000fe8000c921846 */
[----:B------:R1:W-:Y:S04]  /*11190*/  STL.64 [R1+0x428], R12 ;  /* 0x0004280c01007387 */ /* 0x0003e80000100a00 */
[----:B------:R3:W-:Y:S04]  /*111a0*/  LDGSTS.E [R9+0x24004], desc[UR6][R70.64], !P1 ;  /* 0x2400400046097fae */ /* 0x0007e8000c921846 */
[----:B--2---:R-:W2:Y:S04]  /*111b0*/  LDL.LU.64 R72, [R1+0x1c8] ;  /* 0x0001c80001487983 */ /* 0x004ea80000300a00 */
[----:B------:R-:W2:Y:S04]  /*111c0*/  LDL.LU.64 R78, [R1+0x1c0] ;  /* 0x0001c000014e7983 */ /* 0x000ea80000300a00 */
[----:B------:R-:W2:Y:S04]  /*111d0*/  LDL.LU.64 R76, [R1+0x158] ;  /* 0x00015800014c7983 */ /* 0x000ea80000300a00 */
[----:B------:R-:W2:Y:S04]  /*111e0*/  LDL.LU.64 R74, [R1+0x150] ;  /* 0x00015000014a7983 */ /* 0x000ea80000300a00 */
[----:B------:R1:W-:Y:S04]  /*111f0*/  LDGSTS.E [R9+0x28004], desc[UR6][R14.64], !P1 ;  /* 0x280040000e097fae */ /* 0x0003e8000c921846 */
[----:B------:R1:W-:Y:S01]  /*11200*/  LDGSTS.E [R9+0x2c004], desc[UR6][R12.64], !P1 ;  /* 0x2c0040000c097fae */ /* 0x0003e2000c921846 */
[----:B---3--:R-:W-:-:S03]  /*11210*/  IMAD.WIDE R70, R2, 0x4, R66 ;  /* 0x0000000402467825 */ /* 0x008fc600078e0242 */
[----:B------:R-:W3:Y:S01]  /*11220*/  LDL.LU.64 R66, [R1+0x338] ;  /* 0x0003380001427983 */ /* 0x000ee20000300a00 */
[----:B----4-:R-:W-:-:S03]  /*11230*/  IMAD.WIDE R68, R2, 0x4, R68 ;  /* 0x0000000402447825 */ /* 0x010fc600078e0244 */
[----:B------:R-:W-:Y:S01]  /*11240*/  STL.64 [R1+0x698], R70 ;  /* 0x0006984601007387 */ /* 0x000fe20000100a00 */
[----:B-1----:R-:W-:-:S03]  /*11250*/  IMAD.WIDE R14, R2, 0x4, R82 ;  /* 0x00000004020e7825 */ /* 0x002fc600078e0252 */
[----:B------:R-:W4:Y:S04]  /*11260*/  LDL.LU.64 R84, [R1+0x318] ;  /* 0x0003180001547983 */ /* 0x000f280000300a00 */
[----:B------:R1:W-:Y:S01]  /*11270*/  STL.64 [R1+0x690], R68 ;  /* 0x0006904401007387 */ /* 0x0003e20000100a00 */
[----:B------:R-:W-:-:S03]  /*11280*/  IMAD.WIDE R12, R2, 0x4, R80 ;  /* 0x00000004020c7825 */ /* 0x000fc600078e0250 */
[----:B------:R2:W-:Y:S04]  /*11290*/  STL.64 [R1+0x688], R14 ;  /* 0x0006880e01007387 */ /* 0x0005e80000100a00 */
[----:B------:R-:W-:Y:S04]  /*112a0*/  STL.64 [R1+0x680], R12 ;  /* 0x0006800c01007387 */ /* 0x000fe80000100a00 */
[----:B------:R-:W4:Y:S01]  /*112b0*/  LDL.LU.64 R88, [R1+0x2f8] ;  /* 0x0002f80001587983 */ /* 0x000f220000300a00 */
[----:B------:R-:W-:Y:S01]  /*112c0*/  ISETP.GE.U32.AND P5, PT, R231, 0x7fffff83, PT ;  /* 0x7fffff83e700780c */ /* 0x000fe20003fa6070 */
[----:B------:R-:W-:Y:S01]  /*112d0*/  VIADD R231, R11, 0xffffffa1 ;  /* 0xffffffa10be77836 */ /* 0x000fe20000000000 */
[----:B------:R-:W-:Y:S01]  /*112e0*/  UISETP.GT.AND UP1, UPT, UR4, 0x7f, UPT ;  /* 0x0000007f0400788c */ /* 0x000fe2000bf24270 */
[----:B------:R-:W-:Y:S04]  /*112f0*/  LDGSTS.E [R9+0x20008], desc[UR6][R70.64], !P2 ;  /* 0x2000800046097fae */ /* 0x000fe8000d121846 */
[----:B------:R-:W4:Y:S01]  /*11300*/  LDL.LU.64 R82, [R1+0x2d8] ;  /* 0x0002d80001527983 */ /* 0x000f220000300a00 */
[----:B------:R-:W-:-:S03]  /*11310*/  ISETP.GE.U32.AND P1, PT, R231, 0x7fffff82, PT ;  /* 0x7fffff82e700780c */ /* 0x000fc60003f26070 */
[----:B------:R-:W-:Y:S01]  /*11320*/  LDGSTS.E [R9+0x24008], desc[UR6][R68.64], !P2 ;  /* 0x2400800044097fae */ /* 0x000fe2000d121846 */
[----:B------:R-:W-:-:S03]  /*11330*/  SEL R231, RZ, 0x4, P6 ;  /* 0x00000004ffe77807 */ /* 0x000fc60003000000 */
[----:B------:R-:W4:Y:S01]  /*11340*/  LDL.LU.64 R90, [R1+0x2b8] ;  /* 0x0002b800015a7983 */ /* 0x000f220000300a00 */
[----:B------:R-:W-:-:S03]  /*11350*/  PLOP3.LUT P6, PT, PT, PT, UP1, 0x80, 0x0 ;  /* 0x000000000000781c */ /* 0x000fc60003fcf018 */
[----:B------:R2:W-:Y:S04]  /*11360*/  LDGSTS.E [R9+0x28008], desc[UR6][R14.64], !P2 ;  /* 0x280080000e097fae */ /* 0x0005e8000d121846 */
[----:B-1----:R-:W4:Y:S04]  /*11370*/  LDL.LU.64 R68, [R1+0x330] ;  /* 0x0003300001447983 */ /* 0x002f280000300a00 */
[----:B------:R-:W4:Y:S01]  /*11380*/  LDL.LU.64 R70, [R1+0x328] ;  /* 0x0003280001467983 */ /* 0x000f220000300a00 */
[----:B------:R-:W-:Y:S02]  /*11390*/  SEL R231, R231, RZ, P6 ;  /* 0x000000ffe7e77207 */ /* 0x000fe40003000000 */
[----:B------:R-:W-:Y:S01]  /*113a0*/  ISETP.GE.U32.AND P6, PT, R10, 0x7fffff81, PT ;  /* 0x7fffff810a00780c */ /* 0x000fe20003fc6070 */
[----:B------:R1:W-:Y:S01]  /*113b0*/  LDGSTS.E [R9+0x2c008], desc[UR6][R12.64], !P2 ;  /* 0x2c0080000c097fae */ /* 0x0003e2000d121846 */
[----:B--2---:R-:W-:-:S03]  /*113c0*/  IMAD.WIDE R110, R4, 0x4, R72 ;  /* 0x00000004046e7825 */ /* 0x004fc600078e0248 */
[----:B------:R-:W2:Y:S01]  /*113d0*/  LDL.LU.64 R72, [R1+0x320] ;  /* 0x0003200001487983 */ /* 0x000ea20000300a00 */
[----:B------:R-:W-:-:S03]  /*113e0*/  IMAD.WIDE R102, R4, 0x4, R78 ;  /* 0x0000000404667825 */ /* 0x000fc600078e024e */
[----:B------:R-:W2:Y:S01]  /*113f0*/  LDL.LU.64 R92, [R1+0x1b8] ;  /* 0x0001b800015c7983 */ /* 0x000ea20000300a00 */
[----:B------:R-:W-:-:S04]  /*11400*/  IMAD.WIDE R96, R4, 0x4, R76 ;  /* 0x0000000404607825 */ /* 0x000fc800078e024c */
[----:B------:R-:W-:Y:S02]  /*11410*/  IMAD.WIDE R14, R4, 0x4, R74 ;  /* 0x00000004040e7825 */ /* 0x000fe400078e024a */
[----:B------:R-:W2:Y:S04]  /*11420*/  LDL.LU.64 R74, [R1+0x1b0] ;  /* 0x0001b000014a7983 */ /* 0x000ea80000300a00 */
[----:B------:R-:W2:Y:S04]  /*11430*/  LDL.LU.64 R76, [R1+0x1a8] ;  /* 0x0001a800014c7983 */ /* 0x000ea80000300a00 */
[----:B------:R-:W2:Y:S04]  /*11440*/  LDL.LU.64 R78, [R1+0x1a0] ;  /* 0x0001a000014e7983 */ /* 0x000ea80000300a00 */
[----:B------:R-:W-:Y:S04]  /*11450*/  STL.64 [R1+0x670], R110 ;  /* 0x0006706e01007387 */ /* 0x000fe80000100a00 */
[----:B------:R-:W2:Y:S04]  /*11460*/  LDL.LU.64 R80, [R1+0x198] ;  /* 0x0001980001507983 */ /* 0x000ea80000300a00 */
[----:B------:R-:W2:Y:S04]  /*11470*/  LDL.LU.64 R10, [R1+0x190] ;  /* 0x00019000010a7983 */ /* 0x000ea80000300a00 */
[----:B------:R-:W-:Y:S01]  /*11480*/  STL.64 [R1+0x668], R102 ;  /* 0x0006686601007387 */ /* 0x000fe20000100a00 */
[----:B---3--:R-:W-:-:S05]  /*11490*/  IMAD.WIDE R66, R2, 0x4, R66 ;  /* 0x0000000402427825 */ /* 0x008fca00078e0242 */
[----:B------:R-:W-:Y:S01]  /*114a0*/  LDGSTS.E [R9+0x2000c], desc[UR6][R66.64], !P3 ;  /* 0x2000c00042097fae */ /* 0x000fe2000d921846 */
[----:B----4-:R-:W-:-:S03]  /*114b0*/  IMAD.WIDE R94, R2, 0x4, R84 ;  /* 0x00000004025e7825 */ /* 0x010fc600078e0254 */
[----:B------:R-:W3:Y:S04]  /*114c0*/  LDL.LU.64 R84, [R1+0x188] ;  /* 0x0001880001547983 */ /* 0x000ee80000300a00 */
[----:B------:R-:W4:Y:S04]  /*114d0*/  LDL.LU.64 R86, [R1+0x180] ;  /* 0x0001800001567983 */ /* 0x000f280000300a00 */
[----:B------:R-:W4:Y:S04]  /*114e0*/  LDL.LU.64 R106, [R1+0x178] ;  /* 0x00017800016a7983 */ /* 0x000f280000300a00 */
[----:B------:R-:W-:Y:S01]  /*114f0*/  STL.64 [R1+0x660], R96 ;  /* 0x0006606001007387 */ /* 0x000fe20000100a00 */
[----:B------:R-:W-:-:S03]  /*11500*/  IMAD.WIDE R104, R2, 0x4, R88 ;  /* 0x0000000402687825 */ /* 0x000fc600078e0258 */
[----:B------:R1:W-:Y:S04]  /*11510*/  STL.64 [R1+0x420], R66 ;  /* 0x0004204201007387 */ /* 0x0003e80000100a00 */
[----:B------:R-:W4:Y:S04]  /*11520*/  LDL.LU.64 R100, [R1+0x170] ;  /* 0x0001700001647983 */ /* 0x000f280000300a00 */
[----:B------:R-:W4:Y:S04]  /*11530*/  LDL.LU.64 R88, [R1+0x168] ;  /* 0x0001680001587983 */ /* 0x000f280000300a00 */
[----:B------:R-:W4:Y:S01]  /*11540*/  LDL.LU.64 R98, [R1+0x160] ;  /* 0x0001600001627983 */ /* 0x000f220000300a00 */
[----:B------:R-:W-:-:S03]  /*11550*/  IMAD.WIDE R82, R2, 0x4, R82 ;  /* 0x0000000402527825 */ /* 0x000fc600078e0252 */
[----:B------:R-:W-:Y:S01]  /*11560*/  STL.64 [R1+0x418], R14 ;  /* 0x0004180e01007387 */ /* 0x000fe20000100a00 */
[----:B------:R-:W-:-:S03]  /*11570*/  IMAD.WIDE R90, R2, 0x4, R90 ;  /* 0x00000004025a7825 */ /* 0x000fc600078e025a */
[----:B------:R-:W-:Y:S01]  /*11580*/  STL.64 [R1+0x678], R94 ;  /* 0x0006785e01007387 */ /* 0x000fe20000100a00 */
[----:B------:R-:W-:-:S03]  /*11590*/  IMAD.WIDE R68, R2, 0x4, R68 ;  /* 0x0000000402447825 */ /* 0x000fc600078e0244 */
[----:B------:R-:W-:Y:S01]  /*115a0*/  STL.64 [R1+0x6a8], R104 ;  /* 0x0006a86801007387 */ /* 0x000fe20000100a00 */
[----:B------:R-:W-:-:S03]  /*115b0*/  IMAD.WIDE R70, R2, 0x4, R70 ;  /* 0x0000000402467825 */ /* 0x000fc600078e0246 */
[----:B------:R-:W-:Y:S04]  /*115c0*/  STL.64 [R1+0x6b8], R82 ;  /* 0x0006b85201007387 */ /* 0x000fe80000100a00 */
[----:B------:R1:W-:Y:S04]  /*115d0*/  STL.64 [R1+0x6d8], R68 ;  /* 0x0006d84401007387 */ /* 0x0003e80000100a00 */
[----:B------:R-:W-:Y:S04]  /*115e0*/  STL.64 [R1+0x6c8], R90 ;  /* 0x0006c85a01007387 */ /* 0x000fe80000100a00 */
[----:B------:R1:W-:Y:S04]  /*115f0*/  STL.64 [R1+0x6e8], R70 ;  /* 0x0006e84601007387 */ /* 0x0003e80000100a00 */
[----:B------:R-:W-:Y:S04]  /*11600*/  LDGSTS.E [R9+0x2400c], desc[UR6][R68.64], !P3 ;  /* 0x2400c00044097fae */ /* 0x000fe8000d921846 */
[----:B------:R-:W-:Y:S01]  /*11610*/  LDGSTS.E [R9+0x2800c], desc[UR6][R70.64], !P3 ;  /* 0x2800c00046097fae */ /* 0x000fe2000d921846 */
[----:B--2---:R-:W-:-:S04]  /*11620*/  IMAD.WIDE R72, R2, 0x4, R72 ;  /* 0x0000000402487825 */ /* 0x004fc800078e0248 */
[C---:B------:R-:W-:Y:S01]  /*11630*/  IMAD.WIDE R92, R2.reuse, 0x4, R92 ;  /* 0x00000004025c7825 */ /* 0x040fe200078e025c */
[----:B------:R2:W-:Y:S03]  /*11640*/  STL.64 [R1+0x758], R72 ;  /* 0x0007584801007387 */ /* 0x0005e60000100a00 */
        /* <DEDUP_REMOVED lines=9> */
[----:B------:R2:W-:Y:S04]  /*116e0*/  STL.64 [R1+0x730], R80 ;  /* 0x0007305001007387 */ /* 0x0005e80000100a00 */
[----:B------:R2:W-:Y:S04]  /*116f0*/  STL.64 [R1+0x728], R10 ;  /* 0x0007280a01007387 */ /* 0x0005e80000100a00 */
        /* <DEDUP_REMOVED lines=10> */
[----:B---3--:R-:W-:-:S04]  /*117a0*/  IMAD.WIDE R84, R2, 0x4, R84 ;  /* 0x0000000402547825 */ /* 0x008fc800078e0254 */
[C---:B----4-:R-:W-:Y:S01]  /*117b0*/  IMAD.WIDE R86, R2.reuse, 0x4, R86 ;  /* 0x0000000402567825 */ /* 0x050fe200078e0256 */
[----:B------:R3:W-:Y:S03]  /*117c0*/  STL.64 [R1+0x720], R84 ;  /* 0x0007205401007387 */ /* 0x0007e60000100a00 */
[C---:B------:R-:W-:Y:S01]  /*117d0*/  IMAD.WIDE R106, R2.reuse, 0x4, R106 ;  /* 0x00000004026a7825 */ /* 0x040fe200078e026a */
[----:B------:R4:W-:Y:S04]  /*117e0*/  STL.64 [R1+0x718], R86 ;  /* 0x0007185601007387 */ /* 0x0009e80000100a00 */
[----:B------:R4:W-:Y:S04]  /*117f0*/  STL.64 [R1+0x710], R106 ;  /* 0x0007106a01007387 */ /* 0x0009e80000100a00 */
[----:B-1----:R-:W4:Y:S01]  /*11800*/  LDL.LU.64 R66, [R1+0x2a60] ;  /* 0x002a600001427983 */ /* 0x002f220000300a00 */
[----:B------:R-:W-:-:S03]  /*11810*/  IMAD.WIDE R100, R2, 0x4, R100 ;  /* 0x0000000402647825 */ /* 0x000fc600078e0264 */
[----:B------:R-:W-:Y:S01]  /*11820*/  LDGSTS.E [R16+0x24008], desc[UR6][R84.64], !P1 ;  /* 0x2400800054107fae */ /* 0x000fe2000c921846 */
[----:B------:R-:W-:-:S03]  /*11830*/  IMAD.WIDE R88, R2, 0x4, R88 ;  /* 0x0000000402587825 */ /* 0x000fc600078e0258 */
[----:B------:R1:W-:Y:S01]  /*11840*/  STL.64 [R1+0x708], R100 ;  /* 0x0007086401007387 */ /* 0x0003e20000100a00 */
[----:B------:R-:W-:-:S03]  /*11850*/  IMAD.WIDE R98, R2, 0x4, R98 ;  /* 0x0000000402627825 */ /* 0x000fc600078e0262 */
[----:B------:R-:W4:Y:S04]  /*11860*/  LDL.LU.64 R68, [R1+0x2a58] ;  /* 0x002a580001447983 */ /* 0x000f280000300a00 */
[----:B------:R1:W-:Y:S04]  /*11870*/  STL.64 [R1+0x700], R88 ;  /* 0x0007005801007387 */ /* 0x0003e80000100a00 */
[----:B------:R-:W4:Y:S04]  /*11880*/  LDL.LU.64 R70, [R1+0x2a50] ;  /* 0x002a500001467983 */ /* 0x000f280000300a00 */
[----:B------:R1:W-:Y:S04]  /*11890*/  STL.64 [R1+0x6f8], R98 ;  /* 0x0006f86201007387 */ /* 0x0003e80000100a00 */
[----:B--2---:R-:W2:Y:S04]  /*118a0*/  LDL.LU.64 R72, [R1+0x2a48] ;  /* 0x002a480001487983 */ /* 0x004ea80000300a00 */
        /* <DEDUP_REMOVED lines=9> */
[----:B------:R-:W-:Y:S04]  /*11940*/  LDGSTS.E [R16+0x28008], desc[UR6][R86.64], !P1 ;  /* 0x2800800056107fae */ /* 0x000fe8000c921846 */
[----:B---3--:R-:W3:Y:S04]  /*11950*/  LDL.LU.64 R84, [R1+0x2a18] ;  /* 0x002a180001547983 */ /* 0x008ee80000300a00 */
[----:B------:R-:W-:Y:S04]  /*11960*/  LDGSTS.E [R16+0x2c008], desc[UR6][R106.64], !P1 ;  /* 0x2c0080006a107fae */ /* 0x000fe8000c921846 */
[----:B----4-:R-:W4:Y:S04]  /*11970*/  LDL.LU.64 R86, [R1+0x2a10] ;  /* 0x002a100001567983 */ /* 0x010f280000300a00 */
[----:B------:R-:W-:Y:S04]  /*11980*/  LDGSTS.E [R16+0x2000c], desc[UR6][R90.64], !P6 ;  /* 0x2000c0005a107fae */ /* 0x000fe8000f121846 */
[----:B------:R-:W-:Y:S04]  /*11990*/  LDGSTS.E [R16+0x2400c], desc[UR6][R100.64], !P6 ;  /* 0x2400c00064107fae */ /* 0x000fe8000f121846 */
[----:B------:R-:W-:Y:S04]  /*119a0*/  LDGSTS.E [R16+0x2800c], desc[UR6][R88.64], !P6 ;  /* 0x2800c00058107fae */ /* 0x000fe8000f121846 */
[----:B------:R-:W3:Y:S04]  /*119b0*/  LDL.LU.64 R90, [R1+0x128] ;  /* 0x00012800015a7983 */ /* 0x000ee80000300a00 */
[----:B------:R-:W4:Y:S04]  /*119c0*/  LDL.LU.64 R106, [R1+0x120] ;  /* 0x00012000016a7983 */ /* 0x000f280000300a00 */
[----:B-1----:R-:W4:Y:S04]  /*119d0*/  LDL.LU.64 R100, [R1+0x118] ;  /* 0x0001180001647983 */ /* 0x002f280000300a00 */
[----:B------:R-:W4:Y:S04]  /*119e0*/  LDL.LU.64 R88, [R1+0x2a08] ;  /* 0x002a080001587983 */ /* 0x000f280000300a00 */
[----:B------:R-:W-:Y:S01]  /*119f0*/  LDGSTS.E [R16+0x2c00c], desc[UR6][R98.64], !P6 ;  /* 0x2c00c00062107fae */ /* 0x000fe2000f121846 */
[----:B------:R-:W-:Y:S01]  /*11a00*/  VIADD R108, R17, 0x100000 ;  /* 0x00100000116c7836 */ /* 0x000fe20000000000 */
[----:B------:R-:W-:-:S02]  /*11a10*/  ISETP.NE.U32.AND P2, PT, R231, RZ, PT ;  /* 0x000000ffe700720c */ /* 0x000fc40003f45070 */
[----:B------:R-:W4:Y:S01]  /*11a20*/  LDL.LU.64 R98, [R1+0x110] ;  /* 0x0001100001627983 */ /* 0x000f220000300a00 */
[C---:B------:R-:W-:Y:S02]  /*11a30*/  VIADD R13, R17.reuse, 0x100000 ;  /* 0x00100000110d7836 */ /* 0x040fe40000000000 */
[C---:B------:R-:W-:Y:S01]  /*11a40*/  VIADD R231, R17.reuse, 0x100000 ;  /* 0x0010000011e77836 */ /* 0x040fe20000000000 */
[----:B------:R-:W0:Y:S01]  /*11a50*/  LDGDEPBAR ;  /* 0x00000000000079af */ /* 0x000e220000000000 */
[----:B------:R-:W-:-:S03]  /*11a60*/  VIADD R12, R17, 0x100000 ;  /* 0x00100000110c7836 */ /* 0x000fc60000000000 */
[----:B------:R2:W-:Y:S04]  /*11a70*/  LDGSTS.E [R108+-0x70000], desc[UR6][R110.64], P0 ;  /* 0x900000006e6c7fae */ /* 0x0005e80008121846 */
[----:B------:R-:W-:Y:S04]  /*11a80*/  LDGSTS.E [R13+-0x6fc00], desc[UR6][R102.64], P0 ;  /* 0x90400000660d7fae */ /* 0x000fe80008121846 */
[----:B------:R-:W-:Y:S04]  /*11a90*/  LDGSTS.E [R231+-0x6f800], desc[UR6][R96.64], P0 ;  /* 0x9080000060e77fae */ /* 0x000fe80008121846 */
[----:B------:R1:W-:Y:S04]  /*11aa0*/  LDGSTS.E [R12+-0x6f400], desc[UR6][R14.64], P0 ;  /* 0x90c000000e0c7fae */ /* 0x0003e80008121846 */
[----:B------:R-:W4:Y:S04]  /*11ab0*/  LDL.LU.64 R96, [R1+0x108] ;  /* 0x0001080001607983 */ /* 0x000f280000300a00 */
[----:B------:R-:W4:Y:S01]  /*11ac0*/  LDL.LU.64 R102, [R1+0x100] ;  /* 0x0001000001667983 */ /* 0x000f220000300a00 */
[----:B--2---:R-:W-:-:S04]  /*11ad0*/  IMAD.WIDE R110, R4, 0x4, R94 ;  /* 0x00000004046e7825 */ /* 0x004fc800078e025e */
[C---:B------:R-:W-:Y:S01]  /*11ae0*/  IMAD.WIDE R92, R4.reuse, 0x4, R92 ;  /* 0x00000004045c7825 */ /* 0x040fe200078e025c */
[----:B------:R-:W-:Y:S04]  /*11af0*/  STL.64 [R1+0x6f0], R110 ;  /* 0x0006f06e01007387 */ /* 0x000fe80000100a00 */
[----:B------:R-:W2:Y:S04]  /*11b00*/  LDL.LU.64 R94, [R1+0xf8] ;  /* 0x0000f800015e7983 */ /* 0x000ea80000300a00 */
[----:B------:R1:W-:Y:S02]  /*11b10*/  STL.64 [R1+0x6e0], R92 ;  /* 0x0006e05c01007387 */ /* 0x0003e40000100a00 */
[----:B-1----:R-:W-:-:S02]  /*11b20*/  IMAD.WIDE R14, R4, 0x4, R104 ;  /* 0x00000004040e7825 */ /* 0x002fc400078e0268 */
[----:B------:R-:W-:Y:S04]  /*11b30*/  LDGSTS.E [R108+-0x6f000], desc[UR6][R110.64], P0 ;  /* 0x910000006e6c7fae */ /* 0x000fe80008121846 */
[----:B------:R-:W2:Y:S01]  /*11b40*/  LDL.LU.64 R104, [R1+0xf0] ;  /* 0x0000f00001687983 */ /* 0x000ea20000300a00 */
[----:B------:R-:W-:-:S03]  /*11b50*/  IMAD.WIDE R10, R4, 0x4, R10 ;  /* 0x00000004040a7825 */ /* 0x000fc600078e020a */
[----:B------:R1:W-:Y:S04]  /*11b60*/  STL.64 [R1+0x6d0], R14 ;  /* 0x0006d00e01007387 */ /* 0x0003e80000100a00 */
[----:B------:R1:W-:Y:S04]  /*11b70*/  LDGSTS.E [R13+-0x6ec00], desc[UR6][R92.64], P0 ;  /* 0x914000005c0d7fae */ /* 0x0003e80008121846 */
[----:B------:R4:W-:Y:S04]  /*11b80*/  LDGSTS.E [R12+-0x6e800], desc[UR6][R14.64], P0 ;  /* 0x918000000e0c7fae */ /* 0x0009e80008121846 */
[----:B------:R4:W-:Y:S04]  /*11b90*/  STL.64 [R1+0x6c0], R10 ;  /* 0x0006c00a01007387 */ /* 0x0009e80000100a00 */
[----:B------:R4:W-:Y:S01]  /*11ba0*/  LDGSTS.E [R231+-0x6e400], desc[UR6][R10.64], P0 ;  /* 0x91c000000ae77fae */ /* 0x0009e20008121846 */
[----:B-1----:R-:W-:-:S02]  /*11bb0*/  VIADD R92, R17, 0x100000 ;  /* 0x00100000115c7836 */ /* 0x002fc40000000000 */
[C---:B---3--:R-:W-:Y:S02]  /*11bc0*/  IMAD.WIDE R108, R4.reuse, 0x4, R90 ;  /* 0x00000004046c7825 */ /* 0x048fe400078e025a */
[----:B------:R-:W3:Y:S02]  /*11bd0*/  LDL.LU.64 R90, [R1+0xe8] ;  /* 0x0000e800015a7983 */ /* 0x000ee40000300a00 */
[C---:B----4-:R-:W-:Y:S02]  /*11be0*/  IMAD.WIDE R106, R4.reuse, 0x4, R106 ;  /* 0x00000004046a7825 */ /* 0x050fe400078e026a */
[----:B------:R-:W-:Y:S02]  /*11bf0*/  STL.64 [R1+0x6b0], R108 ;  /* 0x0006b06c01007387 */ /* 0x000fe40000100a00 */
[C---:B------:R-:W-:Y:S02]  /*11c00*/  IMAD.WIDE R14, R4.reuse, 0x4, R100 ;  /* 0x00000004040e7825 */ /* 0x040fe400078e0264 */
[----:B------:R1:W-:Y:S04]  /*11c10*/  STL.64 [R1+0x6a0], R106 ;  /* 0x0006a06a01007387 */ /* 0x0003e80000100a00 */
[----:B------:R-:W4:Y:S04]  /*11c20*/  LDL.LU.64 R100, [R1+0xe0] ;  /* 0x0000e00001647983 */ /* 0x000f280000300a00 */
[----:B------:R-:W-:Y:S04]  /*11c30*/  STL.64 [R1+0x658], R14 ;  /* 0x0006580e01007387 */ /* 0x000fe80000100a00 */
[----:B------:R-:W-:Y:S04]  /*11c40*/  LDGSTS.E [R92+-0x6e000], desc[UR6][R108.64], P0 ;  /* 0x920000006c5c7fae */ /* 0x000fe80008121846 */
[----:B------:R1:W-:Y:S01]  /*11c50*/  LDGSTS.E [R13+-0x6dc00], desc[UR6][R106.64], P0 ;  /* 0x924000006a0d7fae */ /* 0x0003e20008121846 */
[----:B------:R-:W-:-:S03]  /*11c60*/  IMAD.WIDE R10, R4, 0x4, R98 ;  /* 0x00000004040a7825 */ /* 0x000fc600078e0262 */
[----:B------:R-:W4:Y:S04]  /*11c70*/  LDL.LU.64 R98, [R1+0xd8] ;  /* 0x0000d80001627983 */ /* 0x000f280000300a00 */
[----:B------:R2:W-:Y:S04]  /*11c80*/  STL.64 [R1+0x410], R10 ;  /* 0x0004100a01007387 */ /* 0x0005e80000100a00 */
[----:B------:R-:W4:Y:S04]  /*11c90*/  LDL.LU.64 R92, [R1+0xd0] ;  /* 0x0000d000015c7983 */ /* 0x000f280000300a00 */
[----:B------:R-:W-:Y:S04]  /*11ca0*/  LDGSTS.E [R12+-0x6d800], desc[UR6][R14.64], P0 ;  /* 0x928000000e0c7fae */ /* 0x000fe80008121846 */
[----:B------:R2:W-:Y:S01]  /*11cb0*/  LDGSTS.E [R231+-0x6d400], desc[UR6][R10.64], P0 ;  /* 0x92c000000ae77fae */ /* 0x0005e20008121846 */
[----:B-1----:R-:W-:-:S02]  /*11cc0*/  VIADD R106, R17, 0x100000 ;  /* 0x00100000116a7836 */ /* 0x002fc40000000000 */
[C---:B------:R-:W-:Y:S02]  /*11cd0*/  IMAD.WIDE R108, R4.reuse, 0x4, R96 ;  /* 0x00000004046c7825 */ /* 0x040fe400078e0260 */
[----:B------:R-:W4:Y:S02]  /*11ce0*/  LDL.LU.64 R96, [R1+0xc8] ;  /* 0x0000c80001607983 */ /* 0x000f240000300a00 */
[C---:B------:R-:W-:Y:S02]  /*11cf0*/  IMAD.WIDE R102, R4.reuse, 0x4, R102 ;  /* 0x0000000404667825 */ /* 0x040fe400078e0266 */
[----:B------:R-:W-:Y:S04]  /*11d00*/  STL.64 [R1+0x408], R108 ;  /* 0x0004086c01007387 */ /* 0x000fe80000100a00 */
[----:B------:R1:W-:Y:S04]  /*11d10*/  STL.64 [R1+0x400], R102 ;  /* 0x0004006601007387 */ /* 0x0003e80000100a00 */
[----:B------:R3:W-:Y:S04]  /*11d20*/  LDGSTS.E [R106+-0x6d000], desc[UR6][R108.64], P0 ;  /* 0x930000006c6a7fae */ /* 0x0007e80008121846 */
[----:B------:R-:W-:Y:S01]  /*11d30*/  LDGSTS.E [R13+-0x6cc00], desc[UR6][R102.64], P0 ;  /* 0x93400000660d7fae */ /* 0x000fe20008121846 */
[----:B--2---:R-:W-:-:S05]  /*11d40*/  IMAD.WIDE R94, R4, 0x4, R94 ;  /* 0x00000004045e7825 */ /* 0x004fca00078e025e */
[----:B------:R-:W-:Y:S01]  /*11d50*/  LDGSTS.E [R12+-0x6c800], desc[UR6][R94.64], P0 ;  /* 0x938000005e0c7fae */ /* 0x000fe20008121846 */
[----:B------:R-:W-:-:S03]  /*11d60*/  IMAD.WIDE R10, R4, 0x4, R104 ;  /* 0x00000004040a7825 */ /* 0x000fc600078e0268 */
[----:B------:R-:W2:Y:S04]  /*11d70*/  LDL.LU.64 R104, [R1+0xc0] ;  /* 0x0000c00001687983 */ /* 0x000ea80000300a00 */
[----:B------:R1:W-:Y:S04]  /*11d80*/  STL.64 [R1+0x3f8], R94 ;  /* 0x0003f85e01007387 */ /* 0x0003e80000100a00 */
[----:B------:R-:W2:Y:S04]  /*11d90*/  LDL.LU.64 R14, [R1+0xb8] ;  /* 0x0000b800010e7983 */ /* 0x000ea80000300a00 */
[----:B------:R4:W-:Y:S04]  /*11da0*/  STL.64 [R1+0x3f0], R10 ;  /* 0x0003f00a01007387 */ /* 0x0009e80000100a00 */
[----:B------:R-:W2:Y:S04]  /*11db0*/  LDL.LU.64 R110, [R1+0xb0] ;  /* 0x0000b000016e7983 */ /* 0x000ea80000300a00 */
[----:B-1----:R-:W2:Y:S04]  /*11dc0*/  LDL.LU.64 R102, [R1+0xa8] ;  /* 0x0000a80001667983 */ /* 0x002ea80000300a00 */
[----:B------:R-:W2:Y:S04]  /*11dd0*/  LDL.LU.64 R94, [R1+0xa0] ;  /* 0x0000a000015e7983 */ /* 0x000ea80000300a00 */
[----:B------:R1:W-:Y:S01]  /*11de0*/  LDGSTS.E [R231+-0x6c400], desc[UR6][R10.64], P0 ;  /* 0x93c000000ae77fae */ /* 0x0003e20008121846 */
[----:B---3--:R-:W-:-:S03]  /*11df0*/  IMAD.WIDE R108, R4, 0x4, R90 ;  /* 0x00000004046c7825 */ /* 0x008fc600078e025a */
[----:B------:R-:W3:Y:S04]  /*11e00*/  LDL.LU.64 R90, [R1+0x98] ;  /* 0x00009800015a7983 */ /* 0x000ee80000300a00 */
[----:B------:R-:W-:Y:S04]  /*11e10*/  STL.64 [R1+0x3e8], R108 ;  /* 0x0003e86c01007387 */ /* 0x000fe80000100a00 */
[----:B------:R1:W-:Y:S01]  /*11e20*/  LDGSTS.E [R106+-0x6c000], desc[UR6][R108.64], P0 ;  /* 0x940000006c6a7fae */ /* 0x0003e20008121846 */
[----:B----4-:R-:W-:-:S05]  /*11e30*/  IMAD.WIDE R100, R4, 0x4, R100 ;  /* 0x0000000404647825 */ /* 0x010fca00078e0264 */
[----:B------:R4:W-:Y:S04]  /*11e40*/  STL.64 [R1+0x3e0], R100 ;  /* 0x0003e06401007387 */ /* 0x0009e80000100a00 */
[----:B------:R-:W-:Y:S01]  /*11e50*/  LDGSTS.E [R13+-0x6bc00], desc[UR6][R100.64], P0 ;  /* 0x94400000640d7fae */ /* 0x000fe20008121846 */
[----:B-1----:R-:W-:-:S03]  /*11e60*/  IMAD.WIDE R10, R4, 0x4, R92 ;  /* 0x00000004040a7825 */ /* 0x002fc600078e025c */
[----:B------:R-:W3:Y:S01]  /*11e70*/  LDL.LU.64 R92, [R1+0x90] ;  /* 0x00009000015c7983 */ /* 0x000ee20000300a00 */
[----:B------:R-:W-:-:S05]  /*11e80*/  IMAD.WIDE R98, R4, 0x4, R98 ;  /* 0x0000000404627825 */ /* 0x000fca00078e0262 */
[----:B------:R1:W-:Y:S04]  /*11e90*/  STL.64 [R1+0x3d8], R98 ;  /* 0x0003d86201007387 */ /* 0x0003e80000100a00 */
[----:B------:R2:W-:Y:S04]  /*11ea0*/  STL.64 [R1+0x3d0], R10 ;  /* 0x0003d00a01007387 */ /* 0x0005e80000100a00 */
[----:B----4-:R-:W4:Y:S01]  /*11eb0*/  LDL.LU.64 R100, [R1+0x88] ;  /* 0x0000880001647983 */ /* 0x010f220000300a00 */
[----:B------:R-:W-:-:S03]  /*11ec0*/  IMAD.WIDE R108, R4, 0x4, R96 ;  /* 0x00000004046c7825 */ /* 0x000fc600078e0260 */
[----:B------:R-:W-:Y:S04]  /*11ed0*/  LDGSTS.E [R12+-0x6b800], desc[UR6][R98.64], P0 ;  /* 0x94800000620c7fae */ /* 0x000fe80008121846 */
[----:B------:R2:W-:Y:S04]  /*11ee0*/  LDGSTS.E [R231+-0x6b400], desc[UR6][R10.64], P0 ;  /* 0x94c000000ae77fae */ /* 0x0005e80008121846 */
[----:B------:R2:W-:Y:S04]  /*11ef0*/  LDGSTS.E [R106+-0x6b000], desc[UR6][R108.64], P0 ;  /* 0x950000006c6a7fae */ /* 0x0005e80008121846 */
[----:B-1----:R-:W4:Y:S04]  /*11f00*/  LDL.LU.64 R98, [R1+0x80] ;  /* 0x0000800001627983 */ /* 0x002f280000300a00 */
[----:B------:R-:W4:Y:S04]  /*11f10*/  LDL.LU.64 R96, [R1+0x78] ;  /* 0x0000780001607983 */ /* 0x000f280000300a00 */
[----:B------:R-:W-:Y:S01]  /*11f20*/  STL.64 [R1+0x3c8], R108 ;  /* 0x0003c86c01007387 */ /* 0x000fe20000100a00 */
[----:B--2---:R-:W-:-:S04]  /*11f30*/  IMAD.WIDE R104, R4, 0x4, R104 ;  /* 0x0000000404687825 */ /* 0x004fc800078e0268 */
[C---:B------:R-:W-:Y:S01]  /*11f40*/  IMAD.WIDE R14, R4.reuse, 0x4, R14 ;  /* 0x00000004040e7825 */ /* 0x040fe200078e020e */
[----:B------:R1:W-:Y:S03]  /*11f50*/  STL.64 [R1+0x3c0], R104 ;  /* 0x0003c06801007387 */ /* 0x0003e60000100a00 */
[C---:B------:R-:W-:Y:S01]  /*11f60*/  IMAD.WIDE R10, R4.reuse, 0x4, R110 ;  /* 0x00000004040a7825 */ /* 0x040fe200078e026e */
[----:B------:R2:W-:Y:S03]  /*11f70*/  STL.64 [R1+0x3b8], R14 ;  /* 0x0003b80e01007387 */ /* 0x0005e60000100a00 */
[C---:B------:R-:W-:Y:S01]  /*11f80*/  IMAD.WIDE R106, R4.reuse, 0x4, R102 ;  /* 0x00000004046a7825 */ /* 0x040fe200078e0266 */
[----:B------:R1:W-:Y:S03]  /*11f90*/  LDGSTS.E [R13+-0x6ac00], desc[UR6][R104.64], P0 ;  /* 0x95400000680d7fae */ /* 0x0003e60008121846 */
[----:B------:R-:W-:Y:S01]  /*11fa0*/  IMAD.WIDE R94, R4, 0x4, R94 ;  /* 0x00000004045e7825 */ /* 0x000fe200078e025e */
[----:B------:R2:W-:Y:S04]  /*11fb0*/  LDGSTS.E [R12+-0x6a800], desc[UR6][R14.64], P0 ;  /* 0x958000000e0c7fae */ /* 0x0005e80008121846 */
[----:B------:R3:W-:Y:S01]  /*11fc0*/  STL.64 [R1+0x3b0], R10 ;  /* 0x0003b00a01007387 */ /* 0x0007e20000100a00 */
[----:B-1----:R-:W-:-:S03]  /*11fd0*/  VIADD R104, R17, 0x100000 ;  /* 0x0010000011687836 */ /* 0x002fc60000000000 */
[----:B------:R1:W-:Y:S04]  /*11fe0*/  LDGSTS.E [R231+-0x6a400], desc[UR6][R10.64], P0 ;  /* 0x95c000000ae77fae */ /* 0x0003e80008121846 */
[----:B------:R-:W4:Y:S01]  /*11ff0*/  LDL.LU.64 R12, [R1+0x70] ;  /* 0x00007000010c7983 */ /* 0x000f220000300a00 */
[----:B--2---:R-:W-:-:S03]  /*12000*/  VIADD R15, R17, 0x100000 ;  /* 0x00100000110f7836 */ /* 0x004fc60000000000 */
[----:B------:R2:W-:Y:S01]  /*12010*/  LDGSTS.E [R104+-0x6a000], desc[UR6][R106.64], P0 ;  /* 0x960000006a687fae */ /* 0x0005e20008121846 */
[----:B---3--:R-:W-:-:S03]  /*12020*/  IMAD.WIDE R102, R4, 0x4, R90 ;  /* 0x0000000404667825 */ /* 0x008fc600078e025a */
[----:B------:R-:W-:Y:S04]  /*12030*/  LDGSTS.E [R15+-0x69c00], desc[UR6][R94.64], P0 ;  /* 0x964000005e0f7fae */ /* 0x000fe80008121846 */
[----:B------:R-:W3:Y:S04]  /*12040*/  LDL.LU.64 R90, [R1+0x68] ;  /* 0x00006800015a7983 */ /* 0x000ee80000300a00 */
[----:B------:R-:W-:Y:S04]  /*12050*/  STL.64 [R1+0x3a8], R106 ;  /* 0x0003a86a01007387 */ /* 0x000fe80000100a00 */
[----:B------:R2:W-:Y:S04]  /*12060*/  STL.64 [R1+0x3a0], R94 ;  /* 0x0003a05e01007387 */ /* 0x0005e80000100a00 */
[----:B------:R4:W-:Y:S04]  /*12070*/  STL.64 [R1+0x398], R102 ;  /* 0x0003986601007387 */ /* 0x0009e80000100a00 */
[----:B------:R-:W3:Y:S01]  /*12080*/  LDL.LU.64 R108, [R1+0x60] ;  /* 0x00006000016c7983 */ /* 0x000ee20000300a00 */
[----:B-1----:R-:W-:-:S03]  /*12090*/  IMAD.WIDE R10, R4, 0x4, R92 ;  /* 0x00000004040a7825 */ /* 0x002fc600078e025c */
[----:B------:R-:W3:Y:S04]  /*120a0*/  LDL.LU.64 R92, [R1+0x58] ;  /* 0x00005800015c7983 */ /* 0x000ee80000300a00 */
[----:B------:R-:W-:Y:S04]  /*120b0*/  STL.64 [R1+0x390], R10 ;  /* 0x0003900a01007387 */ /* 0x000fe80000100a00 */
[----:B--2---:R-:W2:Y:S01]  /*120c0*/  LDL.LU.64 R94, [R1+0x50] ;  /* 0x00005000015e7983 */ /* 0x004ea20000300a00 */
[----:B------:R-:W-:Y:S02]  /*120d0*/  VIADD R14, R17, 0x100000 ;  /* 0x00100000110e7836 */ /* 0x000fe40000000000 */
[----:B----4-:R-:W-:-:S03]  /*120e0*/  IMAD.WIDE R110, R4, 0x4, R100 ;  /* 0x00000004046e7825 */ /* 0x010fc600078e0264 */
[----:B------:R-:W-:Y:S01]  /*120f0*/  LDGSTS.E [R14+-0x69800], desc[UR6][R102.64], P0 ;  /* 0x96800000660e7fae */ /* 0x000fe20008121846 */
[----:B------:R-:W-:-:S03]  /*12100*/  VIADD R106, R17, 0x100000 ;  /* 0x00100000116a7836 */ /* 0x000fc60000000000 */
[----:B------:R-:W-:Y:S04]  /*12110*/  LDGSTS.E [R231+-0x69400], desc[UR6][R10.64], P0 ;  /* 0x96c000000ae77fae */ /* 0x000fe80008121846 */
[----:B------:R1:W-:Y:S01]  /*12120*/  LDGSTS.E [R106+-0x69000], desc[UR6][R110.64], P0 ;  /* 0x970000006e6a7fae */ /* 0x0003e20008121846 */
[----:B------:R-:W-:-:S04]  /*12130*/  IMAD.WIDE R104, R4, 0x4, R98 ;  /* 0x0000000404687825 */ /* 0x000fc800078e0262 */
[----:B------:R-:W-:Y:S01]  /*12140*/  IMAD.WIDE R100, R4, 0x4, R96 ;  /* 0x0000000404647825 */ /* 0x000fe200078e0260 */
[----:B------:R-:W-:Y:S04]  /*12150*/  LDGSTS.E [R15+-0x68c00], desc[UR6][R104.64], P0 ;  /* 0x97400000680f7fae */ /* 0x000fe80008121846 */
[----:B------:R-:W4:Y:S04]  /*12160*/  LDL.LU.64 R96, [R1+0x48] ;  /* 0x0000480001607983 */ /* 0x000f280000300a00 */
[----:B------:R1:W-:Y:S04]  /*12170*/  STL.64 [R1+0x388], R110 ;  /* 0x0003886e01007387 */ /* 0x0003e80000100a00 */
[----:B------:R-:W4:Y:S04]  /*12180*/  LDL.LU.64 R98, [R1+0x40] ;  /* 0x0000400001627983 */ /* 0x000f280000300a00 */
[----:B------:R-:W-:Y:S04]  /*12190*/  STL.64 [R1+0x380], R104 ;  /* 0x0003806801007387 */ /* 0x000fe80000100a00 */
[----:B------:R-:W4:Y:S04]  /*121a0*/  LDL.LU.64 R102, [R1+0x38] ;  /* 0x0000380001667983 */ /* 0x000f280000300a00 */
[----:B------:R1:W-:Y:S02]  /*121b0*/  STL.64 [R1+0x378], R100 ;  /* 0x0003786401007387 */ /* 0x0003e40000100a00 */
[----:B-1----:R-:W-:-:S02]  /*121c0*/  VIADD R110, R17, 0x100000 ;  /* 0x00100000116e7836 */ /* 0x002fc40000000000 */
[----:B------:R1:W-:Y:S02]  /*121d0*/  LDGSTS.E [R14+-0x68800], desc[UR6][R100.64], P0 ;  /* 0x97800000640e7fae */ /* 0x0003e40008121846 */
[----:B-1----:R-:W-:Y:S02]  /*121e0*/  VIADD R101, R17, 0x100000 ;  /* 0x0010000011657836 */ /* 0x002fe40000000000 */
[C---:B------:R-:W-:Y:S02]  /*121f0*/  IMAD.WIDE R10, R4.reuse, 0x4, R12 ;  /* 0x00000004040a7825 */ /* 0x040fe400078e020c */
[----:B------:R-:W4:Y:S04]  /*12200*/  LDL.LU.64 R12, [R1+0x30] ;  /* 0x00003000010c7983 */ /* 0x000f280000300a00 */
[----:B------:R1:W-:Y:S04]  /*12210*/  STL.64 [R1+0x370], R10 ;  /* 0x0003700a01007387 */ /* 0x0003e80000100a00 */
[----:B------:R-:W4:Y:S01]  /*12220*/  LDL.LU.64 R104, [R1+0x28] ;  /* 0x0000280001687983 */ /* 0x000f220000300a00 */
[----:B---3--:R-:W-:-:S03]  /*12230*/  IMAD.WIDE R90, R4, 0x4, R90 ;  /* 0x00000004045a7825 */ /* 0x008fc600078e025a */
[----:B------:R-:W3:Y:S04]  /*12240*/  LDL.LU.64 R106, [R1+0x20] ;  /* 0x00002000016a7983 */ /* 0x000ee80000300a00 */
[----:B------:R-:W-:Y:S04]  /*12250*/  LDGSTS.E [R231+-0x68400], desc[UR6][R10.64], P0 ;  /* 0x97c000000ae77fae */ /* 0x000fe80008121846 */
[----:B------:R-:W3:Y:S04]  /*12260*/  LDL.LU.64 R14, [R1+0x18] ;  /* 0x00001800010e7983 */ /* 0x000ee80000300a00 */
[----:B------:R-:W-:Y:S01]  /*12270*/  LDGSTS.E [R110+-0x68000], desc[UR6][R90.64], P0 ;  /* 0x980000005a6e7fae */ /* 0x000fe20008121846 */
[----:B------:R-:W-:-:S03]  /*12280*/  IMAD.WIDE R108, R4, 0x4, R108 ;  /* 0x00000004046c7825 */ /* 0x000fc600078e026c */
[----:B-1----:R-:W3:Y:S04]  /*12290*/  LDL.LU.64 R10, [R1+0x10] ;  /* 0x00001000010a7983 */ /* 0x002ee80000300a00 */
[----:B------:R1:W-:Y:S04]  /*122a0*/  STL.64 [R1+0x368], R90 ;  /* 0x0003685a01007387 */ /* 0x0003e80000100a00 */
[----:B------:R2:W-:Y:S04]  /*122b0*/  STL.64 [R1+0x360], R108 ;  /* 0x0003606c01007387 */ /* 0x0005e80000100a00 */
[----:B------:R-:W-:Y:S01]  /*122c0*/  LDGSTS.E [R101+-0x67c00], desc[UR6][R108.64], P0 ;  /* 0x984000006c657fae */ /* 0x000fe20008121846 */
[----:B------:R-:W-:-:S03]  /*122d0*/  IMAD.WIDE R92, R4, 0x4, R92 ;  /* 0x00000004045c7825 */ /* 0x000fc600078e025c */
[----:B-1----:R-:W3:Y:S04]  /*122e0*/  LDL.LU.64 R90, [R1+0x2a00] ;  /* 0x002a0000015a7983 */ /* 0x002ee80000300a00 */
[----:B------:R1:W-:Y:S01]  /*122f0*/  STL.64 [R1+0x358], R92 ;  /* 0x0003585c01007387 */ /* 0x0003e20000100a00 */
[----:B--2---:R-:W-:-:S03]  /*12300*/  IMAD.WIDE R94, R4, 0x4, R94 ;  /* 0x00000004045e7825 */ /* 0x004fc600078e025e */
[----:B------:R-:W2:Y:S04]  /*12310*/  LDL.LU.64 R108, [R1+0x8] ;  /* 0x00000800016c7983 */ /* 0x000ea80000300a00 */
[----:B------:R4:W-:Y:S04]  /*12320*/  STL.64 [R1+0x350], R94 ;  /* 0x0003505e01007387 */ /* 0x0009e80000100a00 */
[----:B------:R-:W2:Y:S01]  /*12330*/  LDL.LU.64 R110, [R1] ;  /* 0x00000000016e7983 */ /* 0x000ea20000300a00 */
[----:B------:R-:W-:-:S05]  /*12340*/  VIADD R100, R17, 0x100000 ;  /* 0x0010000011647836 */ /* 0x000fca0000000000 */
[----:B------:R-:W-:Y:S01]  /*12350*/  LDGSTS.E [R100+-0x67800], desc[UR6][R92.64], P0 ;  /* 0x988000005c647fae */ /* 0x000fe20008121846 */
[----:B------:R-:W-:-:S03]  /*12360*/  VIADD R252, R17, 0x100000 ;  /* 0x0010000011fc7836 */ /* 0x000fc60000000000 */
[----:B------:R-:W-:Y:S04]  /*12370*/  LDGSTS.E [R231+-0x67400], desc[UR6][R94.64], P0 ;  /* 0x98c000005ee77fae */ /* 0x000fe80008121846 */
[----:B-1----:R-:W2:Y:S01]  /*12380*/  LDL.LU.64 R92, [R1+0x29f8] ;  /* 0x0029f800015c7983 */ /* 0x002ea20000300a00 */
[----:B----4-:R-:W-:-:S03]  /*12390*/  IMAD.WIDE R96, R4, 0x4, R96 ;  /* 0x0000000404607825 */ /* 0x010fc600078e0260 */
[----:B------:R-:W4:Y:S01]  /*123a0*/  LDL.LU.64 R94, [R1+0x29f0] ;  /* 0x0029f000015e7983 */ /* 0x000f220000300a00 */
[----:B------:R-:W-:-:S03]  /*123b0*/  IMAD.WIDE R98, R4, 0x4, R98 ;  /* 0x0000000404627825 */ /* 0x000fc600078e0262 */
[----:B------:R1:W-:Y:S04]  /*123c0*/  STL.64 [R1+0x348], R96 ;  /* 0x0003486001007387 */ /* 0x0003e80000100a00 */
[----:B------:R1:W-:Y:S01]  /*123d0*/  STL.64 [R1+0x340], R98 ;  /* 0x0003406201007387 */ /* 0x0003e20000100a00 */
[----:B------:R-:W-:-:S03]  /*123e0*/  IMAD.WIDE R102, R4, 0x4, R102 ;  /* 0x0000000404667825 */ /* 0x000fc600078e0266 */
[----:B------:R-:W-:Y:S04]  /*123f0*/  LDGSTS.E [R100+-0x67000], desc[UR6][R96.64], P0 ;  /* 0x9900000060647fae */ /* 0x000fe80008121846 */
[----:B------:R-:W-:Y:S04]  /*12400*/  LDGSTS.E [R101+-0x66c00], desc[UR6][R98.64], P0 ;  /* 0x9940000062657fae */ /* 0x000fe80008121846 */
[----:B------:R-:W-:Y:S04]  /*12410*/  LDGSTS.E [R252+-0x66800], desc[UR6][R102.64], P0 ;  /* 0x9980000066fc7fae */ /* 0x000fe80008121846 */
[----:B-1----:R-:W4:Y:S04]  /*12420*/  LDL.LU.64 R96, [R1+0x29e8] ;  /* 0x0029e80001607983 */ /* 0x002f280000300a00 */
[----:B------:R-:W4:Y:S04]  /*12430*/  LDL.LU R100, [R1+0x29e0] ;  /* 0x0029e00001647983 */ /* 0x000f280000300800 */
[----:B------:R1:W-:Y:S04]  /*12440*/  STL.64 [R1+0x338], R102 ;  /* 0x0003386601007387 */ /* 0x0003e80000100a00 */
[----:B------:R-:W4:Y:S04]  /*12450*/  LDL.LU.64 R98, [R1+0x29d8] ;  /* 0x0029d80001627983 */ /* 0x000f280000300a00 */
[----:B------:R-:W4:Y:S04]  /*12460*/  LDL.LU R101, [R1+0x29d0] ;  /* 0x0029d00001657983 */ /* 0x000f280000300800 */
[----:B-1----:R-:W4:Y:S01]  /*12470*/  LDL.LU.64 R102, [R1+0x29c8] ;  /* 0x0029c80001667983 */ /* 0x002f220000300a00 */
[----:B------:R-:W-:-:S05]  /*12480*/  IMAD.WIDE R12, R4, 0x4, R12 ;  /* 0x00000004040c7825 */ /* 0x000fca00078e020c */
[----:B------:R1:W-:Y:S01]  /*12490*/  STL.64 [R1+0x330], R12 ;  /* 0x0003300c01007387 */ /* 0x0003e20000100a00 */
[----:B------:R-:W-:-:S03]  /*124a0*/  IMAD.WIDE R104, R4, 0x4, R104 ;  /* 0x0000000404687825 */ /* 0x000fc600078e0268 */
[----:B------:R1:W-:Y:S01]  /*124b0*/  LDGSTS.E [R231+-0x66400], desc[UR6][R12.64], P0 ;  /* 0x99c000000ce77fae */ /* 0x0003e20008121846 */
[----:B---3--:R-:W-:-:S03]  /*124c0*/  IMAD.WIDE R106, R4, 0x4, R106 ;  /* 0x00000004046a7825 */ /* 0x008fc600078e026a */
[----:B------:R3:W-:Y:S04]  /*124d0*/  STL.64 [R1+0x328], R104 ;  /* 0x0003286801007387 */ /* 0x0007e80000100a00 */
[----:B------:R3:W-:Y:S01]  /*124e0*/  STL.64 [R1+0x320], R106 ;  /* 0x0003206a01007387 */ /* 0x0007e20000100a00 */
[----:B------:R-:W-:-:S03]  /*124f0*/  IMAD.WIDE R14, R4, 0x4, R14 ;  /* 0x00000004040e7825 */ /* 0x000fc600078e020e */
[----:B------:R-:W-:Y:S01]  /*12500*/  LDGSTS.E [R252+-0x66000], desc[UR6][R104.64], P0 ;  /* 0x9a00000068fc7fae */ /* 0x000fe20008121846 */
[C---:B-1----:R-:W-:Y:S02]  /*12510*/  VIADD R13, R17.reuse, 0x100000 ;  /* 0x00100000110d7836 */ /* 0x042fe40000000000 */
[----:B------:R-:W-:Y:S02]  /*12520*/  VIADD R12, R17, 0x100000 ;  /* 0x00100000110c7836 */ /* 0x000fe40000000000 */
[C---:B------:R-:W-:Y:S01]  /*12530*/  IMAD.WIDE R10, R4.reuse, 0x4, R10 ;  /* 0x00000004040a7825 */ /* 0x040fe200078e020a */
[----:B------:R-:W-:Y:S04]  /*12540*/  LDGSTS.E [R13+-0x65c00], desc[UR6][R106.64], P0 ;  /* 0x9a4000006a0d7fae */ /* 0x000fe80008121846 */
[----:B---3--:R-:W3:Y:S04]  /*12550*/  LDL.LU.64 R104, [R1+0x29c0] ;  /* 0x0029c00001687983 */ /* 0x008ee80000300a00 */
[----:B------:R-:W5:Y:S04]  /*12560*/  LDL.LU R252, [R1+0x29b8] ;  /* 0x0029b80001fc7983 */ /* 0x000f680000300800 */
[----:B------:R1:W-:Y:S04]  /*12570*/  STL.64 [R1+0x318], R14 ;  /* 0x0003180e01007387 */ /* 0x0003e80000100a00 */
[----:B------:R1:W-:Y:S04]  /*12580*/  LDGSTS.E [R12+-0x65800], desc[UR6][R14.64], P0 ;  /* 0x9a8000000e0c7fae */ /* 0x0003e80008121846 */
[----:B------:R-:W3:Y:S01]  /*12590*/  LDL.LU.64 R106, [R1+0x29b0] ;  /* 0x0029b000016a7983 */ /* 0x000ee20000300a00 */
[----:B--2---:R-:W-:-:S03]  /*125a0*/  IMAD.WIDE R108, R4, 0x4, R108 ;  /* 0x00000004046c7825 */ /* 0x004fc600078e026c */
[----:B------:R2:W-:Y:S01]  /*125b0*/  STL.64 [R1+0x310], R10 ;  /* 0x0003100a01007387 */ /* 0x0005e20000100a00 */
[----:B-1----:R-:W-:-:S03]  /*125c0*/  VIADD R15, R17, 0x100000 ;  /* 0x00100000110f7836 */ /* 0x002fc60000000000 */
[----:B------:R2:W-:Y:S01]  /*125d0*/  LDGSTS.E [R231+-0x65400], desc[UR6][R10.64], P0 ;  /* 0x9ac000000ae77fae */ /* 0x0005e20008121846 */
[----:B------:R-:W-:-:S03]  /*125e0*/  IMAD.WIDE R110, R4, 0x4, R110 ;  /* 0x00000004046e7825 */ /* 0x000fc600078e026e */
[----:B------:R1:W-:Y:S01]  /*125f0*/  STL.64 [R1+0x308], R108 ;  /* 0x0003086c01007387 */ /* 0x0003e20000100a00 */
[C---:B------:R-:W-:Y:S02]  /*12600*/  VIADD R14, R17.reuse, 0x100000 ;  /* 0x00100000110e7836 */ /* 0x040fe40000000000 */
[----:B------:R-:W-:Y:S01]  /*12610*/  IMAD.WIDE R12, R4, 0x4, R226 ;  /* 0x00000004040c7825 */ /* 0x000fe200078e02e2 */
[----:B------:R1:W-:Y:S04]  /*12620*/  STL.64 [R1+0x300], R110 ;  /* 0x0003006e01007387 */ /* 0x0003e80000100a00 */
[----:B------:R-:W-:Y:S04]  /*12630*/  LDGSTS.E [R15+-0x65000], desc[UR6][R108.64], P0 ;  /* 0x9b0000006c0f7fae */ /* 0x000fe80008121846 */
[----:B------:R1:W-:Y:S01]  /*12640*/  LDGSTS.E [R14+-0x64c00], desc[UR6][R110.64], P0 ;  /* 0x9b4000006e0e7fae */ /* 0x0003e20008121846 */
[----:B------:R-:W-:-:S02]  /*12650*/  VIADD R226, R17, 0x100000 ;  /* 0x0010000011e27836 */ /* 0x000fc40000000000 */
[----:B--2---:R-:W-:Y:S01]  /*12660*/  IMAD.WIDE R10, R4, 0x4, R224 ;  /* 0x00000004040a7825 */ /* 0x004fe200078e02e0 */
[----:B------:R2:W-:Y:S04]  /*12670*/  LDGSTS.E [R231+-0x64800], desc[UR6][R12.64], P0 ;  /* 0x9b8000000ce77fae */ /* 0x0005e80008121846 */
[----:B-1----:R-:W3:Y:S04]  /*12680*/  LDL.LU.64 R108, [R1+0x29a8] ;  /* 0x0029a800016c7983 */ /* 0x002ee80000300a00 */
[----:B------:R2:W-:Y:S04]  /*12690*/  STL.64 [R1+0x2f8], R12 ;  /* 0x0002f80c01007387 */ /* 0x0005e80000100a00 */
[----:B------:R-:W3:Y:S01]  /*126a0*/  LDL.LU.64 R110, [R1+0x29a0] ;  /* 0x0029a000016e7983 */ /* 0x000ee20000300a00 */
[----:B------:R-:W-:-:S02]  /*126b0*/  VIADD R227, R17, 0x100000 ;  /* 0x0010000011e37836 */ /* 0x000fc40000000000 */
[C---:B------:R-:W-:Y:S01]  /*126c0*/  IMAD.WIDE R222, R4.reuse, 0x4, R222 ;  /* 0x0000000404de7825 */ /* 0x040fe200078e02de */
[----:B------:R1:W-:Y:S03]  /*126d0*/  STL.64 [R1+0x2f0], R10 ;  /* 0x0002f00a01007387 */ /* 0x0003e60000100a00 */
[----:B------:R-:W-:Y:S01]  /*126e0*/  VIADD R225, R17, 0x100000 ;  /* 0x0010000011e17836 */ /* 0x000fe20000000000 */
[----:B------:R1:W-:Y:S01]  /*126f0*/  LDGSTS.E [R226+-0x64400], desc[UR6][R10.64], P0 ;  /* 0x9bc000000ae27fae */ /* 0x0003e20008121846 */
[----:B------:R-:W-:-:S04]  /*12700*/  IMAD.WIDE R14, R4, 0x4, R220 ;  /* 0x00000004040e7825 */ /* 0x000fc800078e02dc */
[C---:B------:R-:W-:Y:S02]  /*12710*/  VIADD R224, R17.reuse, 0x100000 ;  /* 0x0010000011e07836 */ /* 0x040fe40000000000 */
[C---:B--2---:R-:W-:Y:S01]  /*12720*/  IMAD.WIDE R12, R4.reuse, 0x4, R218 ;  /* 0x00000004040c7825 */ /* 0x044fe200078e02da */
[----:B------:R-:W-:Y:S03]  /*12730*/  STL.64 [R1+0x2e8], R222 ;  /* 0x0002e8de01007387 */ /* 0x000fe60000100a00 */
[----:B------:R-:W-:Y:S01]  /*12740*/  VIADD R218, R17, 0x100000 ;  /* 0x0010000011da7836 */ /* 0x000fe20000000000 */
[----:B------:R-:W-:Y:S01]  /*12750*/  LDGSTS.E [R227+-0x64000], desc[UR6][R222.64], P0 ;  /* 0x9c000000dee37fae */ /* 0x000fe20008121846 */
[----:B-1----:R-:W-:-:S03]  /*12760*/  IMAD.WIDE R10, R4, 0x4, R216 ;  /* 0x00000004040a7825 */ /* 0x002fc600078e02d8 */
[----:B------:R1:W-:Y:S01]  /*12770*/  STL.64 [R1+0x2e0], R14 ;  /* 0x0002e00e01007387 */ /* 0x0003e20000100a00 */
[C---:B------:R-:W-:Y:S02]  /*12780*/  VIADD R219, R17.reuse, 0x100000 ;  /* 0x0010000011db7836 */ /* 0x040fe40000000000 */
[----:B------:R-:W-:Y:S01]  /*12790*/  IMAD.WIDE R220, R4, 0x4, R130 ;  /* 0x0000000404dc7825 */ /* 0x000fe200078e0282 */
[----:B------:R1:W-:Y:S03]  /*127a0*/  LDGSTS.E [R225+-0x63c00], desc[UR6][R14.64], P0 ;  /* 0x9c4000000ee17fae */ /* 0x0003e60008121846 */
[C---:B------:R-:W-:Y:S01]  /*127b0*/  VIADD R217, R17.reuse, 0x100000 ;  /* 0x0010000011d97836 */ /* 0x040fe20000000000 */
[----:B------:R2:W-:Y:S01]  /*127c0*/  STL.64 [R1+0x2d8], R12 ;  /* 0x0002d80c01007387 */ /* 0x0005e20000100a00 */
[----:B------:R-:W-:-:S03]  /*127d0*/  VIADD R216, R17, 0x100000 ;  /* 0x0010000011d87836 */ /* 0x000fc60000000000 */
[----:B------:R2:W-:Y:S01]  /*127e0*/  LDGSTS.E [R224+-0x63800], desc[UR6][R12.64], P0 ;  /* 0x9c8000000ce07fae */ /* 0x0005e20008121846 */
[----:B------:R-:W-:Y:S02]  /*127f0*/  VIADD R130, R17, 0x100000 ;  /* 0x0010000011827836 */ /* 0x000fe40000000000 */
[C---:B-1----:R-:W-:Y:S01]  /*12800*/  IMAD.WIDE R14, R4.reuse, 0x4, R138 ;  /* 0x00000004040e7825 */ /* 0x042fe200078e028a */
[----:B------:R1:W-:Y:S04]  /*12810*/  STL.64 [R1+0x2d0], R10 ;  /* 0x0002d00a01007387 */ /* 0x0003e80000100a00 */
[----:B------:R1:W-:Y:S01]  /*12820*/  LDGSTS.E [R218+-0x63400], desc[UR6][R10.64], P0 ;  /* 0x9cc000000ada7fae */ /* 0x0003e20008121846 */
[----:B--2---:R-:W-:-:S03]  /*12830*/  IMAD.WIDE R12, R4, 0x4, R136 ;  /* 0x00000004040c7825 */ /* 0x004fc600078e0288 */
[----:B------:R-:W-:Y:S01]  /*12840*/  STL.64 [R1+0x2c8], R220 ;  /* 0x0002c8dc01007387 */ /* 0x000fe20000100a00 */
[----:B------:R-:W-:-:S03]  /*12850*/  IMAD.WIDE R134, R4, 0x4, R134 ;  /* 0x0000000404867825 */ /* 0x000fc600078e0286 */
[----:B------:R-:W-:Y:S01]  /*12860*/  LDGSTS.E [R219+-0x63000], desc[UR6][R220.64], P0 ;  /* 0x9d000000dcdb7fae */ /* 0x000fe20008121846 */
[----:B-1----:R-:W-:-:S03]  /*12870*/  IMAD.WIDE R10, R4, 0x4, R132 ;  /* 0x00000004040a7825 */ /* 0x002fc600078e0284 */
[----:B------:R1:W-:Y:S01]  /*12880*/  STL.64 [R1+0x2c0], R14 ;  /* 0x0002c00e01007387 */ /* 0x0003e20000100a00 */
[----:B------:R-:W-:-:S03]  /*12890*/  VIADD R133, R17, 0x100000 ;  /* 0x0010000011857836 */ /* 0x000fc60000000000 */
[----:B------:R1:W-:Y:S01]  /*128a0*/  LDGSTS.E [R217+-0x62c00], desc[UR6][R14.64], P0 ;  /* 0x9d4000000ed97fae */ /* 0x0003e20008121846 */
[C---:B------:R-:W-:Y:S02]  /*128b0*/  VIADD R132, R17.reuse, 0x100000 ;  /* 0x0010000011847836 */ /* 0x040fe40000000000 */
[----:B------:R-:W-:Y:S01]  /*128c0*/  VIADD R131, R17, 0x100000 ;  /* 0x0010000011837836 */ /* 0x000fe20000000000 */
        /* <DEDUP_REMOVED lines=18> */
[----:B------:R2:W-:Y:S01]  /*129f0*/  STL.64 [R1+0x288], R134 ;  /* 0x0002888601007387 */ /* 0x0005e20000100a00 */
[----:B------:R-:W3:Y:S03]  /*12a00*/  LDC R152, c[0x0][0x230] ;  /* 0x00008c00ff987b82 */ /* 0x000ee60000000800 */
[----:B------:R4:W-:Y:S01]  /*12a10*/  LDGSTS.E [R133+-0x61000], desc[UR6][R134.64], P0 ;  /* 0x9f00000086857fae */ /* 0x0009e20008121846 */
[----:B-1----:R-:W-:-:S03]  /*12a20*/  IMAD.WIDE R10, R4, 0x4, R148 ;  /* 0x00000004040a7825 */ /* 0x002fc600078e0294 */
[----:B------:R-:W-:Y:S04]  /*12a30*/  STL.64 [R1+0x280], R14 ;  /* 0x0002800e01007387 */ /* 0x000fe80000100a00 */
[----:B------:R1:W-:Y:S01]  /*12a40*/  LDGSTS.E [R132+-0x60c00], desc[UR6][R14.64], P0 ;  /* 0x9f4000000e847fae */ /* 0x0003e20008121846 */
[----:B----4-:R-:W-:-:S03]  /*12a50*/  VIADD R133, R230, 0x100000 ;  /* 0x00100000e6857836 */ /* 0x010fc60000000000 */
[----:B------:R4:W-:Y:S01]  /*12a60*/  STL.64 [R1+0x278], R12 ;  /* 0x0002780c01007387 */ /* 0x0009e20000100a00 */
[----:B--2---:R-:W-:-:S03]  /*12a70*/  IMAD.WIDE R134, R4, 0x4, R150 ;  /* 0x0000000404867825 */ /* 0x004fc600078e0296 */
[----:B------:R4:W-:Y:S04]  /*12a80*/  LDGSTS.E [R131+-0x60800], desc[UR6][R12.64], P0 ;  /* 0x9f8000000c837fae */ /* 0x0009e80008121846 */
[----:B------:R2:W-:Y:S01]  /*12a90*/  STL.64 [R1+0x270], R10 ;  /* 0x0002700a01007387 */ /* 0x0005e20000100a00 */
[----:B-1----:R-:W-:-:S03]  /*12aa0*/  VIADD R132, R230, 0x100000 ;  /* 0x00100000e6847836 */ /* 0x002fc60000000000 */
[----:B------:R2:W-:Y:S01]  /*12ab0*/  LDGSTS.E [R130+-0x60400], desc[UR6][R10.64], P0 ;  /* 0x9fc000000a827fae */ /* 0x0005e20008121846 */
[----:B----4-:R-:W-:-:S03]  /*12ac0*/  IMAD.WIDE R12, R4, 0x4, R162 ;  /* 0x00000004040c7825 */ /* 0x010fc600078e02a2 */
[----:B------:R-:W-:Y:S01]  /*12ad0*/  STL.64 [R1+0x268], R134 ;  /* 0x0002688601007387 */ /* 0x000fe20000100a00 */
[----:B------:R-:W-:-:S03]  /*12ae0*/  VIADD R131, R230, 0x100000 ;  /* 0x00100000e6837836 */ /* 0x000fc60000000000 */
[----:B------:R-:W-:Y:S01]  /*12af0*/  LDGSTS.E [R133+-0x6fe00], desc[UR6][R134.64], P0 ;  /* 0x9020000086857fae */ /* 0x000fe20008121846 */
[----:B--2---:R-:W-:-:S03]  /*12b00*/  IMAD.WIDE R10, R4, 0x4, R160 ;  /* 0x00000004040a7825 */ /* 0x004fc600078e02a0 */
[----:B------:R1:W-:Y:S01]  /*12b10*/  STL.64 [R1+0x260], R12 ;  /* 0x0002600c01007387 */ /* 0x0003e20000100a00 */
[----:B------:R-:W2:Y:S01]  /*12b20*/  LDC R160, c[0x0][0x230] ;  /* 0x00008c00ffa07b82 */ /* 0x000ea20000000800 */
[----:B------:R-:W-:Y:S02]  /*12b30*/  VIADD R130, R230, 0x100000 ;  /* 0x00100000e6827836 */ /* 0x000fe40000000000 */
[----:B------:R1:W-:Y:S01]  /*12b40*/  LDGSTS.E [R132+-0x6fa00], desc[UR6][R12.64], P0 ;  /* 0x906000000c847fae */ /* 0x0003e20008121846 */
[----:B------:R-:W-:-:S03]  /*12b50*/  IMAD.WIDE R14, R4, 0x4, R156 ;  /* 0x00000004040e7825 */ /* 0x000fc600078e029c */
[----:B------:R4:W-:Y:S01]  /*12b60*/  STL.64 [R1+0x258], R10 ;  /* 0x0002580a01007387 */ /* 0x0009e20000100a00 */
[----:B------:R-:W-:-:S03]  /*12b70*/  IMAD.WIDE R136, R4, 0x4, R168 ;  /* 0x0000000404887825 */ /* 0x000fc600078e02a8 */
[----:B------:R4:W-:Y:S01]  /*12b80*/  LDGSTS.E [R131+-0x6f600], desc[UR6][R10.64], P0 ;  /* 0x90a000000a837fae */ /* 0x0009e20008121846 */
[----:B-1----:R-:W-:-:S03]  /*12b90*/  IMAD.WIDE R12, R4, 0x4, R158 ;  /* 0x00000004040c7825 */ /* 0x002fc600078e029e */
[----:B------:R-:W-:Y:S01]  /*12ba0*/  LDGSTS.E [R130+-0x6f200], desc[UR6][R14.64], P0 ;  /* 0x90e000000e827fae */ /* 0x000fe20008121846 */
[----:B------:R-:W-:-:S03]  /*12bb0*/  IMAD.WIDE R134, R4, 0x4, R164 ;  /* 0x0000000404867825 */ /* 0x000fc600078e02a4 */
[----:B------:R-:W-:Y:S01]  /*12bc0*/  LDGSTS.E [R133+-0x6ee00], desc[UR6][R12.64], P0 ;  /* 0x912000000c857fae */ /* 0x000fe20008121846 */
[----:B----4-:R-:W-:-:S03]  /*12bd0*/  IMAD.WIDE R10, R4, 0x4, R170 ;  /* 0x00000004040a7825 */ /* 0x010fc600078e02aa */
[----:B------:R1:W-:Y:S01]  /*12be0*/  STL.64 [R1+0x238], R136 ;  /* 0x0002388801007387 */ /* 0x0003e20000100a00 */
[----:B------:R-:W-:-:S03]  /*12bf0*/  IMAD.WIDE R140, R4, 0x4, R166 ;  /* 0x00000004048c7825 */ /* 0x000fc600078e02a6 */
[----:B------:R-:W-:Y:S01]  /*12c00*/  LDGSTS.E [R132+-0x6ea00], desc[UR6][R10.64], P0 ;  /* 0x916000000a847fae */ /* 0x000fe20008121846 */
[----:B------:R-:W-:-:S03]  /*12c10*/  IMAD.WIDE R138, R4, 0x4, R178 ;  /* 0x00000004048a7825 */ /* 0x000fc600078e02b2 */
[----:B------:R1:W-:Y:S04]  /*12c20*/  LDGSTS.E [R131+-0x6e600], desc[UR6][R136.64], P0 ;  /* 0x91a0000088837fae */ /* 0x0003e80008121846 */
[----:B------:R4:W-:Y:S04]  /*12c30*/  STL.64 [R1+0x230], R134 ;  /* 0x0002308601007387 */ /* 0x0009e80000100a00 */
[----:B------:R4:W-:Y:S01]  /*12c40*/  LDGSTS.E [R130+-0x6e200], desc[UR6][R134.64], P0 ;  /* 0x91e0000086827fae */ /* 0x0009e20008121846 */
[----:B-1----:R-:W-:-:S03]  /*12c50*/  IMAD.WIDE R136, R4, 0x4, R176 ;  /* 0x0000000404887825 */ /* 0x002fc600078e02b0 */
[----:B------:R1:W-:Y:S01]  /*12c60*/  STL.64 [R1+0x228], R140 ;  /* 0x0002288c01007387 */ /* 0x0003e20000100a00 */
[----:B------:R-:W2:Y:S03]  /*12c70*/  LDC R176, c[0x0][0x230] ;  /* 0x00008c00ffb07b82 */ /* 0x000ea60000000800 */
[----:B------:R1:W-:Y:S01]  /*12c80*/  LDGSTS.E [R133+-0x6de00], desc[UR6][R140.64], P0 ;  /* 0x922000008c857fae */ /* 0x0003e20008121846 */
[----:B----4-:R-:W-:-:S03]  /*12c90*/  IMAD.WIDE R134, R4, 0x4, R172 ;  /* 0x0000000404867825 */ /* 0x010fc600078e02ac */
[----:B------:R4:W-:Y:S04]  /*12ca0*/  STL.64 [R1+0x220], R138 ;  /* 0x0002208a01007387 */ /* 0x0009e80000100a00 */
[----:B------:R4:W-:Y:S01]  /*12cb0*/  LDGSTS.E [R132+-0x6da00], desc[UR6][R138.64], P0 ;  /* 0x926000008a847fae */ /* 0x0009e20008121846 */
[----:B-1----:R-:W-:-:S03]  /*12cc0*/  IMAD.WIDE R140, R4, 0x4, R174 ;  /* 0x00000004048c7825 */ /* 0x002fc600078e02ae */
[----:B------:R1:W-:Y:S04]  /*12cd0*/  STL.64 [R1+0x218], R136 ;  /* 0x0002188801007387 */ /* 0x0003e80000100a00 */
[----:B------:R1:W-:Y:S01]  /*12ce0*/  LDGSTS.E [R131+-0x6d600], desc[UR6][R136.64], P0 ;  /* 0x92a0000088837fae */ /* 0x0003e20008121846 */
[----:B----4-:R-:W-:-:S03]  /*12cf0*/  IMAD.WIDE R138, R4, 0x4, R186 ;  /* 0x00000004048a7825 */ /* 0x010fc600078e02ba */
        /* <DEDUP_REMOVED lines=40> */
[----:B------:R-:W-:Y:S04]  /*12f80*/  STL.64 [R1+0x1a8], R140 ;  /* 0x0001a88c01007387 */ /* 0x000fe80000100a00 */
[----:B------:R-:W-:Y:S01]  /*12f90*/  LDGSTS.E [R133+-0x69e00], desc[UR6][R140.64], P0 ;  /* 0x962000008c857fae */ /* 0x000fe20008121846 */
[----:B----4-:R-:W-:-:S03]  /*12fa0*/  IMAD.WIDE R134, R4, 0x4, R204 ;  /* 0x0000000404867825 */ /* 0x010fc600078e02cc */
[----:B------:R1:W-:Y:S04]  /*12fb0*/  STL.64 [R1+0x1a0], R138 ;  /* 0x0001a08a01007387 */ /* 0x0003e80000100a00 */
[----:B------:R1:W-:Y:S01]  /*12fc0*/  LDGSTS.E [R132+-0x69a00], desc[UR6][R138.64], P0 ;  /* 0x966000008a847fae */ /* 0x0003e20008121846 */
[----:B------:R-:W-:-:S03]  /*12fd0*/  IMAD.WIDE R40, R4, 0x4, R40 ;  /* 0x0000000404287825 */ /* 0x000fc600078e0228 */
[----:B------:R4:W-:Y:S04]  /*12fe0*/  STL.64 [R1+0x198], R136 ;  /* 0x0001988801007387 */ /* 0x0009e80000100a00 */
[----:B------:R4:W-:Y:S01]  /*12ff0*/  LDGSTS.E [R131+-0x69600], desc[UR6][R136.64], P0 ;  /* 0x96a0000088837fae */ /* 0x0009e20008121846 */
[----:B-1----:R-:W-:-:S03]  /*13000*/  IMAD.WIDE R138, R4, 0x4, R206 ;  /* 0x00000004048a7825 */ /* 0x002fc600078e02ce */
[----:B------:R1:W-:Y:S04]  /*13010*/  STL.64 [R1+0x190], R134 ;  /* 0x0001908601007387 */ /* 0x0003e80000100a00 */
[----:B------:R1:W-:Y:S01]  /*13020*/  LDGSTS.E [R130+-0x69200], desc[UR6][R134.64], P0 ;  /* 0x96e0000086827fae */ /* 0x0003e20008121846 */
[----:B----4-:R-:W-:-:S03]  /*13030*/  IMAD.WIDE R136, R4, 0x4, R36 ;  /* 0x0000000404887825 */ /* 0x010fc600078e0224 */
[----:B------:R-:W-:Y:S04]  /*13040*/  STL.64 [R1+0x188], R138 ;  /* 0x0001888a01007387 */ /* 0x000fe80000100a00 */
[----:B------:R-:W-:Y:S01]  /*13050*/  LDGSTS.E [R132+-0x68e00], desc[UR6][R138.64], P0 ;  /* 0x972000008a847fae */ /* 0x000fe20008121846 */
[----:B------:R-:W-:-:S03]  /*13060*/  VIADD R36, R230, 0x100000 ;  /* 0x00100000e6247836 */ /* 0x000fc60000000000 */
[----:B------:R-:W-:Y:S01]  /*13070*/  STL.64 [R1+0x180], R136 ;  /* 0x0001808801007387 */ /* 0x000fe20000100a00 */
[----:B-1----:R-:W-:-:S03]  /*13080*/  IMAD.WIDE R134, R4, 0x4, R212 ;  /* 0x0000000404867825 */ /* 0x002fc600078e02d4 */
[----:B------:R-:W-:Y:S01]  /*13090*/  LDGSTS.E [R131+-0x68a00], desc[UR6][R136.64], P0 ;  /* 0x9760000088837fae */ /* 0x000fe20008121846 */
[----:B------:R-:W-:-:S03]  /*130a0*/  IMAD.WIDE R48, R4, 0x4, R48 ;  /* 0x0000000404307825 */ /* 0x000fc600078e0230 */
[----:B------:R1:W-:Y:S01]  /*130b0*/  STL.64 [R1+0x178], R40 ;  /* 0x0001782801007387 */ /* 0x0003e20000100a00 */
[----:B------:R-:W-:-:S03]  /*130c0*/  VIADD R37, R230, 0x100000 ;  /* 0x00100000e6257836 */ /* 0x000fc60000000000 */
[----:B------:R1:W-:Y:S01]  /*130d0*/  LDGSTS.E [R130+-0x68600], desc[UR6][R40.64], P0 ;  /* 0x97a0000028827fae */ /* 0x0003e20008121846 */
[----:B------:R-:W-:-:S03]  /*130e0*/  IMAD.WIDE R52, R4, 0x4, R52 ;  /* 0x0000000404347825 */ /* 0x000fc600078e0234 */
[----:B------:R-:W-:Y:S01]  /*130f0*/  STL.64 [R1+0x170], R134 ;  /* 0x0001708601007387 */ /* 0x000fe20000100a00 */
[----:B------:R-:W-:-:S03]  /*13100*/  IMAD.WIDE R54, R4, 0x4, R54 ;  /* 0x0000000404367825 */ /* 0x000fc600078e0236 */
[----:B------:R-:W-:Y:S01]  /*13110*/  LDGSTS.E [R36+-0x68200], desc[UR6][R134.64], P0 ;  /* 0x97e0000086247fae */ /* 0x000fe20008121846 */
[----:B-1----:R-:W-:Y:S02]  /*13120*/  VIADD R41, R230, 0x100000 ;  /* 0x00100000e6297836 */ /* 0x002fe40000000000 */
[----:B------:R-:W-:-:S04]  /*13130*/  IMAD.WIDE R130, R4, 0x4, R214 ;  /* 0x0000000404827825 */ /* 0x000fc800078e02d6 */
[----:B------:R-:W-:Y:S01]  /*13140*/  VIADD R40, R230, 0x100000 ;  /* 0x00100000e6287836 */ /* 0x000fe20000000000 */
[----:B------:R-:W-:Y:S01]  /*13150*/  STL.64 [R1+0x168], R130 ;  /* 0x0001688201007387 */ /* 0x000fe20000100a00 */
[----:B------:R-:W-:-:S03]  /*13160*/  IMAD.WIDE R56, R4, 0x4, R56 ;  /* 0x0000000404387825 */ /* 0x000fc600078e0238 */
[----:B------:R-:W-:Y:S04]  /*13170*/  LDGSTS.E [R41+-0x67e00], desc[UR6][R130.64], P0 ;  /* 0x9820000082297fae */ /* 0x000fe80008121846 */
[----:B------:R1:W-:Y:S04]  /*13180*/  STL.64 [R1+0x160], R48 ;  /* 0x0001603001007387 */ /* 0x0003e80000100a00 */
[----:B------:R1:W-:Y:S04]  /*13190*/  LDGSTS.E [R40+-0x67a00], desc[UR6][R48.64], P0 ;  /* 0x9860000030287fae */ /* 0x0003e80008121846 */
[----:B------:R4:W-:Y:S04]  /*131a0*/  STL.64 [R1+0x158], R52 ;  /* 0x0001583401007387 */ /* 0x0009e80000100a00 */
[----:B------:R4:W-:Y:S04]  /*131b0*/  LDGSTS.E [R37+-0x67600], desc[UR6][R52.64], P0 ;  /* 0x98a0000034257fae */ /* 0x0009e80008121846 */
[----:B------:R3:W-:Y:S01]  /*131c0*/  STL.64 [R1+0x150], R54 ;  /* 0x0001503601007387 */ /* 0x0007e20000100a00 */
[----:B-1----:R-:W-:-:S03]  /*131d0*/  IMAD.WIDE R48, R4, 0x4, R62 ;  /* 0x0000000404307825 */ /* 0x002fc600078e023e */
[----:B------:R3:W-:Y:S01]  /*131e0*/  LDGSTS.E [R36+-0x67200], desc[UR6][R54.64], P0 ;  /* 0x98e0000036247fae */ /* 0x0007e20008121846 */
[----:B----4-:R-:W-:-:S03]  /*131f0*/  IMAD.WIDE R52, R4, 0x4, R60 ;  /* 0x0000000404347825 */ /* 0x010fc600078e023c */
[----:B------:R1:W-:Y:S04]  /*13200*/  STL.64 [R1+0x148], R56 ;  /* 0x0001483801007387 */ /* 0x0003e80000100a00 */
[----:B------:R1:W-:Y:S01]  /*13210*/  LDGSTS.E [R41+-0x66e00], desc[UR6][R56.64], P0 ;  /* 0x9920000038297fae */ /* 0x0003e20008121846 */
[----:B---3--:R-:W-:-:S05]  /*13220*/  IMAD.WIDE R54, R4, 0x4, R58 ;  /* 0x0000000404367825 */ /* 0x008fca00078e023a */
[----:B------:R3:W-:Y:S04]  /*13230*/  STL.64 [R1+0x140], R54 ;  /* 0x0001403601007387 */ /* 0x0007e80000100a00 */
[----:B------:R3:W-:Y:S01]  /*13240*/  LDGSTS.E [R40+-0x66a00], desc[UR6][R54.64], P0 ;  /* 0x9960000036287fae */ /* 0x0007e20008121846 */
[----:B-1----:R-:W-:-:S03]  /*13250*/  IMAD.WIDE R56, R4, 0x4, R64 ;  /* 0x0000000404387825 */ /* 0x002fc600078e0240 */
[----:B------:R1:W-:Y:S04]  /*13260*/  STL.64 [R1+0x138], R52 ;  /* 0x0001383401007387 */ /* 0x0003e80000100a00 */
[----:B------:R1:W-:Y:S01]  /*13270*/  LDGSTS.E [R37+-0x66600], desc[UR6][R52.64], P0 ;  /* 0x99a0000034257fae */ /* 0x0003e20008121846 */
[----:B---3--:R-:W-:-:S03]  /*13280*/  IMAD.WIDE R54, R4, 0x4, R66 ;  /* 0x0000000404367825 */ /* 0x008fc600078e0242 */
        /* <DEDUP_REMOVED lines=9> */
[----:B------:R1:W-:Y:S01]  /*13320*/  STL.64 [R1+0x118], R52 ;  /* 0x0001183401007387 */ /* 0x0003e20000100a00 */
[----:B------:R-:W4:Y:S03]  /*13330*/  LDC R72, c[0x0][0x230] ;  /* 0x00008c00ff487b82 */ /* 0x000f260000000800 */
        /* <DEDUP_REMOVED lines=12> */
[----:B------:R-:W2:Y:S03]  /*13400*/  LDC R80, c[0x0][0x230] ;  /* 0x00008c00ff507b82 */ /* 0x000ea60000000800 */
        /* <DEDUP_REMOVED lines=23> */
[C---:B------:R-:W-:Y:S01]  /*13580*/  IMAD.WIDE R66, R4.reuse, 0x4, R96 ;  /* 0x0000000404427825 */ /* 0x040fe200078e0260 */
[----:B-1----:R-:W1:Y:S02]  /*13590*/  LDC R56, c[0x0][0x230] ;  /* 0x00008c00ff387b82 */ /* 0x002e640000000800 */
[----:B------:R4:W-:Y:S01]  /*135a0*/  STL.64 [R1+0xb8], R52 ;  /* 0x0000b83401007387 */ /* 0x0009e20000100a00 */
[----:B------:R-:W-:-:S03]  /*135b0*/  IMAD.WIDE R64, R4, 0x4, R98 ;  /* 0x0000000404407825 */ /* 0x000fc600078e0262 */
[----:B------:R4:W-:Y:S01]  /*135c0*/  LDGSTS.E [R37+-0x62600], desc[UR6][R52.64], P0 ;  /* 0x9da0000034257fae */ /* 0x0009e20008121846 */
[C---:B------:R-:W-:Y:S01]  /*135d0*/  IMAD.WIDE R62, R4.reuse, 0x4, R100 ;  /* 0x00000004043e7825 */ /* 0x040fe200078e0264 */
[----:B------:R-:W2:Y:S02]  /*135e0*/  LDC R96, c[0x0][0x230] ;  /* 0x00008c00ff607b82 */ /* 0x000ea40000000800 */
[----:B------:R4:W-:Y:S04]  /*135f0*/  STL.64 [R1+0xb0], R48 ;  /* 0x0000b03001007387 */ /* 0x0009e80000100a00 */
[----:B------:R4:W-:Y:S01]  /*13600*/  LDGSTS.E [R36+-0x62200], desc[UR6][R48.64], P0 ;  /* 0x9de0000030247fae */ /* 0x0009e20008121846 */
[C---:B------:R-:W-:Y:S01]  /*13610*/  IMAD.WIDE R60, R4.reuse, 0x4, R102 ;  /* 0x00000004043c7825 */ /* 0x040fe200078e0266 */
[----:B---3--:R-:W3:Y:S02]  /*13620*/  LDC R54, c[0x0][0x230] ;  /* 0x00008c00ff367b82 */ /* 0x008ee40000000800 */
[----:B------:R-:W-:Y:S01]  /*13630*/  STL.64 [R1+0xa8], R66 ;  /* 0x0000a84201007387 */ /* 0x000fe20000100a00 */
[----:B------:R-:W-:-:S05]  /*13640*/  IMAD.WIDE R58, R4, 0x4, R104 ;  /* 0x00000004043a7825 */ /* 0x000fca00078e0268 */
[----:B----4-:R-:W4:Y:S01]  /*13650*/  LDC R52, c[0x0][0x230] ;  /* 0x00008c00ff347b82 */ /* 0x010f220000000800 */
[----:B------:R-:W-:Y:S01]  /*13660*/  VIADD R48, R230, 0x100000 ;  /* 0x00100000e6307836 */ /* 0x000fe20000000000 */
[----:B------:R-:W-:Y:S04]  /*13670*/  STL.64 [R1+0xa0], R64 ;  /* 0x0000a04001007387 */ /* 0x000fe80000100a00 */
[----:B------:R-:W-:Y:S02]  /*13680*/  LDGSTS.E [R48+-0x61e00], desc[UR6][R66.64], P0 ;  /* 0x9e20000042307fae */ /* 0x000fe40008121846 */
[----:B------:R-:W1:Y:S02]  /*13690*/  LDC R49, c[0x0][0x230] ;  /* 0x00008c00ff317b82 */ /* 0x000e640000000800 */
[----:B------:R-:W-:Y:S04]  /*136a0*/  LDGSTS.E [R41+-0x61a00], desc[UR6][R64.64], P0 ;  /* 0x9e60000040297fae */ /* 0x000fe80008121846 */
[----:B------:R2:W-:Y:S02]  /*136b0*/  STL.64 [R1+0x98], R62 ;  /* 0x0000983e01007387 */ /* 0x0005e40000100a00 */
[----:B------:R-:W3:Y:S02]  /*136c0*/  LDC R55, c[0x0][0x230] ;  /* 0x00008c00ff377b82 */ /* 0x000ee40000000800 */
[----:B------:R2:W-:Y:S04]  /*136d0*/  LDGSTS.E [R40+-0x61600], desc[UR6][R62.64], P0 ;  /* 0x9ea000003e287fae */ /* 0x0005e80008121846 */
[----:B------:R2:W-:Y:S02]  /*136e0*/  STL.64 [R1+0x90], R60 ;  /* 0x0000903c01007387 */ /* 0x0005e40000100a00 */
[----:B------:R-:W3:Y:S02]  /*136f0*/  LDC R53, c[0x0][0x230] ;  /* 0x00008c00ff357b82 */ /* 0x000ee40000000800 */
[----:B------:R2:W-:Y:S02]  /*13700*/  LDGSTS.E [R37+-0x61200], desc[UR6][R60.64], P0 ;  /* 0x9ee000003c257fae */ /* 0x0005e40008121846 */
[----:B--2---:R-:W-:-:S02]  /*13710*/  IMAD.WIDE R62, R4, 0x4, R106 ;  /* 0x00000004043e7825 */ /* 0x004fc400078e026a */
[----:B------:R2:W-:Y:S02]  /*13720*/  STL.64 [R1+0x88], R58 ;  /* 0x0000883a01007387 */ /* 0x0005e40000100a00 */
[----:B------:R-:W3:Y:S02]  /*13730*/  LDC R48, c[0x0][0x230] ;  /* 0x00008c00ff307b82 */ /* 0x000ee40000000800 */
[----:B------:R2:W-:Y:S01]  /*13740*/  LDGSTS.E [R36+-0x60e00], desc[UR6][R58.64], P0 ;  /* 0x9f2000003a247fae */ /* 0x0005e20008121846 */
[----:B------:R-:W-:-:S03]  /*13750*/  IMAD.WIDE R60, R4, 0x4, R108 ;  /* 0x00000004043c7825 */ /* 0x000fc600078e026c */
[----:B------:R1:W-:Y:S02]  /*13760*/  LDGSTS.E [R40+-0x60a00], desc[UR6][R62.64], P0 ;  /* 0x9f6000003e287fae */ /* 0x0003e40008121846 */
[----:B------:R-:W3:Y:S02]  /*13770*/  LDC R104, c[0x0][0x230] ;  /* 0x00008c00ff687b82 */ /* 0x000ee40000000800 */
[----:B------:R-:W-:Y:S01]  /*13780*/  LDGSTS.E [R37+-0x60600], desc[UR6][R60.64], P0 ;  /* 0x9fa000003c257fae */ /* 0x000fe20008121846 */
[----:B--2---:R-:W-:-:S05]  /*13790*/  IMAD.WIDE R58, R4, 0x4, R110 ;  /* 0x00000004043a7825 */ /* 0x004fca00078e026e */
[----:B------:R2:W-:Y:S04]  /*137a0*/  LDGSTS.E [R36+-0x60200], desc[UR6][R58.64], P0 ;  /* 0x9fe000003a247fae */ /* 0x0005e80008121846 */
[----:B------:R-:W0:Y:S01]  /*137b0*/  LDGDEPBAR ;  /* 0x00000000000079af */ /* 0x000e220000000000 */
[----:B----4-:R-:W-:Y:S02]  /*137c0*/  VIADD R41, R52, 0xffffff9f ;  /* 0xffffff9f34297836 */ /* 0x010fe40000000000 */
[----:B-1----:R-:W-:Y:S02]  /*137d0*/  VIADD R40, R49, 0xffffff9e ;  /* 0xffffff9e31287836 */ /* 0x002fe40000000000 */
[----:B------:R-:W1:Y:S01]  /*137e0*/  LDC R49, c[0x0][0x230] ;  /* 0x00008c00ff317b82 */ /* 0x000e620000000800 */
[----:B------:R-:W-:Y:S01]  /*137f0*/  ISETP.GE.U32.AND P3, PT, R41, 0x7fffff80, PT ;  /* 0x7fffff802900780c */ /* 0x000fe20003f66070 */
[----:B------:R4:W-:Y:S01]  /*13800*/  STL.64 [R1+0x80], R62 ;  /* 0x0000803e01007387 */ /* 0x0009e20000100a00 */
[----:B------:R-:W-:-:S05]  /*13810*/  IMAD.WIDE R64, R2, 0x4, R112 ;  /* 0x0000000402407825 */ /* 0x000fca00078e0270 */
[----:B------:R-:W-:Y:S01]  /*13820*/  BAR.SYNC.DEFER_BLOCKING 0x0 ;  /* 0x0000000000007b1d */ /* 0x000fe20000010000 */
[----:B------:R-:W-:Y:S01]  /*13830*/  ISETP.GE.U32.AND P1, PT, R40, 0x7fffff7f, PT ;  /* 0x7fffff7f2800780c */ /* 0x000fe20003f26070 */
[----:B--2---:R-:W-:-:S04]  /*13840*/  VIADD R36, R56, 0xffffff9a ;  /* 0xffffff9a38247836 */ /* 0x004fc80000000000 */
[----:B------:R2:W-:Y:S01]  /*13850*/  STL.64 [R1+0x78], R60 ;  /* 0x0000783c01007387 */ /* 0x0005e20000100a00 */
[C---:B----4-:R-:W-:Y:S01]  /*13860*/  IMAD.WIDE R62, R2.reuse, 0x4, R114 ;  /* 0x00000004023e7825 */ /* 0x050fe200078e0272 */
[----:B------:R-:W4:Y:S02]  /*13870*/  LDC R112, c[0x0][0x230] ;  /* 0x00008c00ff707b82 */ /* 0x000f240000000800 */
[----:B------:R3:W-:Y:S04]  /*13880*/  STL.64 [R1+0x70], R58 ;  /* 0x0000703a01007387 */ /* 0x0007e80000100a00 */
[----:B------:R1:W-:Y:S01]  /*13890*/  STL.64 [R1+0x68], R64 ;  /* 0x0000684001007387 */ /* 0x0003e20000100a00 */
[----:B--2---:R-:W-:-:S03]  /*138a0*/  IMAD.WIDE R60, R2, 0x4, R116 ;  /* 0x00000004023c7825 */ /* 0x004fc600078e0274 */
[----:B------:R-:W-:Y:S01]  /*138b0*/  STL.64 [R1+0x60], R62 ;  /* 0x0000603e01007387 */ /* 0x000fe20000100a00 */
[----:B---3--:R-:W-:-:S03]  /*138c0*/  IMAD.WIDE R58, R2, 0x4, R118 ;  /* 0x00000004023a7825 */ /* 0x008fc600078e0276 */
[----:B------:R-:W-:Y:S01]  /*138d0*/  @!PT LDS RZ, [RZ] ;  /* 0x00000000fffff984 */ /* 0x000fe20000000800 */
[----:B------:R-:W-:Y:S01]  /*138e0*/  @!PT LDS RZ, [RZ] ;  /* 0x00000000fffff984 */ /* 0x000fe20000000800 */
[----:B------:R-:W-:Y:S01]  /*138f0*/  @!PT LDS RZ, [RZ] ;  /* 0x00000000fffff984 */ /* 0x000fe20000000800 */
[----:B------:R1:W-:Y:S04]  /*13900*/  LDGSTS.E [R0+0x30000], desc[UR6][R64.64], !P3 ;  /* 0x3000000040007fae */ /* 0x0003e8000d921846 */
[----:B------:R-:W-:Y:S01]  /*13910*/  LDGSTS.E [R0+0x34000], desc[UR6][R62.64], !P3 ;  /* 0x340000003e007fae */ /* 0x000fe2000d921846 */
[----:B------:R-:W-:-:S03]  /*13920*/  VIADD R40, R54, 0xffffff9c ;  /* 0xffffff9c36287836 */ /* 0x000fc60000000000 */
[----:B------:R-:W-:Y:S01]  /*13930*/  STL.64 [R1+0x58], R60 ;  /* 0x0000583c01007387 */ /* 0x000fe20000100a00 */
[----:B------:R-:W-:-:S03]  /*13940*/  VIADD R37, R55, 0xffffff9b ;  /* 0xffffff9b37257836 */ /* 0x000fc60000000000 */
[----:B------:R-:W-:Y:S01]  /*13950*/  LDGSTS.E [R0+0x38000], desc[UR6][R60.64], !P3 ;  /* 0x380000003c007fae */ /* 0x000fe2000d921846 */
[----:B------:R-:W-:Y:S01]  /*13960*/  IMAD.WIDE R56, R2, 0x4, R122 ;  /* 0x0000000402387825 */ /* 0x000fe200078e027a */
[----:B------:R-:W-:Y:S01]  /*13970*/  ISETP.GE.U32.AND P0, PT, R36, 0x7fffff7b, PT ;  /* 0x7fffff7b2400780c */ /* 0x000fe20003f06070 */
[----:B-1----:R-:W1:Y:S01]  /*13980*/  LDC R64, c[0x0][0x230] ;  /* 0x00008c00ff407b82 */ /* 0x002e620000000800 */
[----:B------:R2:W-:Y:S01]  /*13990*/  STL.64 [R1+0x50], R58 ;  /* 0x0000503a01007387 */ /* 0x0005e20000100a00 */
[----:B------:R-:W-:-:S03]  /*139a0*/  VIADD R41, R53, 0xffffff9d ;  /* 0xffffff9d35297836 */ /* 0x000fc60000000000 */
[----:B------:R2:W-:Y:S01]  /*139b0*/  LDGSTS.E [R0+0x3c000], desc[UR6][R58.64], !P3 ;  /* 0x3c0000003a007fae */ /* 0x0005e2000d921846 */
[----:B------:R-:W-:-:S04]  /*139c0*/  IMAD.WIDE R54, R2, 0x4, R124 ;  /* 0x0000000402367825 */ /* 0x000fc800078e027c */
[----:B------:R-:W-:Y:S02]  /*139d0*/  VIADD R36, R48, 0xffffff99 ;  /* 0xffffff9930247836 */ /* 0x000fe40000000000 */
[----:B------:R-:W-:-:S04]  /*139e0*/  IMAD.WIDE R52, R2, 0x4, R126 ;  /* 0x0000000402347825 */ /* 0x000fc800078e027e */
[----:B--2---:R-:W-:Y:S01]  /*139f0*/  IMAD.WIDE R58, R2, 0x4, R120 ;  /* 0x00000004023a7825 */ /* 0x004fe200078e0278 */
[----:B------:R-:W-:Y:S01]  /*13a00*/  ISETP.GE.U32.AND P3, PT, R36, 0x7fffff7a, PT ;  /* 0x7fffff7a2400780c */ /* 0x000fe20003f66070 */
[----:B------:R-:W2:Y:S03]  /*13a10*/  LDC R120, c[0x0][0x230] ;  /* 0x00008c00ff787b82 */ /* 0x000ea60000000800 */
[----:B------:R-:W-:Y:S04]  /*13a20*/  STL.64 [R1+0x48], R58 ;  /* 0x0000483a01007387 */ /* 0x000fe80000100a00 */
[----:B------:R-:W-:Y:S01]  /*13a30*/  LDGSTS.E [R0+0x30004], desc[UR6][R58.64], !P1 ;  /* 0x300040003a007fae */ /* 0x000fe2000c921846 */
[----:B------:R-:W-:-:S03]  /*13a40*/  VIADD R36, R49, 0xffffff98 ;  /* 0xffffff9831247836 */ /* 0x000fc60000000000 */
[----:B------:R3:W-:Y:S04]  /*13a50*/  STL.64 [R1+0x40], R56 ;  /* 0x0000403801007387 */ /* 0x0007e80000100a00 */
[----:B------:R3:W-:Y:S01]  /*13a60*/  LDGSTS.E [R0+0x34004], desc[UR6][R56.64], !P1 ;  /* 0x3400400038007fae */ /* 0x0007e2000c921846 */
[----:B------:R-:W-:-:S03]  /*13a70*/  IMAD.WIDE R48, R2, 0x4, R50 ;  /* 0x0000000402307825 */ /* 0x000fc600078e0232 */
[----:B------:R-:W-:Y:S04]  /*13a80*/  STL.64 [R1+0x38], R54 ;  /* 0x0000383601007387 */ /* 0x000fe80000100a00 */
[----:B------:R-:W-:Y:S01]  /*13a90*/  LDGSTS.E [R0+0x38004], desc[UR6][R54.64], !P1 ;  /* 0x3800400036007fae */ /* 0x000fe2000c921846 */
[----:B------:R-:W-:-:S03]  /*13aa0*/  IMAD.WIDE R46, R2, 0x4, R46 ;  /* 0x00000004022e7825 */ /* 0x000fc600078e022e */
[----:B------:R4:W-:Y:S01]  /*13ab0*/  STL.64 [R1+0x30], R52 ;  /* 0x0000303401007387 */ /* 0x0009e20000100a00 */
[----:B------:R-:W-:-:S04]  /*13ac0*/  IMAD.WIDE R44, R2, 0x4, R44 ;  /* 0x00000004022c7825 */ /* 0x000fc800078e022c */
[C---:B------:R-:W-:Y:S01]  /*13ad0*/  IMAD.WIDE R42, R2.reuse, 0x4, R42 ;  /* 0x00000004022a7825 */ /* 0x040fe200078e022a */
[----:B------:R4:W-:Y:S03]  /*13ae0*/  LDGSTS.E [R0+0x3c004], desc[UR6][R52.64], !P1 ;  /* 0x3c00400034007fae */ /* 0x0009e6000c921846 */
[C---:B------:R-:W-:Y:S01]  /*13af0*/  IMAD.WIDE R38, R2.reuse, 0x4, R38 ;  /* 0x0000000402267825 */ /* 0x040fe200078e0226 */
[----:B------:R-:W-:Y:S01]  /*13b00*/  ISETP.GE.U32.AND P4, PT, R41, 0x7fffff7e, PT ;  /* 0x7fffff7e2900780c */ /* 0x000fe20003f86070 */
[----:B---3--:R-:W3:Y:S02]  /*13b10*/  LDC R56, c[0x0][0x230] ;  /* 0x00008c00ff387b82 */ /* 0x008ee40000000800 */
[----:B----4-:R-:W-:-:S06]  /*13b20*/  IMAD.WIDE R52, R2, 0x4, R128 ;  /* 0x0000000402347825 */ /* 0x010fcc00078e0280 */
[----:B------:R-:W4:Y:S01]  /*13b30*/  LDC R41, c[0x0][0x230] ;  /* 0x00008c00ff297b82 */ /* 0x000f220000000800 */
[----:B------:R-:W-:Y:S04]  /*13b40*/  STL.64 [R1+0x28], R52 ;  /* 0x0000283401007387 */ /* 0x000fe80000100a00 */
[----:B------:R1:W-:Y:S01]  /*13b50*/  STL.64 [R1+0x20], R48 ;  /* 0x0000203001007387 */ /* 0x0003e20000100a00 */
[----:B------:R-:W-:Y:S02]  /*13b60*/  ISETP.GE.U32.AND P6, PT, R40, 0x7fffff7d, PT ;  /* 0x7fffff7d2800780c */ /* 0x000fe40003fc6070 */
[----:B------:R-:W-:Y:S01]  /*13b70*/  ISETP.GE.U32.AND P5, PT, R37, 0x7fffff7c, PT ;  /* 0x7fffff7c2500780c */ /* 0x000fe20003fa6070 */
[----:B------:R-:W-:Y:S01]  /*13b80*/  STL.64 [R1+0x18], R46 ;  /* 0x0000182e01007387 */ /* 0x000fe20000100a00 */
[----:B------:R-:W2:Y:S03]  /*13b90*/  LDC R40, c[0x0][0x230] ;  /* 0x00008c00ff287b82 */ /* 0x000ea60000000800 */
[----:B------:R-:W-:Y:S04]  /*13ba0*/  STL.64 [R1+0x10], R44 ;  /* 0x0000102c01007387 */ /* 0x000fe80000100a00 */
[----:B------:R-:W-:Y:S01]  /*13bb0*/  STL.64 [R1+0x8], R42 ;  /* 0x0000082a01007387 */ /* 0x000fe20000100a00 */
[----:B------:R-:W3:Y:S03]  /*13bc0*/  LDC R37, c[0x0][0x230] ;  /* 0x00008c00ff257b82 */ /* 0x000ee60000000800 */
[----:B------:R1:W-:Y:S04]  /*13bd0*/  STL.64 [R1], R38 ;  /* 0x0000002601007387 */ /* 0x0003e80000100a00 */
[----:B------:R-:W3:Y:S01]  /*13be0*/  LDL.LU.64 R224, [R1+0x650] ;  /* 0x0006500001e07983 */ /* 0x000ee20000300a00 */
[----:B------:R-:W-:Y:S01]  /*13bf0*/  ISETP.GE.U32.AND P1, PT, R36, 0x7fffff79, PT ;  /* 0x7fffff792400780c */ /* 0x000fe20003f26070 */
[----:B------:R-:W-:Y:S01]  /*13c00*/  IMAD.WIDE R250, R2, 0x4, R250 ;  /* 0x0000000402fa7825 */ /* 0x000fe200078e02fa */
[----:B------:R-:W3:Y:S01]  /*13c10*/  LDC R128, c[0x0][0x230] ;  /* 0x00008c00ff807b82 */ /* 0x000ee20000000800 */
[----:B------:R-:W3:Y:S04]  /*13c20*/  LDL.LU.64 R226, [R1+0x648] ;  /* 0x0006480001e27983 */ /* 0x000ee80000300a00 */
[----:B------:R-:W3:Y:S04]  /*13c30*/  LDL.LU.64 R216, [R1+0x640] ;  /* 0x0006400001d87983 */ /* 0x000ee80000300a00 */
[----:B------:R-:W3:Y:S04]  /*13c40*/  LDL.LU.64 R220, [R1+0x638] ;  /* 0x0006380001dc7983 */ /* 0x000ee80000300a00 */
[----:B------:R-:W3:Y:S04]  /*13c50*/  LDL.LU.64 R218, [R1+0x630] ;  /* 0x0006300001da7983 */ /* 0x000ee80000300a00 */
[----:B------:R-:W3:Y:S01]  /*13c60*/  LDL.LU.64 R222, [R1+0x628] ;  /* 0x0006280001de7983 */ /* 0x000ee20000300a00 */
[----:B----4-:R-:W-:-:S02]  /*13c70*/  VIADD R36, R41, 0xffffff97 ;  /* 0xffffff9729247836 */ /* 0x010fc40000000000 */
[----:B------:R-:W4:Y:S01]  /*13c80*/  LDC R41, c[0x0][0x230] ;  /* 0x00008c00ff297b82 */ /* 0x000f220000000800 */
[----:B------:R-:W-:Y:S01]  /*13c90*/  LDGSTS.E [R0+0x30008], desc[UR6][R52.64], !P4 ;  /* 0x3000800034007fae */ /* 0x000fe2000e121846 */
[----:B------:R-:W-:-:S03]  /*13ca0*/  IMAD.WIDE R248, R2, 0x4, R248 ;  /* 0x0000000402f87825 */ /* 0x000fc600078e02f8 */
[----:B------:R1:W-:Y:S04]  /*13cb0*/  LDGSTS.E [R0+0x34008], desc[UR6][R48.64], !P4 ;  /* 0x3400800030007fae */ /* 0x0003e8000e121846 */
[----:B------:R-:W-:Y:S04]  /*13cc0*/  LDGSTS.E [R0+0x38008], desc[UR6][R46.64], !P4 ;  /* 0x380080002e007fae */ /* 0x000fe8000e121846 */
[----:B------:R-:W-:Y:S01]  /*13cd0*/  LDGSTS.E [R0+0x3c008], desc[UR6][R44.64], !P4 ;  /* 0x3c0080002c007fae */ /* 0x000fe2000e121846 */
[----:B------:R-:W-:Y:S01]  /*13ce0*/  ISETP.GE.U32.AND P4, PT, R36, 0x7fffff78, PT ;  /* 0x7fffff782400780c */ /* 0x000fe20003f86070 */
[----:B--2---:R-:W-:-:S02]  /*13cf0*/  VIADD R36, R40, 0xffffff96 ;  /* 0xffffff9628247836 */ /* 0x004fc40000000000 */
[----:B------:R-:W-:Y:S01]  /*13d00*/  LDGSTS.E [R0+0x3000c], desc[UR6][R42.64], !P6 ;  /* 0x3000c0002a007fae */ /* 0x000fe2000f121846 */
[C---:B------:R-:W-:Y:S01]  /*13d10*/  IMAD.WIDE R246, R2.reuse, 0x4, R246 ;  /* 0x0000000402f67825 */ /* 0x040fe200078e02f6 */
[----:B------:R-:W2:Y:S02]  /*13d20*/  LDC R40, c[0x0][0x230] ;  /* 0x00008c00ff287b82 */ /* 0x000ea40000000800 */
[----:B------:R3:W-:Y:S04]  /*13d30*/  LDGSTS.E [R0+0x3400c], desc[UR6][R38.64], !P6 ;  /* 0x3400c00026007fae */ /* 0x0007e8000f121846 */
[----:B------:R-:W-:Y:S01]  /*13d40*/  LDGSTS.E [R0+0x3800c], desc[UR6][R250.64], !P6 ;  /* 0x3800c000fa007fae */ /* 0x000fe2000f121846 */
[----:B------:R-:W-:Y:S01]  /*13d50*/  IMAD.WIDE R244, R2, 0x4, R244 ;  /* 0x0000000402f47825 */ /* 0x000fe200078e02f4 */
[----:B-1----:R-:W1:Y:S02]  /*13d60*/  LDC R48, c[0x0][0x230] ;  /* 0x00008c00ff307b82 */ /* 0x002e640000000800 */
[----:B------:R-:W-:Y:S01]  /*13d70*/  LDGSTS.E [R0+0x3c00c], desc[UR6][R248.64], !P6 ;  /* 0x3c00c000f8007fae */ /* 0x000fe2000f121846 */
[----:B------:R-:W-:Y:S01]  /*13d80*/  ISETP.GE.U32.AND P6, PT, R36, 0x7fffff77, PT ;  /* 0x7fffff772400780c */ /* 0x000fe20003fc6070 */
[----:B------:R-:W-:-:S02]  /*13d90*/  IMAD.WIDE R242, R2, 0x4, R242 ;  /* 0x0000000402f27825 */ /* 0x000fc400078e02f2 */
[----:B------:R-:W2:Y:S02]  /*13da0*/  LDL.LU.64 R146, [R1+0x620] ;  /* 0x0006200001927983 */ /* 0x000ea40000300a00 */
[----:B---3--:R-:W3:Y:S01]  /*13db0*/  LDC R38, c[0x0][0x230] ;  /* 0x00008c00ff267b82 */ /* 0x008ee20000000800 */
[----:B------:R-:W-:Y:S01]  /*13dc0*/  VIADD R36, R37, 0xffffff95 ;  /* 0xffffff9525247836 */ /* 0x000fe20000000000 */
[----:B------:R-:W-:Y:S01]  /*13dd0*/  LDGSTS.E [R3+0x30000], desc[UR6][R246.64], !P5 ;  /* 0x30000000f6037fae */ /* 0x000fe2000e921846 */
[----:B------:R-:W-:-:S03]  /*13de0*/  IMAD.WIDE R240, R2, 0x4, R240 ;  /* 0x0000000402f07825 */ /* 0x000fc600078e02f0 */
[----:B------:R-:W2:Y:S02]  /*13df0*/  LDL.LU.64 R136, [R1+0x618] ;  /* 0x0006180001887983 */ /* 0x000ea40000300a00 */
[----:B------:R-:W1:Y:S01]  /*13e00*/  LDC R37, c[0x0][0x230] ;  /* 0x00008c00ff257b82 */ /* 0x000e620000000800 */
[C---:B------:R-:W-:Y:S01]  /*13e10*/  IMAD.WIDE R238, R2.reuse, 0x4, R238 ;  /* 0x0000000402ee7825 */ /* 0x040fe200078e02ee */
[----:B------:R-:W-:Y:S03]  /*13e20*/  LDGSTS.E [R3+0x34000], desc[UR6][R244.64], !P5 ;  /* 0x34000000f4037fae */ /* 0x000fe6000e921846 */
[C---:B------:R-:W-:Y:S01]  /*13e30*/  IMAD.WIDE R236, R2.reuse, 0x4, R236 ;  /* 0x0000000402ec7825 */ /* 0x040fe200078e02ec */
[----:B------:R-:W2:Y:S03]  /*13e40*/  LDL.LU.64 R138, [R1+0x610] ;  /* 0x00061000018a7983 */ /* 0x000ea60000300a00 */
[C---:B------:R-:W-:Y:S01]  /*13e50*/  IMAD.WIDE R234, R2.reuse, 0x4, R234 ;  /* 0x0000000402ea7825 */ /* 0x040fe200078e02ea */
[----:B------:R-:W-:Y:S03]  /*13e60*/  LDGSTS.E [R3+0x38000], desc[UR6][R242.64], !P5 ;  /* 0x38000000f2037fae */ /* 0x000fe6000e921846 */
[----:B------:R-:W-:Y:S01]  /*13e70*/  IMAD.WIDE R232, R2, 0x4, R232 ;  /* 0x0000000402e87825 */ /* 0x000fe200078e02e8 */
[----:B------:R-:W-:Y:S04]  /*13e80*/  STL.64 [R1+0x2940], R250 ;  /* 0x002940fa01007387 */ /* 0x000fe80000100a00 */
[----:B------:R-:W-:Y:S01]  /*13e90*/  LDGSTS.E [R3+0x3c000], desc[UR6][R240.64], !P5 ;  /* 0x3c000000f0037fae */ /* 0x000fe2000e921846 */
[----:B------:R-:W-:Y:S01]  /*13ea0*/  ISETP.GE.U32.AND P5, PT, R36, 0x7fffff76, PT ;  /* 0x7fffff762400780c */ /* 0x000fe20003fa6070 */
[----:B----4-:R-:W-:-:S02]  /*13eb0*/  VIADD R36, R41, 0xffffff94 ;  /* 0xffffff9429247836 */ /* 0x010fc40000000000 */
[----:B------:R-:W-:Y:S01]  /*13ec0*/  STL.64 [R1+0x2948], R248 ;  /* 0x002948f801007387 */ /* 0x000fe20000100a00 */
[----:B------:R-:W-:-:S03]  /*13ed0*/  IMAD.WIDE R228, R2, 0x4, R228 ;  /* 0x0000000402e47825 */ /* 0x000fc600078e02e4 */
[----:B------:R4:W-:Y:S01]  /*13ee0*/  STL.64 [R1+0x2930], R246 ;  /* 0x002930f601007387 */ /* 0x0009e20000100a00 */
[----:B------:R-:W-:-:S03]  /*13ef0*/  IMAD.WIDE R18, R2, 0x4, R18 ;  /* 0x0000000402127825 */ /* 0x000fc600078e0212 */
[----:B------:R-:W-:Y:S01]  /*13f00*/  STL.64 [R1+0x2938], R244 ;  /* 0x002938f401007387 */ /* 0x000fe20000100a00 */
[----:B------:R-:W-:-:S03]  /*13f10*/  IMAD.WIDE R20, R2, 0x4, R20 ;  /* 0x0000000402147825 */ /* 0x000fc600078e0214 */
[----:B------:R-:W-:Y:S01]  /*13f20*/  LDGSTS.E [R3+0x30004], desc[UR6][R238.64], !P0 ;  /* 0x30004000ee037fae */ /* 0x000fe2000c121846 */
[----:B------:R-:W-:-:S03]  /*13f30*/  IMAD.WIDE R22, R2, 0x4, R22 ;  /* 0x0000000402167825 */ /* 0x000fc600078e0216 */
[----:B------:R-:W-:Y:S04]  /*13f40*/  STL.64 [R1+0x2950], R242 ;  /* 0x002950f201007387 */ /* 0x000fe80000100a00 */
[----:B------:R-:W-:Y:S04]  /*13f50*/  LDGSTS.E [R3+0x34004], desc[UR6][R236.64], !P0 ;  /* 0x34004000ec037fae */ /* 0x000fe8000c121846 */
[----:B------:R-:W-:Y:S04]  /*13f60*/  STL.64 [R1+0x2958], R240 ;  /* 0x002958f001007387 */ /* 0x000fe80000100a00 */
[----:B------:R-:W-:Y:S04]  /*13f70*/  LDGSTS.E [R3+0x38004], desc[UR6][R234.64], !P0 ;  /* 0x38004000ea037fae */ /* 0x000fe8000c121846 */
[----:B------:R-:W-:Y:S04]  /*13f80*/  STL.64 [R1+0x2960], R238 ;  /* 0x002960ee01007387 */ /* 0x000fe80000100a00 */
[----:B------:R-:W-:Y:S01]  /*13f90*/  LDGSTS.E [R3+0x3c004], desc[UR6][R232.64], !P0 ;  /* 0x3c004000e8037fae */ /* 0x000fe2000c121846 */
[----:B------:R-:W-:Y:S01]  /*13fa0*/  ISETP.GE.U32.AND P0, PT, R36, 0x7fffff75, PT ;  /* 0x7fffff752400780c */ /* 0x000fe20003f06070 */
[----:B---3--:R-:W-:-:S02]  /*13fb0*/  VIADD R36, R38, 0xffffff93 ;  /* 0xffffff9326247836 */ /* 0x008fc40000000000 */
[----:B------:R-:W-:Y:S01]  /*13fc0*/  STL.64 [R1+0x2968], R236 ;  /* 0x002968ec01007387 */ /* 0x000fe20000100a00 */
[----:B------:R-:W-:-:S03]  /*13fd0*/  IMAD.WIDE R24, R2, 0x4, R24 ;  /* 0x0000000402187825 */ /* 0x000fc600078e0218 */
[----:B------:R-:W-:Y:S01]  /*13fe0*/  STL.64 [R1+0x2970], R234 ;  /* 0x002970ea01007387 */ /* 0x000fe20000100a00 */
        /* <DEDUP_REMOVED lines=10> */
[----:B------:R3:W-:Y:S01]  /*14090*/  LDGSTS.E [R3+0x3c008], desc[UR6][R22.64], !P3 ;  /* 0x3c00800016037fae */ /* 0x0007e2000d921846 */
[----:B------:R-:W-:Y:S01]  /*140a0*/  ISETP.GE.U32.AND P3, PT, R36, 0x7fffff74, PT ;  /* 0x7fffff742400780c */ /* 0x000fe20003f66070 */
[----:B-1----:R-:W-:-:S02]  /*140b0*/  VIADD R36, R37, 0xffffff92 ;  /* 0xffffff9225247836 */ /* 0x002fc40000000000 */
[----:B------:R3:W-:Y:S04]  /*140c0*/  STL.64 [R1+0x2998], R22 ;  /* 0x0029981601007387 */ /* 0x0007e80000100a00 */
[----:B------:R-:W4:Y:S01]  /*140d0*/  LDL.LU.64 R134, [R1+0x608] ;  /* 0x0006080001867983 */ /* 0x000f220000300a00 */
[----:B------:R-:W-:-:S03]  /*140e0*/  IMAD.WIDE R32, R2, 0x4, R32 ;  /* 0x0000000402207825 */ /* 0x000fc600078e0220 */
[----:B------:R-:W-:Y:S01]  /*140f0*/  LDGSTS.E [R3+0x3000c], desc[UR6][R24.64], !P1 ;  /* 0x3000c00018037fae */ /* 0x000fe2000c921846 */
[----:B------:R-:W-:-:S03]  /*14100*/  IMAD.WIDE R34, R2, 0x4, R34 ;  /* 0x0000000402227825 */ /* 0x000fc600078e0222 */
[----:B------:R-:W-:Y:S04]  /*14110*/  LDGSTS.E [R3+0x3400c], desc[UR6][R26.64], !P1 ;  /* 0x3400c0001a037fae */ /* 0x000fe8000c921846 */
[----:B------:R-:W-:Y:S04]  /*14120*/  LDGSTS.E [R3+0x3800c], desc[UR6][R28.64], !P1 ;  /* 0x3800c0001c037fae */ /* 0x000fe8000c921846 */
[----:B------:R-:W-:Y:S01]  /*14130*/  LDGSTS.E [R3+0x3c00c], desc[UR6][R30.64], !P1 ;  /* 0x3c00c0001e037fae */ /* 0x000fe2000c921846 */
[----:B------:R-:W-:Y:S01]  /*14140*/  ISETP.GE.U32.AND P1, PT, R36, 0x7fffff73, PT ;  /* 0x7fffff732400780c */ /* 0x000fe20003f26070 */
[----:B--2---:R-:W-:-:S02]  /*14150*/  VIADD R40, R40, 0xffffff91 ;  /* 0xffffff9128287836 */ /* 0x004fc40000000000 */
[----:B------:R-:W-:Y:S04]  /*14160*/  LDGSTS.E [R5+0x30000], desc[UR6][R32.64], !P4 ;  /* 0x3000000020057fae */ /* 0x000fe8000e121846 */
[----:B------:R-:W-:Y:S01]  /*14170*/  LDGSTS.E [R5+0x34000], desc[UR6][R34.64], !P4 ;  /* 0x3400000022057fae */ /* 0x000fe2000e121846 */
[----:B------:R-:W-:-:S03]  /*14180*/  IMAD.WIDE R36, R2, 0x4, R224 ;  /* 0x0000000402247825 */ /* 0x000fc600078e02e0 */
[----:B------:R-:W2:Y:S01]  /*14190*/  LDL.LU.64 R224, [R1+0x600] ;  /* 0x0006000001e07983 */ /* 0x000ea20000300a00 */
[----:B------:R-:W-:-:S03]  /*141a0*/  IMAD.WIDE R38, R2, 0x4, R226 ;  /* 0x0000000402267825 */ /* 0x000fc600078e02e2 */
[----:B------:R-:W-:Y:S04]  /*141b0*/  LDGSTS.E [R5+0x38000], desc[UR6][R36.64], !P4 ;  /* 0x3800000024057fae */ /* 0x000fe8000e121846 */
[----:B------:R-:W-:Y:S01]  /*141c0*/  LDGSTS.E [R5+0x3c000], desc[UR6][R38.64], !P4 ;  /* 0x3c00000026057fae */ /* 0x000fe2000e121846 */
[----:B------:R-:W-:Y:S01]  /*141d0*/  ISETP.GE.U32.AND P4, PT, R40, 0x7fffff72, PT ;  /* 0x7fffff722800780c */ /* 0x000fe20003f86070 */
[C---:B------:R-:W-:Y:S02]  /*141e0*/  IMAD.WIDE R42, R2.reuse, 0x4, R220 ;  /* 0x00000004022a7825 */ /* 0x040fe400078e02dc */
[----:B------:R-:W3:Y:S02]  /*141f0*/  LDL.LU.64 R226, [R1+0x5f8] ;  /* 0x0005f80001e27983 */ /* 0x000ee40000300a00 */
[----:B------:R-:W-:-:S02]  /*14200*/  IMAD.WIDE R40, R2, 0x4, R216 ;  /* 0x0000000402287825 */ /* 0x000fc400078e02d8 */
[----:B------:R-:W3:Y:S04]  /*14210*/  LDL.LU.64 R220, [R1+0x5f0] ;  /* 0x0005f00001dc7983 */ /* 0x000ee80000300a00 */
[----:B------:R-:W3:Y:S01]  /*14220*/  LDL.LU.64 R216, [R1+0x5e8] ;  /* 0x0005e80001d87983 */ /* 0x000ee20000300a00 */
[----:B------:R-:W-:-:S03]  /*14230*/  IMAD.WIDE R46, R2, 0x4, R222 ;  /* 0x00000004022e7825 */ /* 0x000fc600078e02de */
[----:B------:R-:W3:Y:S01]  /*14240*/  LDL.LU.64 R222, [R1+0x5e0] ;  /* 0x0005e00001de7983 */ /* 0x000ee20000300a00 */
[----:B------:R-:W-:-:S03]  /*14250*/  IMAD.WIDE R44, R2, 0x4, R218 ;  /* 0x00000004022c7825 */ /* 0x000fc600078e02da */
[----:B------:R-:W-:Y:S01]  /*14260*/  LDGSTS.E [R5+0x30004], desc[UR6][R40.64], !P6 ;  /* 0x3000400028057fae */ /* 0x000fe2000f121846 */
[----:B------:R-:W-:-:S03]  /*14270*/  VIADD R48, R48, 0xffffff90 ;  /* 0xffffff9030307836 */ /* 0x000fc60000000000 */
[----:B------:R-:W-:Y:S04]  /*14280*/  LDGSTS.E [R5+0x34004], desc[UR6][R42.64], !P6 ;  /* 0x340040002a057fae */ /* 0x000fe8000f121846 */
[----:B------:R-:W-:Y:S04]  /*14290*/  LDGSTS.E [R5+0x38004], desc[UR6][R44.64], !P6 ;  /* 0x380040002c057fae */ /* 0x000fe8000f121846 */
[----:B------:R-:W-:Y:S01]  /*142a0*/  LDGSTS.E [R5+0x3c004], desc[UR6][R46.64], !P6 ;  /* 0x3c0040002e057fae */ /* 0x000fe2000f121846 */
[----:B------:R-:W-:Y:S01]  /*142b0*/  ISETP.GE.U32.AND P6, PT, R48, 0x7fffff71, PT ;  /* 0x7fffff713000780c */ /* 0x000fe20003fc6070 */
[----:B------:R-:W-:-:S02]  /*142c0*/  VIADD R56, R56, 0xffffff8f ;  /* 0xffffff8f38387836 */ /* 0x000fc40000000000 */
[----:B------:R-:W3:Y:S01]  /*142d0*/  LDL.LU.64 R218, [R1+0x5d8] ;  /* 0x0005d80001da7983 */ /* 0x000ee20000300a00 */
[----:B------:R-:W-:-:S05]  /*142e0*/  IMAD.WIDE R48, R2, 0x4, R146 ;  /* 0x0000000402307825 */ /* 0x000fca00078e0292 */
[----:B------:R-:W-:Y:S01]  /*142f0*/  LDGSTS.E [R5+0x30008], desc[UR6][R48.64], !P5 ;  /* 0x3000800030057fae */ /* 0x000fe2000e921846 */
[----:B------:R-:W-:-:S03]  /*14300*/  IMAD.WIDE R50, R2, 0x4, R136 ;  /* 0x0000000402327825 */ /* 0x000fc600078e0288 */
[----:B------:R-:W3:Y:S04]  /*14310*/  LDL.LU.64 R136, [R1+0x5d0] ;  /* 0x0005d00001887983 */ /* 0x000ee80000300a00 */
[----:B------:R-:W-:Y:S01]  /*14320*/  LDGSTS.E [R5+0x34008], desc[UR6][R50.64], !P5 ;  /* 0x3400800032057fae */ /* 0x000fe2000e921846 */
[----:B------:R-:W-:-:S03]  /*14330*/  IMAD.WIDE R52, R2, 0x4, R138 ;  /* 0x0000000402347825 */ /* 0x000fc600078e028a */
[----:B------:R-:W3:Y:S04]  /*14340*/  LDL.LU.64 R138, [R1+0x5c8] ;  /* 0x0005c800018a7983 */ /* 0x000ee80000300a00 */
[----:B------:R-:W-:Y:S04]  /*14350*/  LDGSTS.E [R5+0x38008], desc[UR6][R52.64], !P5 ;  /* 0x3800800034057fae */ /* 0x000fe8000e921846 */
[----:B------:R-:W3:Y:S01]  /*14360*/  LDL.LU.64 R144, [R1+0x5c0] ;  /* 0x0005c00001907983 */ /* 0x000ee20000300a00 */
[----:B------:R-:W-:Y:S02]  /*14370*/  VIADD R64, R64, 0xffffff8e ;  /* 0xffffff8e40407836 */ /* 0x000fe40000000000 */
[----:B----4-:R-:W-:-:S05]  /*14380*/  IMAD.WIDE R54, R2, 0x4, R134 ;  /* 0x0000000402367825 */ /* 0x010fca00078e0286 */
[----:B------:R-:W-:Y:S01]  /*14390*/  LDGSTS.E [R5+0x3c008], desc[UR6][R54.64], !P5 ;  /* 0x3c00800036057fae */ /* 0x000fe2000e921846 */
[----:B------:R-:W-:Y:S01]  /*143a0*/  ISETP.GE.U32.AND P5, PT, R56, 0x7fffff70, PT ;  /* 0x7fffff703800780c */ /* 0x000fe20003fa6070 */
[C---:B--2---:R-:W-:Y:S02]  /*143b0*/  IMAD.WIDE R56, R2.reuse, 0x4, R224 ;  /* 0x0000000402387825 */ /* 0x044fe400078e02e0 */
[----:B------:R-:W2:Y:S04]  /*143c0*/  LDL.LU.64 R224, [R1+0x5b8] ;  /* 0x0005b80001e07983 */ /* 0x000ea80000300a00 */
[----:B------:R-:W-:Y:S01]  /*143d0*/  LDGSTS.E [R5+0x3000c], desc[UR6][R56.64], !P0 ;  /* 0x3000c00038057fae */ /* 0x000fe2000c121846 */
[----:B---3--:R-:W-:-:S03]  /*143e0*/  IMAD.WIDE R58, R2, 0x4, R226 ;  /* 0x00000004023a7825 */ /* 0x008fc600078e02e2 */
[----:B------:R-:W3:Y:S01]  /*143f0*/  LDL.LU.64 R226, [R1+0x5b0] ;  /* 0x0005b00001e27983 */ /* 0x000ee20000300a00 */
[----:B------:R-:W-:-:S03]  /*14400*/  IMAD.WIDE R60, R2, 0x4, R220 ;  /* 0x00000004023c7825 */ /* 0x000fc600078e02dc */
[----:B------:R-:W4:Y:S01]  /*14410*/  LDL.LU.64 R220, [R1+0x5a8] ;  /* 0x0005a80001dc7983 */ /* 0x000f220000300a00 */
[----:B------:R-:W-:-:S03]  /*14420*/  IMAD.WIDE R62, R2, 0x4, R216 ;  /* 0x00000004023e7825 */ /* 0x000fc600078e02d8 */
[----:B------:R-:W-:Y:S04]  /*14430*/  LDGSTS.E [R5+0x3400c], desc[UR6][R58.64], !P0 ;  /* 0x3400c0003a057fae */ /* 0x000fe8000c121846 */
[----:B------:R-:W-:Y:S04]  /*14440*/  LDGSTS.E [R5+0x3800c], desc[UR6][R60.64], !P0 ;  /* 0x3800c0003c057fae */ /* 0x000fe8000c121846 */
[----:B------:R-:W-:Y:S01]  /*14450*/  LDGSTS.E [R5+0x3c00c], desc[UR6][R62.64], !P0 ;  /* 0x3c00c0003e057fae */ /* 0x000fe2000c121846 */
[----:B------:R-:W-:Y:S01]  /*14460*/  ISETP.GE.U32.AND P0, PT, R64, 0x7fffff6f, PT ;  /* 0x7fffff6f4000780c */ /* 0x000fe20003f06070 */
[----:B------:R-:W-:-:S02]  /*14470*/  IMAD.WIDE R64, R2, 0x4, R222 ;  /* 0x0000000402407825 */ /* 0x000fc400078e02de */
[----:B------:R-:W4:Y:S04]  /*14480*/  LDL.LU.64 R222, [R1+0x5a0] ;  /* 0x0005a00001de7983 */ /* 0x000f280000300a00 */
[----:B------:R-:W4:Y:S04]  /*14490*/  LDL.LU.64 R146, [R1+0x598] ;  /* 0x0005980001927983 */ /* 0x000f280000300a00 */
[----:B------:R-:W4:Y:S04]  /*144a0*/  LDL.LU.64 R134, [R1+0x590] ;  /* 0x0005900001867983 */ /* 0x000f280000300a00 */
[----:B------:R-:W4:Y:S01]  /*144b0*/  LDL.LU.64 R216, [R1+0x588] ;  /* 0x0005880001d87983 */ /* 0x000f220000300a00 */
[----:B------:R-:W-:-:S03]  /*144c0*/  IMAD.WIDE R66, R2, 0x4, R218 ;  /* 0x0000000402427825 */ /* 0x000fc600078e02da */
[----:B------:R-:W4:Y:S01]  /*144d0*/  LDL.LU.64 R218, [R1+0x580] ;  /* 0x0005800001da7983 */ /* 0x000f220000300a00 */
[----:B------:R-:W-:-:S03]  /*144e0*/  VIADD R72, R72, 0xffffff8d ;  /* 0xffffff8d48487836 */ /* 0x000fc60000000000 */
[----:B------:R-:W-:Y:S04]  /*144f0*/  LDGSTS.E [R6+0x30000], desc[UR6][R64.64], !P3 ;  /* 0x3000000040067fae */ /* 0x000fe8000d921846 */
[----:B------:R-:W-:Y:S01]  /*14500*/  LDGSTS.E [R6+0x34000], desc[UR6][R66.64], !P3 ;  /* 0x3400000042067fae */ /* 0x000fe2000d921846 */
[----:B------:R-:W-:-:S03]  /*14510*/  IMAD.WIDE R68, R2, 0x4, R136 ;  /* 0x0000000402447825 */ /* 0x000fc600078e0288 */
[----:B------:R-:W4:Y:S04]  /*14520*/  LDL.LU.64 R136, [R1+0x578] ;  /* 0x0005780001887983 */ /* 0x000f280000300a00 */
[----:B------:R-:W-:Y:S01]  /*14530*/  LDGSTS.E [R6+0x38000], desc[UR6][R68.64], !P3 ;  /* 0x3800000044067fae */ /* 0x000fe2000d921846 */
[----:B------:R-:W-:-:S03]  /*14540*/  IMAD.WIDE R70, R2, 0x4, R138 ;  /* 0x0000000402467825 */ /* 0x000fc600078e028a */
[----:B------:R-:W4:Y:S04]  /*14550*/  LDL.LU.64 R138, [R1+0x570] ;  /* 0x00057000018a7983 */ /* 0x000f280000300a00 */
[----:B------:R-:W-:Y:S01]  /*14560*/  LDGSTS.E [R6+0x3c000], desc[UR6][R70.64], !P3 ;  /* 0x3c00000046067fae */ /* 0x000fe2000d921846 */
[----:B------:R-:W-:Y:S01]  /*14570*/  ISETP.GE.U32.AND P3, PT, R72, 0x7fffff6e, PT ;  /* 0x7fffff6e4800780c */ /* 0x000fe20003f66070 */
[----:B------:R-:W-:Y:S02]  /*14580*/  IMAD.WIDE R72, R2, 0x4, R144 ;  /* 0x0000000402487825 */ /* 0x000fe400078e0290 */
[----:B------:R-:W1:Y:S02]  /*14590*/  LDC R144, c[0x0][0x230] ;  /* 0x00008c00ff907b82 */ /* 0x000e640000000800 */
[----:B------:R-:W-:Y:S01]  /*145a0*/  VIADD R80, R80, 0xffffff8c ;  /* 0xffffff8c50507836 */ /* 0x000fe20000000000 */
[----:B------:R-:W-:Y:S01]  /*145b0*/  LDGSTS.E [R6+0x30004], desc[UR6][R72.64], !P1 ;  /* 0x3000400048067fae */ /* 0x000fe2000c921846 */
[----:B--2---:R-:W-:-:S03]  /*145c0*/  IMAD.WIDE R74, R2, 0x4, R224 ;  /* 0x00000004024a7825 */ /* 0x004fc600078e02e0 */
[----:B------:R-:W2:Y:S04]  /*145d0*/  LDL.LU.64 R224, [R1+0x568] ;  /* 0x0005680001e07983 */ /* 0x000ea80000300a00 */
[----:B------:R-:W-:Y:S01]  /*145e0*/  LDGSTS.E [R6+0x34004], desc[UR6][R74.64], !P1 ;  /* 0x340040004a067fae */ /* 0x000fe2000c921846 */
[----:B---3--:R-:W-:-:S03]  /*145f0*/  IMAD.WIDE R76, R2, 0x4, R226 ;  /* 0x00000004024c7825 */ /* 0x008fc600078e02e2 */
[----:B------:R-:W3:Y:S01]  /*14600*/  LDL.LU.64 R226, [R1+0x560] ;  /* 0x0005600001e27983 */ /* 0x000ee20000300a00 */
[----:B----4-:R-:W-:-:S03]  /*14610*/  IMAD.WIDE R78, R2, 0x4, R220 ;  /* 0x00000004024e7825 */ /* 0x010fc600078e02dc */
[----:B------:R-:W-:Y:S04]  /*14620*/  LDGSTS.E [R6+0x38004], desc[UR6][R76.64], !P1 ;  /* 0x380040004c067fae */ /* 0x000fe8000c921846 */
[----:B------:R-:W-:Y:S01]  /*14630*/  LDGSTS.E [R6+0x3c004], desc[UR6][R78.64], !P1 ;  /* 0x3c0040004e067fae */ /* 0x000fe2000c921846 */
[----:B------:R-:W-:-:S03]  /*14640*/  ISETP.GE.U32.AND P1, PT, R80, 0x7fffff6d, PT ;  /* 0x7fffff6d5000780c */ /* 0x000fc60003f26070 */
[----:B------:R-:W4:Y:S01]  /*14650*/  LDL.LU.64 R220, [R1+0x558] ;  /* 0x0005580001dc7983 */ /* 0x000f220000300a00 */
[----:B------:R-:W-:-:S03]  /*14660*/  IMAD.WIDE R80, R2, 0x4, R222 ;  /* 0x0000000402507825 */ /* 0x000fc600078e02de */
[----:B------:R-:W4:Y:S01]  /*14670*/  LDL.LU.64 R222, [R1+0x550] ;  /* 0x0005500001de7983 */ /* 0x000f220000300a00 */
[----:B------:R-:W-:-:S03]  /*14680*/  IMAD.WIDE R82, R2, 0x4, R146 ;  /* 0x0000000402527825 */ /* 0x000fc600078e0292 */
[----:B------:R-:W-:Y:S01]  /*14690*/  LDGSTS.E [R6+0x30008], desc[UR6][R80.64], !P4 ;  /* 0x3000800050067fae */ /* 0x000fe2000e121846 */
[----:B------:R-:W-:-:S03]  /*146a0*/  IMAD.WIDE R84, R2, 0x4, R134 ;  /* 0x0000000402547825 */ /* 0x000fc600078e0286 */
[----:B------:R-:W4:Y:S01]  /*146b0*/  LDL.LU.64 R134, [R1+0x548] ;  /* 0x0005480001867983 */ /* 0x000f220000300a00 */
[----:B------:R-:W-:-:S03]  /*146c0*/  IMAD.WIDE R86, R2, 0x4, R216 ;  /* 0x0000000402567825 */ /* 0x000fc600078e02d8 */
[----:B------:R-:W-:Y:S01]  /*146d0*/  LDGSTS.E [R6+0x34008], desc[UR6][R82.64], !P4 ;  /* 0x3400800052067fae */ /* 0x000fe2000e121846 */
[----:B------:R-:W-:-:S03]  /*146e0*/  VIADD R88, R88, 0xffffff8b ;  /* 0xffffff8b58587836 */ /* 0x000fc60000000000 */
[----:B------:R-:W-:Y:S04]  /*146f0*/  LDGSTS.E [R6+0x38008], desc[UR6][R84.64], !P4 ;  /* 0x3800800054067fae */ /* 0x000fe8000e121846 */
[----:B------:R-:W-:Y:S01]  /*14700*/  LDGSTS.E [R6+0x3c008], desc[UR6][R86.64], !P4 ;  /* 0x3c00800056067fae */ /* 0x000fe2000e121846 */
[----:B------:R-:W-:Y:S01]  /*14710*/  ISETP.GE.U32.AND P4, PT, R88, 0x7fffff6c, PT ;  /* 0x7fffff6c5800780c */ /* 0x000fe20003f86070 */
[C---:B------:R-:W-:Y:S02]  /*14720*/  IMAD.WIDE R88, R2.reuse, 0x4, R218 ;  /* 0x0000000402587825 */ /* 0x040fe400078e02da */
[----:B------:R-:W4:Y:S04]  /*14730*/  LDL.LU.64 R216, [R1+0x540] ;  /* 0x0005400001d87983 */ /* 0x000f280000300a00 */
[----:B------:R-:W4:Y:S01]  /*14740*/  LDL.LU.64 R218, [R1+0x538] ;  /* 0x0005380001da7983 */ /* 0x000f220000300a00 */
[----:B------:R-:W-:-:S03]  /*14750*/  IMAD.WIDE R90, R2, 0x4, R136 ;  /* 0x00000004025a7825 */ /* 0x000fc600078e0288 */
[----:B------:R-:W4:Y:S01]  /*14760*/  LDL.LU.64 R136, [R1+0x530] ;  /* 0x0005300001887983 */ /* 0x000f220000300a00 */
[----:B------:R-:W-:-:S03]  /*14770*/  VIADD R96, R96, 0xffffff8a ;  /* 0xffffff8a60607836 */ /* 0x000fc60000000000 */
[----:B------:R-:W-:Y:S01]  /*14780*/  LDGSTS.E [R6+0x3000c], desc[UR6][R88.64], !P6 ;  /* 0x3000c00058067fae */ /* 0x000fe2000f121846 */
[----:B------:R-:W-:-:S03]  /*14790*/  IMAD.WIDE R92, R2, 0x4, R138 ;  /* 0x00000004025c7825 */ /* 0x000fc600078e028a */
[----:B------:R-:W4:Y:S04]  /*147a0*/  LDL.LU.64 R138, [R1+0x528] ;  /* 0x00052800018a7983 */ /* 0x000f280000300a00 */
[----:B------:R-:W-:Y:S04]  /*147b0*/  LDGSTS.E [R6+0x3400c], desc[UR6][R90.64], !P6 ;  /* 0x3400c0005a067fae */ /* 0x000fe8000f121846 */
[----:B------:R-:W-:Y:S01]  /*147c0*/  LDGSTS.E [R6+0x3800c], desc[UR6][R92.64], !P6 ;  /* 0x3800c0005c067fae */ /* 0x000fe2000f121846 */
[----:B--2---:R-:W-:-:S03]  /*147d0*/  IMAD.WIDE R94, R2, 0x4, R224 ;  /* 0x00000004025e7825 */ /* 0x004fc600078e02e0 */
[----:B------:R-:W2:Y:S04]  /*147e0*/  LDL.LU.64 R224, [R1+0x520] ;  /* 0x0005200001e07983 */ /* 0x000ea80000300a00 */
[----:B------:R-:W-:Y:S01]  /*147f0*/  LDGSTS.E [R6+0x3c00c], desc[UR6][R94.64], !P6 ;  /* 0x3c00c0005e067fae */ /* 0x000fe2000f121846 */
[----:B------:R-:W-:Y:S01]  /*14800*/  ISETP.GE.U32.AND P6, PT, R96, 0x7fffff6b, PT ;  /* 0x7fffff6b6000780c */ /* 0x000fe20003fc6070 */
[----:B---3--:R-:W-:Y:S02]  /*14810*/  IMAD.WIDE R96, R2, 0x4, R226 ;  /* 0x0000000402607825 */ /* 0x008fe400078e02e2 */
[----:B------:R-:W3:Y:S02]  /*14820*/  LDL.LU.64 R226, [R1+0x518] ;  /* 0x0005180001e27983 */ /* 0x000ee40000300a00 */
[----:B------:R-:W-:-:S02]  /*14830*/  VIADD R104, R104, 0xffffff89 ;  /* 0xffffff8968687836 */ /* 0x000fc40000000000 */
[----:B------:R-:W-:Y:S01]  /*14840*/  LDGSTS.E [R7+0x30000], desc[UR6][R96.64], !P5 ;  /* 0x3000000060077fae */ /* 0x000fe2000e921846 */
[----:B----4-:R-:W-:-:S03]  /*14850*/  IMAD.WIDE R98, R2, 0x4, R220 ;  /* 0x0000000402627825 */ /* 0x010fc600078e02dc */
[----:B------:R-:W4:Y:S04]  /*14860*/  LDL.LU.64 R220, [R1+0x510] ;  /* 0x0005100001dc7983 */ /* 0x000f280000300a00 */
[----:B------:R-:W-:Y:S01]  /*14870*/  LDGSTS.E [R7+0x34000], desc[UR6][R98.64], !P5 ;  /* 0x3400000062077fae */ /* 0x000fe2000e921846 */
[----:B------:R-:W-:-:S03]  /*14880*/  IMAD.WIDE R100, R2, 0x4, R222 ;  /* 0x0000000402647825 */ /* 0x000fc600078e02de */
[----:B------:R-:W4:Y:S04]  /*14890*/  LDL.LU.64 R222, [R1+0x508] ;  /* 0x0005080001de7983 */ /* 0x000f280000300a00 */
[----:B------:R-:W-:Y:S01]  /*148a0*/  LDGSTS.E [R7+0x38000], desc[UR6][R100.64], !P5 ;  /* 0x3800000064077fae */ /* 0x000fe2000e921846 */
[----:B------:R-:W-:-:S03]  /*148b0*/  IMAD.WIDE R102, R2, 0x4, R134 ;  /* 0x0000000402667825 */ /* 0x000fc600078e0286 */
[----:B------:R-:W4:Y:S04]  /*148c0*/  LDL.LU.64 R140, [R1+0x500] ;  /* 0x00050000018c7983 */ /* 0x000f280000300a00 */
[----:B------:R-:W-:Y:S01]  /*148d0*/  LDGSTS.E [R7+0x3c000], desc[UR6][R102.64], !P5 ;  /* 0x3c00000066077fae */ /* 0x000fe2000e921846 */
[----:B------:R-:W-:-:S03]  /*148e0*/  ISETP.GE.U32.AND P5, PT, R104, 0x7fffff6a, PT ;  /* 0x7fffff6a6800780c */ /* 0x000fc60003fa6070 */
[----:B------:R-:W4:Y:S01]  /*148f0*/  LDL.LU.64 R146, [R1+0x4f8] ;  /* 0x0004f80001927983 */ /* 0x000f220000300a00 */
[----:B------:R-:W-:-:S03]  /*14900*/  VIADD R112, R112, 0xffffff88 ;  /* 0xffffff8870707836 */ /* 0x000fc60000000000 */
[----:B------:R-:W4:Y:S01]  /*14910*/  LDL.LU.64 R134, [R1+0x4f0] ;  /* 0x0004f00001867983 */ /* 0x000f220000300a00 */
[----:B------:R-:W-:-:S03]  /*14920*/  IMAD.WIDE R104, R2, 0x4, R216 ;  /* 0x0000000402687825 */ /* 0x000fc600078e02d8 */
[----:B------:R-:W4:Y:S01]  /*14930*/  LDL.LU.64 R216, [R1+0x4e8] ;  /* 0x0004e80001d87983 */ /* 0x000f220000300a00 */
[----:B------:R-:W-:-:S03]  /*14940*/  IMAD.WIDE R106, R2, 0x4, R218 ;  /* 0x00000004026a7825 */ /* 0x000fc600078e02da */
[----:B------:R-:W-:Y:S01]  /*14950*/  LDGSTS.E [R7+0x30004], desc[UR6][R104.64], !P0 ;  /* 0x3000400068077fae */ /* 0x000fe2000c121846 */
[----:B------:R-:W-:-:S03]  /*14960*/  IMAD.WIDE R108, R2, 0x4, R136 ;  /* 0x00000004026c7825 */ /* 0x000fc600078e0288 */
[----:B------:R-:W-:Y:S01]  /*14970*/  LDGSTS.E [R7+0x34004], desc[UR6][R106.64], !P0 ;  /* 0x340040006a077fae */ /* 0x000fe2000c121846 */
[----:B------:R-:W1:Y:S03]  /*14980*/  LDC R136, c[0x0][0x230] ;  /* 0x00008c00ff887b82 */ /* 0x000e660000000800 */
[----:B------:R-:W-:Y:S01]  /*14990*/  LDGSTS.E [R7+0x38004], desc[UR6][R108.64], !P0 ;  /* 0x380040006c077fae */ /* 0x000fe2000c121846 */
[----:B------:R-:W-:-:S03]  /*149a0*/  IMAD.WIDE R110, R2, 0x4, R138 ;  /* 0x00000004026e7825 */ /* 0x000fc600078e028a */
[----:B------:R-:W4:Y:S04]  /*149b0*/  LDL.LU.64 R218, [R1+0x4e0] ;  /* 0x0004e00001da7983 */ /* 0x000f280000300a00 */
[----:B------:R-:W-:Y:S01]  /*149c0*/  LDGSTS.E [R7+0x3c004], desc[UR6][R110.64], !P0 ;  /* 0x3c0040006e077fae */ /* 0x000fe2000c121846 */
[----:B------:R-:W-:-:S03]  /*149d0*/  ISETP.GE.U32.AND P0, PT, R112, 0x7fffff69, PT ;  /* 0x7fffff697000780c */ /* 0x000fc60003f06070 */
[----:B------:R-:W4:Y:S01]  /*149e0*/  LDL.LU.64 R138, [R1+0x4d8] ;  /* 0x0004d800018a7983 */ /* 0x000f220000300a00 */
[----:B--2---:R-:W-:-:S03]  /*149f0*/  IMAD.WIDE R112, R2, 0x4, R224 ;  /* 0x0000000402707825 */ /* 0x004fc600078e02e0 */
[----:B------:R-:W2:Y:S01]  /*14a00*/  LDL.LU.64 R224, [R1+0x4d0] ;  /* 0x0004d00001e07983 */ /* 0x000ea20000300a00 */
[----:B------:R-:W-:-:S03]  /*14a10*/  VIADD R120, R120, 0xffffff87 ;  /* 0xffffff8778787836 */ /* 0x000fc60000000000 */
[----:B------:R-:W-:Y:S01]  /*14a20*/  LDGSTS.E [R7+0x30008], desc[UR6][R112.64], !P3 ;  /* 0x3000800070077fae */ /* 0x000fe2000d921846 */
[----:B---3--:R-:W-:-:S03]  /*14a30*/  IMAD.WIDE R114, R2, 0x4, R226 ;  /* 0x0000000402727825 */ /* 0x008fc600078e02e2 */
[----:B------:R-:W3:Y:S04]  /*14a40*/  LDL.LU.64 R226, [R1+0x4c8] ;  /* 0x0004c80001e27983 */ /* 0x000ee80000300a00 */
[----:B------:R-:W-:Y:S01]  /*14a50*/  LDGSTS.E [R7+0x34008], desc[UR6][R114.64], !P3 ;  /* 0x3400800072077fae */ /* 0x000fe2000d921846 */
[----:B----4-:R-:W-:-:S03]  /*14a60*/  IMAD.WIDE R116, R2, 0x4, R220 ;  /* 0x0000000402747825 */ /* 0x010fc600078e02dc */
[----:B------:R-:W4:Y:S04]  /*14a70*/  LDL.LU.64 R220, [R1+0x4c0] ;  /* 0x0004c00001dc7983 */ /* 0x000f280000300a00 */
[----:B------:R-:W-:Y:S01]  /*14a80*/  LDGSTS.E [R7+0x38008], desc[UR6][R116.64], !P3 ;  /* 0x3800800074077fae */ /* 0x000fe2000d921846 */
[----:B------:R-:W-:-:S03]  /*14a90*/  IMAD.WIDE R118, R2, 0x4, R222 ;  /* 0x0000000402767825 */ /* 0x000fc600078e02de */
[----:B------:R-:W4:Y:S04]  /*14aa0*/  LDL.LU.64 R222, [R1+0x4b8] ;  /* 0x0004b80001de7983 */ /* 0x000f280000300a00 */
[----:B------:R-:W-:Y:S01]  /*14ab0*/  LDGSTS.E [R7+0x3c008], desc[UR6][R118.64], !P3 ;  /* 0x3c00800076077fae */ /* 0x000fe2000d921846 */
[----:B------:R-:W-:Y:S01]  /*14ac0*/  ISETP.GE.U32.AND P3, PT, R120, 0x7fffff68, PT ;  /* 0x7fffff687800780c */ /* 0x000fe20003f66070 */
[----:B------:R-:W-:Y:S02]  /*14ad0*/  IMAD.WIDE R120, R2, 0x4, R140 ;  /* 0x0000000402787825 */ /* 0x000fe400078e028c */
[----:B------:R-:W4:Y:S02]  /*14ae0*/  LDL.LU.64 R140, [R1+0x4b0] ;  /* 0x0004b000018c7983 */ /* 0x000f240000300a00 */
[----:B------:R-:W-:-:S02]  /*14af0*/  VIADD R128, R128, 0xffffff86 ;  /* 0xffffff8680807836 */ /* 0x000fc40000000000 */
[----:B------:R-:W4:Y:S01]  /*14b00*/  LDL.LU.64 R142, [R1+0x4a8] ;  /* 0x0004a800018e7983 */ /* 0x000f220000300a00 */
[----:B------:R-:W-:-:S03]  /*14b10*/  IMAD.WIDE R122, R2, 0x4, R146 ;  /* 0x00000004027a7825 */ /* 0x000fc600078e0292 */
[----:B------:R-:W-:Y:S01]  /*14b20*/  LDGSTS.E [R7+0x3000c], desc[UR6][R120.64], !P1 ;  /* 0x3000c00078077fae */ /* 0x000fe2000c921846 */
[----:B------:R-:W-:-:S03]  /*14b30*/  IMAD.WIDE R124, R2, 0x4, R134 ;  /* 0x00000004027c7825 */ /* 0x000fc600078e0286 */
[----:B------:R-:W-:Y:S01]  /*14b40*/  LDGSTS.E [R7+0x3400c], desc[UR6][R122.64], !P1 ;  /* 0x3400c0007a077fae */ /* 0x000fe2000c921846 */
[----:B------:R-:W-:-:S03]  /*14b50*/  IMAD.WIDE R126, R2, 0x4, R216 ;  /* 0x00000004027e7825 */ /* 0x000fc600078e02d8 */
[----:B------:R-:W-:Y:S04]  /*14b60*/  LDGSTS.E [R7+0x3800c], desc[UR6][R124.64], !P1 ;  /* 0x3800c0007c077fae */ /* 0x000fe8000c921846 */
[----:B------:R-:W-:Y:S01]  /*14b70*/  LDGSTS.E [R7+0x3c00c], desc[UR6][R126.64], !P1 ;  /* 0x3c00c0007e077fae */ /* 0x000fe2000c921846 */
[----:B------:R-:W-:-:S03]  /*14b80*/  ISETP.GE.U32.AND P1, PT, R128, 0x7fffff67, PT ;  /* 0x7fffff678000780c */ /* 0x000fc60003f26070 */
[----:B------:R-:W4:Y:S04]  /*14b90*/  LDL.LU.64 R154, [R1+0x4a0] ;  /* 0x0004a000019a7983 */ /* 0x000f280000300a00 */
[----:B------:R-:W4:Y:S01]  /*14ba0*/  LDL.LU.64 R146, [R1+0x498] ;  /* 0x0004980001927983 */ /* 0x000f220000300a00 */
[----:B------:R-:W-:-:S03]  /*14bb0*/  IMAD.WIDE R128, R2, 0x4, R218 ;  /* 0x0000000402807825 */ /* 0x000fc600078e02da */
[----:B------:R-:W4:Y:S01]  /*14bc0*/  LDL.LU.64 R216, [R1+0x490] ;  /* 0x0004900001d87983 */ /* 0x000f220000300a00 */
[----:B-1----:R-:W-:-:S03]  /*14bd0*/  VIADD R136, R136, 0xffffff85 ;  /* 0xffffff8588887836 */ /* 0x002fc60000000000 */
[----:B------:R-:W4:Y:S01]  /*14be0*/  LDL.LU.64 R218, [R1+0x488] ;  /* 0x0004880001da7983 */ /* 0x000f220000300a00 */
[----:B------:R-:W-:-:S03]  /*14bf0*/  IMAD.WIDE R130, R2, 0x4, R138 ;  /* 0x0000000402827825 */ /* 0x000fc600078e028a */
[----:B------:R-:W-:Y:S04]  /*14c00*/  LDGSTS.E [R8+0x30000], desc[UR6][R128.64], !P4 ;  /* 0x3000000080087fae */ /* 0x000fe8000e121846 */
[----:B------:R-:W-:Y:S01]  /*14c10*/  LDGSTS.E [R8+0x34000], desc[UR6][R130.64], !P4 ;  /* 0x3400000082087fae */ /* 0x000fe2000e121846 */
[----:B--2---:R-:W-:-:S03]  /*14c20*/  IMAD.WIDE R132, R2, 0x4, R224 ;  /* 0x0000000402847825 */ /* 0x004fc600078e02e0 */
[----:B------:R-:W2:Y:S04]  /*14c30*/  LDL.LU.64 R224, [R1+0x480] ;  /* 0x0004800001e07983 */ /* 0x000ea80000300a00 */
[----:B------:R-:W-:Y:S01]  /*14c40*/  LDGSTS.E [R8+0x38000], desc[UR6][R132.64], !P4 ;  /* 0x3800000084087fae */ /* 0x000fe2000e121846 */
[----:B---3--:R-:W-:-:S03]  /*14c50*/  IMAD.WIDE R134, R2, 0x4, R226 ;  /* 0x0000000402867825 */ /* 0x008fc600078e02e2 */
[----:B------:R-:W3:Y:S04]  /*14c60*/  LDL.LU.64 R226, [R1+0x478] ;  /* 0x0004780001e27983 */ /* 0x000ee80000300a00 */
[----:B------:R-:W-:Y:S01]  /*14c70*/  LDGSTS.E [R8+0x3c000], desc[UR6][R134.64], !P4 ;  /* 0x3c00000086087fae */ /* 0x000fe2000e121846 */
[----:B------:R-:W-:Y:S01]  /*14c80*/  ISETP.GE.U32.AND P4, PT, R136, 0x7fffff66, PT ;  /* 0x7fffff668800780c */ /* 0x000fe20003f86070 */
[----:B----4-:R-:W-:Y:S02]  /*14c90*/  IMAD.WIDE R136, R2, 0x4, R220 ;  /* 0x0000000402887825 */ /* 0x010fe400078e02dc */
[----:B------:R-:W4:Y:S02]  /*14ca0*/  LDL.LU.64 R220, [R1+0x470] ;  /* 0x0004700001dc7983 */ /* 0x000f240000300a00 */
[----:B------:R-:W-:-:S02]  /*14cb0*/  VIADD R144, R144, 0xffffff84 ;  /* 0xffffff8490907836 */ /* 0x000fc40000000000 */
[----:B------:R-:W-:Y:S01]  /*14cc0*/  LDGSTS.E [R8+0x30004], desc[UR6][R136.64], !P6 ;  /* 0x3000400088087fae */ /* 0x000fe2000f121846 */
[----:B------:R-:W-:-:S03]  /*14cd0*/  IMAD.WIDE R138, R2, 0x4, R222 ;  /* 0x00000004028a7825 */ /* 0x000fc600078e02de */
[----:B------:R-:W4:Y:S04]  /*14ce0*/  LDL.LU.64 R222, [R1+0x468] ;  /* 0x0004680001de7983 */ /* 0x000f280000300a00 */
[----:B------:R-:W-:Y:S01]  /*14cf0*/  LDGSTS.E [R8+0x34004], desc[UR6][R138.64], !P6 ;  /* 0x340040008a087fae */ /* 0x000fe2000f121846 */
[----:B------:R-:W-:-:S03]  /*14d00*/  IMAD.WIDE R140, R2, 0x4, R140 ;  /* 0x00000004028c7825 */ /* 0x000fc600078e028c */
[----:B------:R-:W4:Y:S01]  /*14d10*/  LDL.LU.64 R178, [R1+0x460] ;  /* 0x0004600001b27983 */ /* 0x000f220000300a00 */
[----:B------:R-:W-:-:S03]  /*14d20*/  IMAD.WIDE R142, R2, 0x4, R142 ;  /* 0x00000004028e7825 */ /* 0x000fc600078e028e */
[----:B------:R-:W-:Y:S04]  /*14d30*/  LDGSTS.E [R8+0x38004], desc[UR6][R140.64], !P6 ;  /* 0x380040008c087fae */ /* 0x000fe8000f121846 */
[----:B------:R-:W-:Y:S01]  /*14d40*/  LDGSTS.E [R8+0x3c004], desc[UR6][R142.64], !P6 ;  /* 0x3c0040008e087fae */ /* 0x000fe2000f121846 */
[----:B------:R-:W-:Y:S01]  /*14d50*/  ISETP.GE.U32.AND P6, PT, R144, 0x7fffff65, PT ;  /* 0x7fffff659000780c */ /* 0x000fe20003fc6070 */
[----:B------:R-:W-:Y:S02]  /*14d60*/  VIADD R152, R152, 0xffffff83 ;  /* 0xffffff8398987836 */ /* 0x000fe40000000000 */
[----:B------:R-:W4:Y:S04]  /*14d70*/  LDL.LU.64 R162, [R1+0x458] ;  /* 0x0004580001a27983 */ /* 0x000f280000300a00 */
[----:B------:R-:W4:Y:S04]  /*14d80*/  LDL.LU.64 R164, [R1+0x450] ;  /* 0x0004500001a47983 */ /* 0x000f280000300a00 */
[----:B------:R-:W4:Y:S01]  /*14d90*/  LDL.LU.64 R166, [R1+0x448] ;  /* 0x0004480001a67983 */ /* 0x000f220000300a00 */
[----:B------:R-:W-:-:S03]  /*14da0*/  IMAD.WIDE R144, R2, 0x4, R154 ;  /* 0x0000000402907825 */ /* 0x000fc600078e029a */
[----:B------:R-:W4:Y:S01]  /*14db0*/  LDL.LU.64 R168, [R1+0x440] ;  /* 0x0004400001a87983 */ /* 0x000f220000300a00 */
[----:B------:R-:W-:-:S03]  /*14dc0*/  IMAD.WIDE R146, R2, 0x4, R146 ;  /* 0x0000000402927825 */ /* 0x000fc600078e0292 */
[----:B------:R-:W-:Y:S01]  /*14dd0*/  LDGSTS.E [R8+0x30008], desc[UR6][R144.64], !P5 ;  /* 0x3000800090087fae */ /* 0x000fe2000e921846 */
[----:B------:R-:W-:-:S03]  /*14de0*/  IMAD.WIDE R148, R2, 0x4, R216 ;  /* 0x0000000402947825 */ /* 0x000fc600078e02d8 */
[----:B------:R-:W-:Y:S01]  /*14df0*/  LDGSTS.E [R8+0x34008], desc[UR6][R146.64], !P5 ;  /* 0x3400800092087fae */ /* 0x000fe2000e921846 */
[----:B------:R-:W-:-:S03]  /*14e00*/  IMAD.WIDE R150, R2, 0x4, R218 ;  /* 0x0000000402967825 */ /* 0x000fc600078e02da */
[----:B------:R-:W-:Y:S04]  /*14e10*/  LDGSTS.E [R8+0x38008], desc[UR6][R148.64], !P5 ;  /* 0x3800800094087fae */ /* 0x000fe8000e921846 */
[----:B------:R-:W4:Y:S04]  /*14e20*/  LDL.LU.64 R170, [R1+0x438] ;  /* 0x0004380001aa7983 */ /* 0x000f280000300a00 */
[----:B------:R-:W-:Y:S01]  /*14e30*/  LDGSTS.E [R8+0x3c008], desc[UR6][R150.64], !P5 ;  /* 0x3c00800096087fae */ /* 0x000fe2000e921846 */
[----:B------:R-:W-:-:S03]  /*14e40*/  ISETP.GE.U32.AND P5, PT, R152, 0x7fffff64, PT ;  /* 0x7fffff649800780c */ /* 0x000fc60003fa6070 */
[----:B------:R-:W4:Y:S04]  /*14e50*/  LDL.LU.64 R216, [R1+0x430] ;  /* 0x0004300001d87983 */ /* 0x000f280000300a00 */
        /* <DEDUP_REMOVED lines=13> */
[----:B------:R-:W4:Y:S04]  /*14f30*/  LDL.LU.64 R246, [R1+0x670] ;  /* 0x0006700001f67983 */ /* 0x000f280000300a00 */
[----:B------:R-:W4:Y:S04]  /*14f40*/  LDL.LU.64 R186, [R1+0x668] ;  /* 0x0006680001ba7983 */ /* 0x000f280000300a00 */
[----:B------:R-:W4:Y:S04]  /*14f50*/  LDL.LU.64 R248, [R1+0x660] ;  /* 0x0006600001f87983 */ /* 0x000f280000300a00 */
[----:B------:R-:W4:Y:S04]  /*14f60*/  LDL.LU.64 R250, [R1+0x418] ;  /* 0x0004180001fa7983 */ /* 0x000f280000300a00 */
[----:B------:R-:W4:Y:S01]  /*14f70*/  LDL.LU.64 R188, [R1+0x420] ;  /* 0x0004200001bc7983 */ /* 0x000f220000300a00 */
[----:B------:R-:W-:-:S03]  /*14f80*/  IMAD.WIDE R162, R2, 0x4, R162 ;  /* 0x0000000402a27825 */ /* 0x000fc600078e02a2 */
[----:B------:R-:W-:Y:S01]  /*14f90*/  LDGSTS.E [R8+0x3c00c], desc[UR6][R158.64], !P0 ;  /* 0x3c00c0009e087fae */ /* 0x000fe2000c121846 */
[----:B------:R-:W-:Y:S01]  /*14fa0*/  ISETP.GE.U32.AND P0, PT, R160, 0x7fffff63, PT ;  /* 0x7fffff63a000780c */ /* 0x000fe20003f06070 */
[C---:B------:R-:W-:Y:S02]  /*14fb0*/  IMAD.WIDE R160, R2.reuse, 0x4, R178 ;  /* 0x0000000402a07825 */ /* 0x040fe400078e02b2 */
[----:B------:R-:W4:Y:S04]  /*14fc0*/  LDL.LU.64 R190, [R1+0x678] ;  /* 0x0006780001be7983 */ /* 0x000f280000300a00 */
[----:B------:R-:W4:Y:S01]  /*14fd0*/  LDL.LU.64 R192, [R1+0x6a8] ;  /* 0x0006a80001c07983 */ /* 0x000f220000300a00 */
        /* <DEDUP_REMOVED lines=8> */
[----:B------:R-:W4:Y:S01]  /*15060*/  LDL.LU.64 R202, [R1+0x758] ;  /* 0x0007580001ca7983 */ /* 0x000f220000300a00 */
[----:B------:R-:W-:-:S03]  /*15070*/  IMAD.WIDE R172, R2, 0x4, R216 ;  /* 0x0000000402ac7825 */ /* 0x000fc600078e02d8 */
[----:B------:R-:W-:Y:S01]  /*15080*/  LDGSTS.E [R9+0x30000], desc[UR6][R160.64], !P3 ;  /* 0x30000000a0097fae */ /* 0x000fe2000d921846 */
[----:B------:R-:W-:-:S03]  /*15090*/  IMAD.WIDE R174, R2, 0x4, R218 ;  /* 0x0000000402ae7825 */ /* 0x000fc600078e02da */
[----:B------:R-:W4:Y:S01]  /*150a0*/  LDL.LU.64 R204, [R1+0x750] ;  /* 0x0007500001cc7983 */ /* 0x000f220000300a00 */
[----:B------:R-:W-:-:S03]  /*150b0*/  VIADD R176, R176, 0xffffff81 ;  /* 0xffffff81b0b07836 */ /* 0x000fc60000000000 */
[----:B------:R-:W-:Y:S04]  /*150c0*/  LDGSTS.E [R9+0x34000], desc[UR6][R162.64], !P3 ;  /* 0x34000000a2097fae */ /* 0x000fe8000d921846 */
[----:B------:R-:W4:Y:S04]  /*150d0*/  LDL.LU.64 R206, [R1+0x748] ;  /* 0x0007480001ce7983 */ /* 0x000f280000300a00 */
        /* <DEDUP_REMOVED lines=10> */
[----:B------:R-:W-:Y:S01]  /*15180*/  LDGSTS.E [R9+0x3c004], desc[UR6][R174.64], !P1 ;  /* 0x3c004000ae097fae */ /* 0x000fe2000c921846 */
[----:B------:R-:W-:-:S03]  /*15190*/  ISETP.GE.U32.AND P1, PT, R176, 0x7fffff62, PT ;  /* 0x7fffff62b000780c */ /* 0x000fc60003f26070 */
[----:B------:R-:W4:Y:S01]  /*151a0*/  LDL.LU.64 R218, [R1+0x718] ;  /* 0x0007180001da7983 */ /* 0x000f220000300a00 */
[C---:B--2---:R-:W-:Y:S01]  /*151b0*/  IMAD.WIDE R176, R2.reuse, 0x4, R224 ;  /* 0x0000000402b07825 */ /* 0x044fe200078e02e0 */
[----:B------:R-:W1:Y:S03]  /*151c0*/  S2R R231, SR_TID.X ;  /* 0x0000000000e77919 */ /* 0x000e660000002100 */
[----:B------:R-:W-:Y:S01]  /*151d0*/  VIADD R185, R185, 0xffffff80 ;  /* 0xffffff80b9b97836 */ /* 0x000fe20000000000 */
[----:B------:R-:W-:Y:S01]  /*151e0*/  UISETP.GT.AND UP1, UPT, UR4, 0x9f, UPT ;  /* 0x0000009f0400788c */ /* 0x000fe2000bf24270 */
[----:B------:R-:W-:Y:S01]  /*151f0*/  LDGSTS.E [R9+0x30008], desc[UR6][R176.64], !P4 ;  /* 0x30008000b0097fae */ /* 0x000fe2000e121846 */
[----:B---3--:R-:W-:-:S05]  /*15200*/  IMAD.WIDE R178, R2, 0x4, R226 ;  /* 0x0000000402b27825 */ /* 0x008fca00078e02e2 */
[----:B------:R-:W-:Y:S01]  /*15210*/  LDGSTS.E [R9+0x34008], desc[UR6][R178.64], !P4 ;  /* 0x34008000b2097fae */ /* 0x000fe2000e121846 */
[----:B----4-:R-:W-:-:S03]  /*15220*/  IMAD.WIDE R180, R2, 0x4, R220 ;  /* 0x0000000402b47825 */ /* 0x010fc600078e02dc */
[----:B------:R-:W2:Y:S04]  /*15230*/  LDL.LU.64 R220, [R1+0x710] ;  /* 0x0007100001dc7983 */ /* 0x000ea80000300a00 */
[----:B------:R-:W-:Y:S01]  /*15240*/  LDGSTS.E [R9+0x38008], desc[UR6][R180.64], !P4 ;  /* 0x38008000b4097fae */ /* 0x000fe2000e121846 */
[----:B------:R-:W-:-:S03]  /*15250*/  IMAD.WIDE R182, R2, 0x4, R222 ;  /* 0x0000000402b67825 */ /* 0x000fc600078e02de */
[----:B------:R-:W3:Y:S04]  /*15260*/  LDL.LU.64 R222, [R1+0x708] ;  /* 0x0007080001de7983 */ /* 0x000ee80000300a00 */
[----:B------:R-:W4:Y:S04]  /*15270*/  LDL.LU.64 R224, [R1+0x700] ;  /* 0x0007000001e07983 */ /* 0x000f280000300a00 */
[----:B------:R-:W4:Y:S01]  /*15280*/  LDL.LU.64 R226, [R1+0x6f8] ;  /* 0x0006f80001e27983 */ /* 0x000f220000300a00 */
[----:B------:R-:W-:-:S04]  /*15290*/  IMAD.WIDE R22, R4, 0x4, R248 ;  /* 0x0000000404167825 */ /* 0x000fc800078e02f8 */
[----:B------:R-:W-:Y:S01]  /*152a0*/  IMAD.WIDE R20, R4, 0x4, R250 ;  /* 0x0000000404147825 */ /* 0x000fe200078e02fa */
[----:B------:R4:W-:Y:S04]  /*152b0*/  STL.64 [R1+0x848], R22 ;  /* 0x0008481601007387 */ /* 0x0009e80000100a00 */
[----:B------:R4:W-:Y:S04]  /*152c0*/  STL.64 [R1+0x840], R20 ;  /* 0x0008401401007387 */ /* 0x0009e80000100a00 */
[----:B------:R-:W2:Y:S01]  /*152d0*/  LDL.LU.64 R250, [R1+0x6f0] ;  /* 0x0006f00001fa7983 */ /* 0x000ea20000300a00 */
[----:B-1----:R-:W-:-:S03]  /*152e0*/  LOP3.LUT R231, R231, 0x1f, RZ, 0xc0, !PT ;  /* 0x0000001fe7e77812 */ /* 0x002fc600078ec0ff */
[----:B------:R-:W4:Y:S04]  /*152f0*/  LDL.LU.64 R236, [R1+0x6e0] ;  /* 0x0006e00001ec7983 */ /* 0x000f280000300a00 */
[----:B------:R-:W4:Y:S01]  /*15300*/  LDL.LU.64 R240, [R1+0x6d0] ;  /* 0x0006d00001f07983 */ /* 0x000f220000300a00 */
[----:B------:R-:W-:-:S03]  /*15310*/  ISETP.GE.AND P3, PT, R231, R185, PT ;  /* 0x000000b9e700720c */ /* 0x000fc60003f66270 */
[----:B------:R-:W4:Y:S01]  /*15320*/  LDL.LU.64 R244, [R1+0x6c0] ;  /* 0x0006c00001f47983 */ /* 0x000f220000300a00 */
[----:B------:R-:W-:Y:S02]  /*15330*/  SEL R184, RZ, 0x4, P3 ;  /* 0x00000004ffb87807 */ /* 0x000fe40001800000 */
[----:B------:R-:W-:Y:S01]  /*15340*/  PLOP3.LUT P3, PT, PT, PT, UP1, 0x80, 0x0 ;  /* 0x000000000000781c */ /* 0x000fe20003f6f018 */
[----:B------:R-:W4:Y:S03]  /*15350*/  LDL.LU.64 R248, [R1+0x6b0] ;  /* 0x0006b00001f87983 */ /* 0x000f260000300a00 */
[----:B------:R-:W-:Y:S01]  /*15360*/  SEL R184, R184, RZ, P3 ;  /* 0x000000ffb8b87207 */ /* 0x000fe20001800000 */
[----:B------:R-:W4:Y:S04]  /*15370*/  LDL.LU.64 R238, [R1+0x6a0] ;  /* 0x0006a00001ee7983 */ /* 0x000f280000300a00 */
[----:B------:R-:W4:Y:S01]  /*15380*/  LDL.LU.64 R242, [R1+0x658] ;  /* 0x0006580001f27983 */ /* 0x000f220000300a00 */
[----:B------:R-:W-:-:S03]  /*15390*/  ISETP.NE.U32.AND P3, PT, R184, RZ, PT ;  /* 0x000000ffb800720c */ /* 0x000fc60003f65070 */
[----:B------:R-:W-:Y:S01]  /*153a0*/  LDGSTS.E [R9+0x3c008], desc[UR6][R182.64], !P4 ;  /* 0x3c008000b6097fae */ /* 0x000fe2000e121846 */
[----:B------:R-:W-:Y:S01]  /*153b0*/  ISETP.GE.U32.AND P4, PT, R185, 0x7fffff61, PT ;  /* 0x7fffff61b900780c */ /* 0x000fe20003f86070 */
[----:B------:R-:W-:Y:S02]  /*153c0*/  IMAD.WIDE R184, R4, 0x4, R246 ;  /* 0x0000000404b87825 */ /* 0x000fe400078e02f6 */
[----:B------:R-:W4:Y:S02]  /*153d0*/  LDL.LU.64 R246, [R1+0x410] ;  /* 0x0004100001f67983 */ /* 0x000f240000300a00 */
[----:B------:R-:W-:-:S04]  /*153e0*/  IMAD.WIDE R188, R2, 0x4, R188 ;  /* 0x0000000402bc7825 */ /* 0x000fc800078e02bc */
[C---:B------:R-:W-:Y:S01]  /*153f0*/  IMAD.WIDE R198, R2.reuse, 0x4, R198 ;  /* 0x0000000402c67825 */ /* 0x040fe200078e02c6 */
[----:B------:R-:W-:Y:S03]  /*15400*/  LDGSTS.E [R9+0x3000c], desc[UR6][R188.64], !P6 ;  /* 0x3000c000bc097fae */ /* 0x000fe6000f121846 */
        /* <DEDUP_REMOVED lines=26> */
[----:B------:R-:W-:Y:S01]  /*155b0*/  IMAD.WIDE R196, R2, 0x4, R196 ;  /* 0x0000000402c47825 */ /* 0x000fe200078e02c4 */
[----:B------:R-:W-:Y:S03]  /*155c0*/  LDGSTS.E [R16+0x38008], desc[UR6][R218.64], !P1 ;  /* 0x38008000da107fae */ /* 0x000fe6000c921846 */
[----:B--2---:R-:W-:-:S02]  /*155d0*/  IMAD.WIDE R234, R4, 0x4, R250 ;  /* 0x0000000404ea7825 */ /* 0x004fc400078e02fa */
[----:B------:R-:W2:Y:S02]  /*155e0*/  LDL.LU.64 R250, [R1+0x408] ;  /* 0x0004080001fa7983 */ /* 0x000ea40000300a00 */
[----:B------:R-:W-:-:S04]  /*155f0*/  IMAD.WIDE R220, R2, 0x4, R220 ;  /* 0x0000000402dc7825 */ /* 0x000fc800078e02dc */
[C---:B---3--:R-:W-:Y:S01]  /*15600*/  IMAD.WIDE R222, R2.reuse, 0x4, R222 ;  /* 0x0000000402de7825 */ /* 0x048fe200078e02de */
[----:B------:R-:W-:Y:S03]  /*15610*/  LDGSTS.E [R16+0x3c008], desc[UR6][R220.64], !P1 ;  /* 0x3c008000dc107fae */ /* 0x000fe6000c921846 */
[C---:B----4-:R-:W-:Y:S01]  /*15620*/  IMAD.WIDE R224, R2.reuse, 0x4, R224 ;  /* 0x0000000402e07825 */ /* 0x050fe200078e02e0 */
[----:B------:R-:W-:Y:S03]  /*15630*/  LDGSTS.E [R16+0x3000c], desc[UR6][R196.64], !P4 ;  /* 0x3000c000c4107fae */ /* 0x000fe6000e121846 */
[----:B------:R-:W-:Y:S01]  /*15640*/  IMAD.WIDE R226, R2, 0x4, R226 ;  /* 0x0000000402e27825 */ /* 0x000fe200078e02e2 */
[----:B------:R-:W-:Y:S03]  /*15650*/  LDGSTS.E [R16+0x3400c], desc[UR6][R222.64], !P4 ;  /* 0x3400c000de107fae */ /* 0x000fe6000e121846 */
[C---:B------:R-:W-:Y:S01]  /*15660*/  VIADD R228, R17.reuse, 0x100000 ;  /* 0x0010000011e47836 */ /* 0x040fe20000000000 */
[----:B------:R-:W-:Y:S01]  /*15670*/  LDGSTS.E [R16+0x3800c], desc[UR6][R224.64], !P4 ;  /* 0x3800c000e0107fae */ /* 0x000fe2000e121846 */
[----:B------:R-:W-:-:S02]  /*15680*/  VIADD R19, R17, 0x100000 ;  /* 0x0010000011137836 */ /* 0x000fc40000000000 */
[----:B------:R-:W-:Y:S01]  /*15690*/  IMAD.WIDE R186, R4, 0x4, R186 ;  /* 0x0000000404ba7825 */ /* 0x000fe200078e02ba */
[----:B------:R-:W-:Y:S03]  /*156a0*/  LDGSTS.E [R16+0x3c00c], desc[UR6][R226.64], !P4 ;  /* 0x3c00c000e2107fae */ /* 0x000fe6000e121846 */
[C---:B------:R-:W-:Y:S01]  /*156b0*/  VIADD R231, R17.reuse, 0x100000 ;  /* 0x0010000011e77836 */ /* 0x040fe20000000000 */
[----:B------:R-:W0:Y:S01]  /*156c0*/  LDGDEPBAR ;  /* 0x00000000000079af */ /* 0x000e220000000000 */
[----:B------:R-:W-:-:S03]  /*156d0*/  VIADD R18, R17, 0x100000 ;  /* 0x0010000011127836 */ /* 0x000fc60000000000 */
[----:B------:R1:W-:Y:S04]  /*156e0*/  LDGSTS.E [R228+-0x60000], desc[UR6][R184.64], P2 ;  /* 0xa0000000b8e47fae */ /* 0x0003e80009121846 */
[----:B------:R-:W-:Y:S04]  /*156f0*/  LDGSTS.E [R19+-0x5fc00], desc[UR6][R186.64], P2 ;  /* 0xa0400000ba137fae */ /* 0x000fe80009121846 */
[----:B------:R3:W-:Y:S01]  /*15700*/  LDGSTS.E [R231+-0x5f800], desc[UR6][R22.64], P2 ;  /* 0xa080000016e77fae */ /* 0x0007e20009121846 */
[----:B-1----:R-:W-:-:S03]  /*15710*/  IMAD.WIDE R228, R4, 0x4, R236 ;  /* 0x0000000404e47825 */ /* 0x002fc600078e02ec */
[----:B------:R1:W-:Y:S04]  /*15720*/  LDGSTS.E [R18+-0x5f400], desc[UR6][R20.64], P2 ;  /* 0xa0c0000014127fae */ /* 0x0003e80009121846 */
[----:B------:R-:W4:Y:S01]  /*15730*/  LDL.LU.64 R236, [R1+0x400] ;  /* 0x0004000001ec7983 */ /* 0x000f220000300a00 */
[----:B---3--:R-:W-:-:S03]  /*15740*/  IMAD.WIDE R22, R4, 0x4, R240 ;  /* 0x0000000404167825 */ /* 0x008fc600078e02f0 */
[----:B------:R3:W-:Y:S04]  /*15750*/  STL.64 [R1+0x818], R234 ;  /* 0x000818ea01007387 */ /* 0x0007e80000100a00 */
[----:B------:R-:W4:Y:S01]  /*15760*/  LDL.LU.64 R240, [R1+0x3f8] ;  /* 0x0003f80001f07983 */ /* 0x000f220000300a00 */
[----:B-1----:R-:W-:-:S03]  /*15770*/  IMAD.WIDE R18, R4, 0x4, R244 ;  /* 0x0000000404127825 */ /* 0x002fc600078e02f4 */
[----:B------:R1:W-:Y:S01]  /*15780*/  STL.64 [R1+0x808], R228 ;  /* 0x000808e401007387 */ /* 0x0003e20000100a00 */
[----:B------:R-:W-:-:S03]  /*15790*/  VIADD R232, R17, 0x100000 ;  /* 0x0010000011e87836 */ /* 0x000fc60000000000 */
[----:B------:R1:W-:Y:S01]  /*157a0*/  STL.64 [R1+0x7f8], R22 ;  /* 0x0007f81601007387 */ /* 0x0003e20000100a00 */
[----:B------:R-:W-:-:S03]  /*157b0*/  VIADD R21, R17, 0x100000 ;  /* 0x0010000011157836 */ /* 0x000fc60000000000 */
[----:B------:R-:W4:Y:S01]  /*157c0*/  LDL.LU.64 R244, [R1+0x3f0] ;  /* 0x0003f00001f47983 */ /* 0x000f220000300a00 */
[----:B------:R-:W-:-:S03]  /*157d0*/  VIADD R20, R17, 0x100000 ;  /* 0x0010000011147836 */ /* 0x000fc60000000000 */
[----:B------:R3:W-:Y:S04]  /*157e0*/  LDGSTS.E [R232+-0x5f000], desc[UR6][R234.64], P2 ;  /* 0xa1000000eae87fae */ /* 0x0007e80009121846 */
[----:B------:R1:W-:Y:S04]  /*157f0*/  LDGSTS.E [R21+-0x5ec00], desc[UR6][R228.64], P2 ;  /* 0xa1400000e4157fae */ /* 0x0003e80009121846 */
[----:B------:R1:W-:Y:S01]  /*15800*/  STL.64 [R1+0x7e8], R18 ;  /* 0x0007e81201007387 */ /* 0x0003e20000100a00 */
[----:B---3--:R-:W-:-:S03]  /*15810*/  IMAD.WIDE R234, R4, 0x4, R248 ;  /* 0x0000000404ea7825 */ /* 0x008fc600078e02f8 */
[----:B------:R3:W-:Y:S01]  /*15820*/  LDGSTS.E [R20+-0x5e800], desc[UR6][R22.64], P2 ;  /* 0xa180000016147fae */ /* 0x0007e20009121846 */
[----:B-1----:R-:W-:-:S03]  /*15830*/  IMAD.WIDE R228, R4, 0x4, R238 ;  /* 0x0000000404e47825 */ /* 0x002fc600078e02ee */
[----:B------:R-:W4:Y:S04]  /*15840*/  LDL.LU.64 R248, [R1+0x3e8] ;  /* 0x0003e80001f87983 */ /* 0x000f280000300a00 */
[----:B------:R-:W4:Y:S01]  /*15850*/  LDL.LU.64 R238, [R1+0x3e0] ;  /* 0x0003e00001ee7983 */ /* 0x000f220000300a00 */
[----:B---3--:R-:W-:-:S03]  /*15860*/  IMAD.WIDE R22, R4, 0x4, R242 ;  /* 0x0000000404167825 */ /* 0x008fc600078e02f2 */
[----:B------:R2:W-:Y:S04]  /*15870*/  STL.64 [R1+0x7d8], R234 ;  /* 0x0007d8ea01007387 */ /* 0x0005e80000100a00 */
[----:B------:R-:W3:Y:S04]  /*15880*/  LDL.LU.64 R242, [R1+0x3d8] ;  /* 0x0003d80001f27983 */ /* 0x000ee80000300a00 */
[----:B------:R1:W-:Y:S04]  /*15890*/  LDGSTS.E [R231+-0x5e400], desc[UR6][R18.64], P2 ;  /* 0xa1c0000012e77fae */ /* 0x0003e80009121846 */
[----:B------:R4:W-:Y:S04]  /*158a0*/  STL.64 [R1+0x7c8], R228 ;  /* 0x0007c8e401007387 */ /* 0x0009e80000100a00 */
[----:B------:R4:W-:Y:S01]  /*158b0*/  STL.64 [R1+0x7b8], R22 ;  /* 0x0007b81601007387 */ /* 0x0009e20000100a00 */
[----:B-1----:R-:W-:-:S03]  /*158c0*/  IMAD.WIDE R18, R4, 0x4, R246 ;  /* 0x0000000404127825 */ /* 0x002fc600078e02f6 */
[----:B------:R2:W-:Y:S04]  /*158d0*/  LDGSTS.E [R232+-0x5e000], desc[UR6][R234.64], P2 ;  /* 0xa2000000eae87fae */ /* 0x0005e80009121846 */
[----:B------:R-:W3:Y:S04]  /*158e0*/  LDL.LU.64 R246, [R1+0x3d0] ;  /* 0x0003d00001f67983 */ /* 0x000ee80000300a00 */
[----:B------:R1:W-:Y:S04]  /*158f0*/  STL.64 [R1+0x7a8], R18 ;  /* 0x0007a81201007387 */ /* 0x0003e80000100a00 */
[----:B------:R4:W-:Y:S04]  /*15900*/  LDGSTS.E [R21+-0x5dc00], desc[UR6][R228.64], P2 ;  /* 0xa2400000e4157fae */ /* 0x0009e80009121846 */
[----:B------:R1:W-:Y:S04]  /*15910*/  LDGSTS.E [R20+-0x5d800], desc[UR6][R22.64], P2 ;  /* 0xa280000016147fae */ /* 0x0003e80009121846 */
[----:B------:R1:W-:Y:S01]  /*15920*/  LDGSTS.E [R231+-0x5d400], desc[UR6][R18.64], P2 ;  /* 0xa2c0000012e77fae */ /* 0x0003e20009121846 */
[----:B--2---:R-:W-:-:S03]  /*15930*/  IMAD.WIDE R234, R4, 0x4, R250 ;  /* 0x0000000404ea7825 */ /* 0x004fc600078e02fa */
[----:B------:R-:W2:Y:S04]  /*15940*/  LDL.LU.64 R250, [R1+0x3c8] ;  /* 0x0003c80001fa7983 */ /* 0x000ea80000300a00 */
[----:B------:R1:W-:Y:S01]  /*15950*/  LDGSTS.E [R232+-0x5d000], desc[UR6][R234.64], P2 ;  /* 0xa3000000eae87fae */ /* 0x0003e20009121846 */
[----:B----4-:R-:W-:-:S03]  /*15960*/  IMAD.WIDE R228, R4, 0x4, R236 ;  /* 0x0000000404e47825 */ /* 0x010fc600078e02ec */
[----:B------:R-:W4:Y:S04]  /*15970*/  LDL.LU.64 R236, [R1+0x3c0] ;  /* 0x0003c00001ec7983 */ /* 0x000f280000300a00 */
[----:B------:R1:W-:Y:S02]  /*15980*/  STL.64 [R1+0x798], R234 ;  /* 0x000798ea01007387 */ /* 0x0003e40000100a00 */
[C---:B-1----:R-:W-:Y:S02]  /*15990*/  IMAD.WIDE R22, R4.reuse, 0x4, R240 ;  /* 0x0000000404167825 */ /* 0x042fe400078e02f0 */
[----:B------:R-:W-:Y:S04]  /*159a0*/  STL.64 [R1+0x788], R228 ;  /* 0x000788e401007387 */ /* 0x000fe80000100a00 */
[----:B------:R-:W-:Y:S04]  /*159b0*/  LDGSTS.E [R21+-0x5cc00], desc[UR6][R228.64], P2 ;  /* 0xa3400000e4157fae */ /* 0x000fe80009121846 */
[----:B------:R3:W-:Y:S01]  /*159c0*/  LDGSTS.E [R20+-0x5c800], desc[UR6][R22.64], P2 ;  /* 0xa380000016147fae */ /* 0x0007e20009121846 */
[----:B------:R-:W-:-:S03]  /*159d0*/  IMAD.WIDE R18, R4, 0x4, R244 ;  /* 0x0000000404127825 */ /* 0x000fc600078e02f4 */
[----:B------:R-:W4:Y:S04]  /*159e0*/  LDL.LU.64 R244, [R1+0x3b8] ;  /* 0x0003b80001f47983 */ /* 0x000f280000300a00 */
[----:B------:R3:W-:Y:S04]  /*159f0*/  STL.64 [R1+0x778], R22 ;  /* 0x0007781601007387 */ /* 0x0007e80000100a00 */
[----:B------:R1:W-:Y:S04]  /*15a00*/  STL.64 [R1+0x768], R18 ;  /* 0x0007681201007387 */ /* 0x0003e80000100a00 */
[----:B------:R-:W4:Y:S01]  /*15a10*/  LDL.LU.64 R20, [R1+0x3b0] ;  /* 0x0003b00001147983 */ /* 0x000f220000300a00 */
[----:B------:R-:W-:-:S03]  /*15a20*/  IMAD.WIDE R232, R4, 0x4, R238 ;  /* 0x0000000404e87825 */ /* 0x000fc600078e02ee */
[----:B------:R1:W-:Y:S01]  /*15a30*/  LDGSTS.E [R231+-0x5c400], desc[UR6][R18.64], P2 ;  /* 0xa3c0000012e77fae */ /* 0x0003e20009121846 */
[----:B------:R-:W-:-:S03]  /*15a40*/  IMAD.WIDE R240, R4, 0x4, R248 ;  /* 0x0000000404f07825 */ /* 0x000fc600078e02f8 */
[----:B------:R-:W4:Y:S04]  /*15a50*/  LDL.LU.64 R248, [R1+0x3a8] ;  /* 0x0003a80001f87983 */ /* 0x000f280000300a00 */
[----:B------:R-:W4:Y:S04]  /*15a60*/  LDL.LU.64 R238, [R1+0x3a0] ;  /* 0x0003a00001ee7983 */ /* 0x000f280000300a00 */
[----:B------:R1:W-:Y:S04]  /*15a70*/  STL.64 [R1+0x758], R240 ;  /* 0x000758f001007387 */ /* 0x0003e80000100a00 */
[----:B------:R2:W-:Y:S01]  /*15a80*/  STL.64 [R1+0x748], R232 ;  /* 0x000748e801007387 */ /* 0x0005e20000100a00 */
[----:B------:R-:W-:-:S02]  /*15a90*/  VIADD R234, R17, 0x100000 ;  /* 0x0010000011ea7836 */ /* 0x000fc40000000000 */
[----:B---3--:R-:W-:-:S03]  /*15aa0*/  IMAD.WIDE R22, R4, 0x4, R246 ;  /* 0x0000000404167825 */ /* 0x008fc600078e02f6 */
[----:B------:R3:W-:Y:S04]  /*15ab0*/  LDGSTS.E [R234+-0x5c000], desc[UR6][R240.64], P2 ;  /* 0xa4000000f0ea7fae */ /* 0x0007e80009121846 */
[----:B------:R-:W4:Y:S01]  /*15ac0*/  LDL.LU.64 R246, [R1+0x398] ;  /* 0x0003980001f67983 */ /* 0x000f220000300a00 */
[----:B-1----:R-:W-:Y:S02]  /*15ad0*/  VIADD R19, R17, 0x100000 ;  /* 0x0010000011137836 */ /* 0x002fe40000000000 */
[----:B------:R-:W-:-:S03]  /*15ae0*/  IMAD.WIDE R228, R4, 0x4, R242 ;  /* 0x0000000404e47825 */ /* 0x000fc600078e02f2 */
[----:B------:R-:W-:Y:S01]  /*15af0*/  LDGSTS.E [R19+-0x5bc00], desc[UR6][R232.64], P2 ;  /* 0xa4400000e8137fae */ /* 0x000fe20009121846 */
[----:B------:R-:W-:-:S03]  /*15b00*/  VIADD R18, R17, 0x100000 ;  /* 0x0010000011127836 */ /* 0x000fc60000000000 */
[----:B------:R-:W-:Y:S04]  /*15b10*/  STL.64 [R1+0x738], R228 ;  /* 0x000738e401007387 */ /* 0x000fe80000100a00 */
[----:B------:R1:W-:Y:S04]  /*15b20*/  STL.64 [R1+0x728], R22 ;  /* 0x0007281601007387 */ /* 0x0003e80000100a00 */
[----:B------:R-:W-:Y:S01]  /*15b30*/  LDGSTS.E [R18+-0x5b800], desc[UR6][R228.64], P2 ;  /* 0xa4800000e4127fae */ /* 0x000fe20009121846 */
[----:B---3--:R-:W-:-:S03]  /*15b40*/  VIADD R240, R17, 0x100000 ;  /* 0x0010000011f07836 */ /* 0x008fc60000000000 */
[----:B------:R1:W-:Y:S04]  /*15b50*/  LDGSTS.E [R231+-0x5b400], desc[UR6][R22.64], P2 ;  /* 0xa4c0000016e77fae */ /* 0x0003e80009121846 */
[----:B------:R-:W3:Y:S01]  /*15b60*/  LDL.LU.64 R18, [R1+0x390] ;  /* 0x0003900001127983 */ /* 0x000ee20000300a00 */
[----:B--2---:R-:W-:-:S03]  /*15b70*/  IMAD.WIDE R242, R4, 0x4, R250 ;  /* 0x0000000404f27825 */ /* 0x004fc600078e02fa */
[----:B------:R-:W2:Y:S04]  /*15b80*/  LDL.LU.64 R250, [R1+0x388] ;  /* 0x0003880001fa7983 */ /* 0x000ea80000300a00 */
[----:B------:R-:W2:Y:S04]  /*15b90*/  LDL.LU.64 R232, [R1+0x380] ;  /* 0x0003800001e87983 */ /* 0x000ea80000300a00 */
[----:B------:R4:W-:Y:S04]  /*15ba0*/  STL.64 [R1+0x718], R242 ;  /* 0x000718f201007387 */ /* 0x0009e80000100a00 */
[----:B------:R-:W2:Y:S01]  /*15bb0*/  LDL.LU.64 R234, [R1+0x378] ;  /* 0x0003780001ea7983 */ /* 0x000ea20000300a00 */
[----:B-1----:R-:W-:-:S02]  /*15bc0*/  VIADD R23, R17, 0x100000 ;  /* 0x0010000011177836 */ /* 0x002fc40000000000 */
[----:B------:R-:W-:Y:S01]  /*15bd0*/  VIADD R22, R17, 0x100000 ;  /* 0x0010000011167836 */ /* 0x000fe20000000000 */
[----:B------:R1:W-:Y:S01]  /*15be0*/  LDGSTS.E [R240+-0x5b000], desc[UR6][R242.64], P2 ;  /* 0xa5000000f2f07fae */ /* 0x0003e20009121846 */
[----:B----4-:R-:W-:-:S05]  /*15bf0*/  IMAD.WIDE R236, R4, 0x4, R236 ;  /* 0x0000000404ec7825 */ /* 0x010fca00078e02ec */
[----:B------:R-:W-:Y:S04]  /*15c00*/  STL.64 [R1+0x708], R236 ;  /* 0x000708ec01007387 */ /* 0x000fe80000100a00 */
[----:B------:R-:W-:Y:S01]  /*15c10*/  LDGSTS.E [R23+-0x5ac00], desc[UR6][R236.64], P2 ;  /* 0xa5400000ec177fae */ /* 0x000fe20009121846 */
[----:B------:R-:W-:-:S03]  /*15c20*/  IMAD.WIDE R228, R4, 0x4, R244 ;  /* 0x0000000404e47825 */ /* 0x000fc600078e02f4 */
[----:B------:R-:W4:Y:S04]  /*15c30*/  LDL.LU.64 R244, [R1+0x370] ;  /* 0x0003700001f47983 */ /* 0x000f280000300a00 */
[----:B------:R1:W-:Y:S04]  /*15c40*/  STL.64 [R1+0x6f8], R228 ;  /* 0x0006f8e401007387 */ /* 0x0003e80000100a00 */
[----:B------:R1:W-:Y:S01]  /*15c50*/  LDGSTS.E [R22+-0x5a800], desc[UR6][R228.64], P2 ;  /* 0xa5800000e4167fae */ /* 0x0003e20009121846 */
[----:B------:R-:W-:-:S05]  /*15c60*/  IMAD.WIDE R20, R4, 0x4, R20 ;  /* 0x0000000404147825 */ /* 0x000fca00078e0214 */
[----:B------:R-:W-:Y:S04]  /*15c70*/  STL.64 [R1+0x6e8], R20 ;  /* 0x0006e81401007387 */ /* 0x000fe80000100a00 */
[----:B------:R-:W-:Y:S01]  /*15c80*/  LDGSTS.E [R231+-0x5a400], desc[UR6][R20.64], P2 ;  /* 0xa5c0000014e77fae */ /* 0x000fe20009121846 */
[----:B-1----:R-:W-:-:S03]  /*15c90*/  IMAD.WIDE R242, R4, 0x4, R248 ;  /* 0x0000000404f27825 */ /* 0x002fc600078e02f8 */
[----:B------:R-:W4:Y:S01]  /*15ca0*/  LDL.LU.64 R248, [R1+0x368] ;  /* 0x0003680001f87983 */ /* 0x000f220000300a00 */
[----:B------:R-:W-:-:S03]  /*15cb0*/  IMAD.WIDE R228, R4, 0x4, R238 ;  /* 0x0000000404e47825 */ /* 0x000fc600078e02ee */
[----:B------:R-:W4:Y:S04]  /*15cc0*/  LDL.LU.64 R238, [R1+0x360] ;  /* 0x0003600001ee7983 */ /* 0x000f280000300a00 */
[----:B------:R2:W-:Y:S04]  /*15cd0*/  STL.64 [R1+0x6d8], R242 ;  /* 0x0006d8f201007387 */ /* 0x0005e80000100a00 */
[----:B------:R-:W4:Y:S04]  /*15ce0*/  LDL.LU.64 R236, [R1+0x358] ;  /* 0x0003580001ec7983 */ /* 0x000f280000300a00 */
[----:B------:R1:W-:Y:S04]  /*15cf0*/  STL.64 [R1+0x6c8], R228 ;  /* 0x0006c8e401007387 */ /* 0x0003e80000100a00 */
[----:B------:R2:W-:Y:S01]  /*15d00*/  LDGSTS.E [R240+-0x5a000], desc[UR6][R242.64], P2 ;  /* 0xa6000000f2f07fae */ /* 0x0005e20009121846 */
[----:B------:R-:W-:-:S03]  /*15d10*/  IMAD.WIDE R22, R4, 0x4, R246 ;  /* 0x0000000404167825 */ /* 0x000fc600078e02f6 */
[----:B------:R-:W4:Y:S04]  /*15d20*/  LDL.LU.64 R246, [R1+0x350] ;  /* 0x0003500001f67983 */ /* 0x000f280000300a00 */
[----:B------:R1:W-:Y:S01]  /*15d30*/  STL.64 [R1+0x6b8], R22 ;  /* 0x0006b81601007387 */ /* 0x0003e20000100a00 */
[----:B---3--:R-:W-:-:S05]  /*15d40*/  IMAD.WIDE R18, R4, 0x4, R18 ;  /* 0x0000000404127825 */ /* 0x008fca00078e0212 */
[----:B------:R4:W-:Y:S01]  /*15d50*/  STL.64 [R1+0x6a8], R18 ;  /* 0x0006a81201007387 */ /* 0x0009e20000100a00 */
[----:B--2---:R-:W-:-:S03]  /*15d60*/  IMAD.WIDE R242, R4, 0x4, R250 ;  /* 0x0000000404f27825 */ /* 0x004fc600078e02fa */
[----:B------:R-:W2:Y:S01]  /*15d70*/  LDL.LU.64 R250, [R1+0x348] ;  /* 0x0003480001fa7983 */ /* 0x000ea20000300a00 */
[C---:B------:R-:W-:Y:S02]  /*15d80*/  VIADD R21, R17.reuse, 0x100000 ;  /* 0x0010000011157836 */ /* 0x040fe40000000000 */
[----:B------:R-:W-:-:S03]  /*15d90*/  VIADD R20, R17, 0x100000 ;  /* 0x0010000011147836 */ /* 0x000fc60000000000 */
[----:B------:R1:W-:Y:S04]  /*15da0*/  LDGSTS.E [R21+-0x59c00], desc[UR6][R228.64], P2 ;  /* 0xa6400000e4157fae */ /* 0x0003e80009121846 */
[----:B------:R3:W-:Y:S04]  /*15db0*/  LDGSTS.E [R20+-0x59800], desc[UR6][R22.64], P2 ;  /* 0xa680000016147fae */ /* 0x0007e80009121846 */
[----:B------:R4:W-:Y:S01]  /*15dc0*/  LDGSTS.E [R231+-0x59400], desc[UR6][R18.64], P2 ;  /* 0xa6c0000012e77fae */ /* 0x0009e20009121846 */
[----:B-1----:R-:W-:-:S03]  /*15dd0*/  IMAD.WIDE R228, R4, 0x4, R232 ;  /* 0x0000000404e47825 */ /* 0x002fc600078e02e8 */
[----:B------:R1:W-:Y:S01]  /*15de0*/  STL.64 [R1+0x698], R242 ;  /* 0x000698f201007387 */ /* 0x0003e20000100a00 */
[----:B---3--:R-:W-:-:S03]  /*15df0*/  IMAD.WIDE R22, R4, 0x4, R234 ;  /* 0x0000000404167825 */ /* 0x008fc600078e02ea */
[----:B------:R-:W-:Y:S04]  /*15e00*/  STL.64 [R1+0x688], R228 ;  /* 0x000688e401007387 */ /* 0x000fe80000100a00 */
[----:B------:R-:W3:Y:S04]  /*15e10*/  LDL.LU.64 R234, [R1+0x340] ;  /* 0x0003400001ea7983 */ /* 0x000ee80000300a00 */
[----:B------:R1:W-:Y:S04]  /*15e20*/  STL.64 [R1+0x678], R22 ;  /* 0x0006781601007387 */ /* 0x0003e80000100a00 */
[----:B------:R-:W3:Y:S04]  /*15e30*/  LDL.LU.64 R232, [R1+0x338] ;  /* 0x0003380001e87983 */ /* 0x000ee80000300a00 */
[----:B------:R-:W-:Y:S04]  /*15e40*/  LDGSTS.E [R240+-0x59000], desc[UR6][R242.64], P2 ;  /* 0xa7000000f2f07fae */ /* 0x000fe80009121846 */
[----:B------:R-:W-:Y:S04]  /*15e50*/  LDGSTS.E [R21+-0x58c00], desc[UR6][R228.64], P2 ;  /* 0xa7400000e4157fae */ /* 0x000fe80009121846 */
[----:B------:R1:W-:Y:S01]  /*15e60*/  LDGSTS.E [R20+-0x58800], desc[UR6][R22.64], P2 ;  /* 0xa780000016147fae */ /* 0x0003e20009121846 */
[----:B----4-:R-:W-:-:S05]  /*15e70*/  IMAD.WIDE R18, R4, 0x4, R244 ;  /* 0x0000000404127825 */ /* 0x010fca00078e02f4 */
[----:B------:R4:W-:Y:S04]  /*15e80*/  STL.64 [R1+0x668], R18 ;  /* 0x0006681201007387 */ /* 0x0009e80000100a00 */
[----:B-1----:R-:W3:Y:S04]  /*15e90*/  LDL.LU.64 R242, [R1+0x330] ;  /* 0x0003300001f27983 */ /* 0x002ee80000300a00 */
[----:B------:R-:W-:Y:S01]  /*15ea0*/  LDGSTS.E [R231+-0x58400], desc[UR6][R18.64], P2 ;  /* 0xa7c0000012e77fae */ /* 0x000fe20009121846 */
[----:B------:R-:W-:Y:S02]  /*15eb0*/  VIADD R23, R17, 0x100000 ;  /* 0x0010000011177836 */ /* 0x000fe40000000000 */
[----:B------:R-:W-:-:S02]  /*15ec0*/  IMAD.WIDE R244, R4, 0x4, R248 ;  /* 0x0000000404f47825 */ /* 0x000fc400078e02f8 */
[----:B------:R-:W3:Y:S02]  /*15ed0*/  LDL.LU.64 R248, [R1+0x328] ;  /* 0x0003280001f87983 */ /* 0x000ee40000300a00 */
[C---:B------:R-:W-:Y:S02]  /*15ee0*/  IMAD.WIDE R238, R4.reuse, 0x4, R238 ;  /* 0x0000000404ee7825 */ /* 0x040fe400078e02ee */
[----:B------:R1:W-:Y:S02]  /*15ef0*/  STL.64 [R1+0x658], R244 ;  /* 0x000658f401007387 */ /* 0x0003e40000100a00 */
[C---:B------:R-:W-:Y:S02]  /*15f00*/  IMAD.WIDE R236, R4.reuse, 0x4, R236 ;  /* 0x0000000404ec7825 */ /* 0x040fe400078e02ec */
[----:B------:R-:W-:Y:S04]  /*15f10*/  STL.64 [R1+0x648], R238 ;  /* 0x000648ee01007387 */ /* 0x000fe80000100a00 */
[----:B------:R-:W3:Y:S04]  /*15f20*/  LDL.LU.64 R228, [R1+0x320] ;  /* 0x0003200001e47983 */ /* 0x000ee80000300a00 */
[----:B------:R1:W-:Y:S04]  /*15f30*/  STL.64 [R1+0x638], R236 ;  /* 0x000638ec01007387 */ /* 0x0003e80000100a00 */
[----:B----4-:R-:W4:Y:S01]  /*15f40*/  LDL.LU.64 R18, [R1+0x318] ;  /* 0x0003180001127983 */ /* 0x010f220000300a00 */
[----:B------:R-:W-:-:S03]  /*15f50*/  IMAD.WIDE R20, R4, 0x4, R246 ;  /* 0x0000000404147825 */ /* 0x000fc600078e02f6 */
[----:B------:R2:W-:Y:S04]  /*15f60*/  LDGSTS.E [R240+-0x58000], desc[UR6][R244.64], P2 ;  /* 0xa8000000f4f07fae */ /* 0x0005e80009121846 */
[----:B------:R3:W-:Y:S01]  /*15f70*/  STL.64 [R1+0x628], R20 ;  /* 0x0006281401007387 */ /* 0x0007e20000100a00 */
[----:B------:R-:W-:-:S03]  /*15f80*/  VIADD R22, R17, 0x100000 ;  /* 0x0010000011167836 */ /* 0x000fc60000000000 */
[----:B------:R2:W-:Y:S04]  /*15f90*/  LDGSTS.E [R23+-0x57c00], desc[UR6][R238.64], P2 ;  /* 0xa8400000ee177fae */ /* 0x0005e80009121846 */
[----:B-1----:R-:W4:Y:S04]  /*15fa0*/  LDL.LU.64 R244, [R1+0x310] ;  /* 0x0003100001f47983 */ /* 0x002f280000300a00 */
[----:B------:R-:W-:Y:S04]  /*15fb0*/  LDGSTS.E [R22+-0x57800], desc[UR6][R236.64], P2 ;  /* 0xa8800000ec167fae */ /* 0x000fe80009121846 */
[----:B------:R1:W-:Y:S04]  /*15fc0*/  LDGSTS.E [R231+-0x57400], desc[UR6][R20.64], P2 ;  /* 0xa8c0000014e77fae */ /* 0x0003e80009121846 */
[----:B------:R-:W4:Y:S04]  /*15fd0*/  LDL.LU.64 R236, [R1+0x308] ;  /* 0x0003080001ec7983 */ /* 0x000f280000300a00 */
[----:B------:R-:W4:Y:S01]  /*15fe0*/  LDL.LU.64 R246, [R1+0x300] ;  /* 0x0003000001f67983 */ /* 0x000f220000300a00 */
[----:B--2---:R-:W-:-:S03]  /*15ff0*/  IMAD.WIDE R240, R4, 0x4, R250 ;  /* 0x0000000404f07825 */ /* 0x004fc600078e02fa */
[----:B------:R-:W2:Y:S01]  /*16000*/  LDL.LU.64 R250, [R1+0x2f8] ;  /* 0x0002f80001fa7983 */ /* 0x000ea20000300a00 */
[----:B------:R-:W-:-:S03]  /*16010*/  VIADD R238, R17, 0x100000 ;  /* 0x0010000011ee7836 */ /* 0x000fc60000000000 */
[----:B------:R1:W-:Y:S04]  /*16020*/  STL.64 [R1+0x618], R240 ;  /* 0x000618f001007387 */ /* 0x0003e80000100a00 */
[----:B------:R-:W-:Y:S01]  /*16030*/  LDGSTS.E [R238+-0x57000], desc[UR6][R240.64], P2 ;  /* 0xa9000000f0ee7fae */ /* 0x000fe20009121846 */
[----:B---3--:R-:W-:-:S04]  /*16040*/  IMAD.WIDE R234, R4, 0x4, R234 ;  /* 0x0000000404ea7825 */ /* 0x008fc800078e02ea */
[C---:B------:R-:W-:Y:S01]  /*16050*/  IMAD.WIDE R232, R4.reuse, 0x4, R232 ;  /* 0x0000000404e87825 */ /* 0x040fe200078e02e8 */
[----:B------:R3:W-:Y:S04]  /*16060*/  STL.64 [R1+0x608], R234 ;  /* 0x000608ea01007387 */ /* 0x0007e80000100a00 */
[----:B------:R3:W-:Y:S04]  /*16070*/  STL.64 [R1+0x5f8], R232 ;  /* 0x0005f8e801007387 */ /* 0x0007e80000100a00 */
[----:B------:R3:W-:Y:S04]  /*16080*/  LDGSTS.E [R23+-0x56c00], desc[UR6][R234.64], P2 ;  /* 0xa9400000ea177fae */ /* 0x0007e80009121846 */
[----:B------:R3:W-:Y:S01]  /*16090*/  LDGSTS.E [R22+-0x56800], desc[UR6][R232.64], P2 ;  /* 0xa9800000e8167fae */ /* 0x0007e20009121846 */
[----:B-1----:R-:W-:-:S05]  /*160a0*/  IMAD.WIDE R20, R4, 0x4, R242 ;  /* 0x0000000404147825 */ /* 0x002fca00078e02f2 */
[----:B------:R1:W-:Y:S04]  /*160b0*/  STL.64 [R1+0x5e8], R20 ;  /* 0x0005e81401007387 */ /* 0x0003e80000100a00 */
[----:B------:R-:W2:Y:S04]  /*160c0*/  LDL.LU.64 R238, [R1+0x2f0] ;  /* 0x0002f00001ee7983 */ /* 0x000ea80000300a00 */
[----:B------:R-:W2:Y:S04]  /*160d0*/  LDL.LU.64 R242, [R1+0x2e8] ;  /* 0x0002e80001f27983 */ /* 0x000ea80000300a00 */
[----:B------:R-:W2:Y:S01]  /*160e0*/  LDL.LU.64 R240, [R1+0x2e0] ;  /* 0x0002e00001f07983 */ /* 0x000ea20000300a00 */
[----:B---3--:R-:W-:-:S03]  /*160f0*/  IMAD.WIDE R234, R4, 0x4, R248 ;  /* 0x0000000404ea7825 */ /* 0x008fc600078e02f8 */
[----:B------:R1:W-:Y:S04]  /*16100*/  LDGSTS.E [R231+-0x56400], desc[UR6][R20.64], P2 ;  /* 0xa9c0000014e77fae */ /* 0x0003e80009121846 */
[----:B------:R-:W3:Y:S01]  /*16110*/  LDL.LU.64 R248, [R1+0x2d8] ;  /* 0x0002d80001f87983 */ /* 0x000ee20000300a00 */
[----:B------:R-:W-:-:S03]  /*16120*/  VIADD R232, R17, 0x100000 ;  /* 0x0010000011e87836 */ /* 0x000fc60000000000 */
[----:B------:R-:W-:Y:S01]  /*16130*/  STL.64 [R1+0x5d8], R234 ;  /* 0x0005d8ea01007387 */ /* 0x000fe20000100a00 */
[----:B------:R-:W-:-:S03]  /*16140*/  IMAD.WIDE R228, R4, 0x4, R228 ;  /* 0x0000000404e47825 */ /* 0x000fc600078e02e4 */
[----:B------:R-:W-:Y:S01]  /*16150*/  LDGSTS.E [R232+-0x56000], desc[UR6][R234.64], P2 ;  /* 0xaa000000eae87fae */ /* 0x000fe20009121846 */
[----:B----4-:R-:W-:-:S03]  /*16160*/  IMAD.WIDE R22, R4, 0x4, R18 ;  /* 0x0000000404167825 */ /* 0x010fc600078e0212 */
[----:B------:R4:W-:Y:S04]  /*16170*/  STL.64 [R1+0x5c8], R228 ;  /* 0x0005c8e401007387 */ /* 0x0009e80000100a00 */
[----:B------:R2:W-:Y:S01]  /*16180*/  STL.64 [R1+0x5b8], R22 ;  /* 0x0005b81601007387 */ /* 0x0005e20000100a00 */
[C---:B-1----:R-:W-:Y:S02]  /*16190*/  VIADD R21, R17.reuse, 0x100000 ;  /* 0x0010000011157836 */ /* 0x042fe40000000000 */
[----:B------:R-:W-:-:S03]  /*161a0*/  VIADD R20, R17, 0x100000 ;  /* 0x0010000011147836 */ /* 0x000fc60000000000 */
[----:B------:R4:W-:Y:S04]  /*161b0*/  LDGSTS.E [R21+-0x55c00], desc[UR6][R228.64], P2 ;  /* 0xaa400000e4157fae */ /* 0x0009e80009121846 */
[----:B------:R2:W-:Y:S01]  /*161c0*/  LDGSTS.E [R20+-0x55800], desc[UR6][R22.64], P2 ;  /* 0xaa80000016147fae */ /* 0x0005e20009121846 */
[----:B------:R-:W-:-:S05]  /*161d0*/  IMAD.WIDE R18, R4, 0x4, R244 ;  /* 0x0000000404127825 */ /* 0x000fca00078e02f4 */
[----:B------:R-:W-:Y:S04]  /*161e0*/  STL.64 [R1+0x5a8], R18 ;  /* 0x0005a81201007387 */ /* 0x000fe80000100a00 */
[----:B------:R-:W3:Y:S04]  /*161f0*/  LDL.LU.64 R244, [R1+0x2d0] ;  /* 0x0002d00001f47983 */ /* 0x000ee80000300a00 */
[----:B------:R-:W-:Y:S01]  /*16200*/  LDGSTS.E [R231+-0x55400], desc[UR6][R18.64], P2 ;  /* 0xaac0000012e77fae */ /* 0x000fe20009121846 */
[----:B------:R-:W-:-:S04]  /*16210*/  IMAD.WIDE R236, R4, 0x4, R236 ;  /* 0x0000000404ec7825 */ /* 0x000fc800078e02ec */
[C---:B----4-:R-:W-:Y:S01]  /*16220*/  IMAD.WIDE R228, R4.reuse, 0x4, R246 ;  /* 0x0000000404e47825 */ /* 0x050fe200078e02f6 */
[----:B------:R1:W-:Y:S04]  /*16230*/  LDGSTS.E [R232+-0x55000], desc[UR6][R236.64], P2 ;  /* 0xab000000ece87fae */ /* 0x0003e80009121846 */
[----:B------:R-:W4:Y:S04]  /*16240*/  LDL.LU.64 R246, [R1+0x2c8] ;  /* 0x0002c80001f67983 */ /* 0x000f280000300a00 */
[----:B------:R1:W-:Y:S04]  /*16250*/  STL.64 [R1+0x598], R236 ;  /* 0x000598ec01007387 */ /* 0x0003e80000100a00 */
[----:B------:R-:W4:Y:S04]  /*16260*/  LDL.LU.64 R234, [R1+0x2c0] ;  /* 0x0002c00001ea7983 */ /* 0x000f280000300a00 */
[----:B------:R3:W-:Y:S04]  /*16270*/  STL.64 [R1+0x588], R228 ;  /* 0x000588e401007387 */ /* 0x0007e80000100a00 */
[----:B------:R-:W-:Y:S01]  /*16280*/  LDGSTS.E [R21+-0x54c00], desc[UR6][R228.64], P2 ;  /* 0xab400000e4157fae */ /* 0x000fe20009121846 */
[----:B--2---:R-:W-:-:S03]  /*16290*/  IMAD.WIDE R22, R4, 0x4, R250 ;  /* 0x0000000404167825 */ /* 0x004fc600078e02fa */
[----:B------:R-:W2:Y:S04]  /*162a0*/  LDL.LU.64 R250, [R1+0x2b8] ;  /* 0x0002b80001fa7983 */ /* 0x000ea80000300a00 */
[----:B------:R-:W-:Y:S04]  /*162b0*/  STL.64 [R1+0x578], R22 ;  /* 0x0005781601007387 */ /* 0x000fe80000100a00 */
[----:B------:R3:W-:Y:S01]  /*162c0*/  LDGSTS.E [R20+-0x54800], desc[UR6][R22.64], P2 ;  /* 0xab80000016147fae */ /* 0x0007e20009121846 */
[C---:B-1----:R-:W-:Y:S02]  /*162d0*/  VIADD R236, R17.reuse, 0x100000 ;  /* 0x0010000011ec7836 */ /* 0x042fe40000000000 */
[----:B------:R-:W-:-:S02]  /*162e0*/  VIADD R233, R17, 0x100000 ;  /* 0x0010000011e97836 */ /* 0x000fc40000000000 */
[----:B------:R-:W-:-:S05]  /*162f0*/  IMAD.WIDE R18, R4, 0x4, R238 ;  /* 0x0000000404127825 */ /* 0x000fca00078e02ee */
[----:B------:R1:W-:Y:S01]  /*16300*/  STL.64 [R1+0x568], R18 ;  /* 0x0005681201007387 */ /* 0x0003e20000100a00 */
[----:B------:R-:W-:-:S03]  /*16310*/  IMAD.WIDE R242, R4, 0x4, R242 ;  /* 0x0000000404f27825 */ /* 0x000fc600078e02f2 */
[----:B------:R-:W4:Y:S01]  /*16320*/  LDL.LU.64 R20, [R1+0x2b0] ;  /* 0x0002b00001147983 */ /* 0x000f220000300a00 */
[----:B------:R-:W-:-:S03]  /*16330*/  IMAD.WIDE R240, R4, 0x4, R240 ;  /* 0x0000000404f07825 */ /* 0x000fc600078e02f0 */
[----:B------:R-:W-:Y:S04]  /*16340*/  LDGSTS.E [R231+-0x54400], desc[UR6][R18.64], P2 ;  /* 0xabc0000012e77fae */ /* 0x000fe80009121846 */
[----:B------:R-:W-:Y:S01]  /*16350*/  LDGSTS.E [R236+-0x54000], desc[UR6][R242.64], P2 ;  /* 0xac000000f2ec7fae */ /* 0x000fe20009121846 */
[----:B---3--:R-:W-:-:S03]  /*16360*/  IMAD.WIDE R238, R4, 0x4, R248 ;  /* 0x0000000404ee7825 */ /* 0x008fc600078e02f8 */
[----:B------:R-:W3:Y:S04]  /*16370*/  LDL.LU.64 R248, [R1+0x2a8] ;  /* 0x0002a80001f87983 */ /* 0x000ee80000300a00 */
[----:B------:R-:W-:Y:S04]  /*16380*/  STL.64 [R1+0x558], R242 ;  /* 0x000558f201007387 */ /* 0x000fe80000100a00 */
[----:B------:R-:W3:Y:S04]  /*16390*/  LDL.LU.64 R228, [R1+0x2a0] ;  /* 0x0002a00001e47983 */ /* 0x000ee80000300a00 */
[----:B------:R-:W-:Y:S04]  /*163a0*/  STL.64 [R1+0x548], R240 ;  /* 0x000548f001007387 */ /* 0x000fe80000100a00 */
[----:B-1----:R-:W3:Y:S04]  /*163b0*/  LDL.LU.64 R18, [R1+0x298] ;  /* 0x0002980001127983 */ /* 0x002ee80000300a00 */
[----:B------:R1:W-:Y:S04]  /*163c0*/  STL.64 [R1+0x538], R238 ;  /* 0x000538ee01007387 */ /* 0x0003e80000100a00 */
[----:B------:R-:W3:Y:S04]  /*163d0*/  LDL.LU.64 R236, [R1+0x290] ;  /* 0x0002900001ec7983 */ /* 0x000ee80000300a00 */
[----:B------:R-:W-:Y:S04]  /*163e0*/  LDGSTS.E [R233+-0x53c00], desc[UR6][R240.64], P2 ;  /* 0xac400000f0e97fae */ /* 0x000fe80009121846 */
[----:B------:R2:W-:Y:S01]  /*163f0*/  LDGSTS.E [R232+-0x53800], desc[UR6][R238.64], P2 ;  /* 0xac800000eee87fae */ /* 0x0005e20009121846 */
[----:B------:R-:W-:-:S05]  /*16400*/  IMAD.WIDE R22, R4, 0x4, R244 ;  /* 0x0000000404167825 */ /* 0x000fca00078e02f4 */
[----:B------:R4:W-:Y:S04]  /*16410*/  STL.64 [R1+0x528], R22 ;  /* 0x0005281601007387 */ /* 0x0009e80000100a00 */
[----:B-1----:R-:W3:Y:S04]  /*16420*/  LDL.LU.64 R238, [R1+0x288] ;  /* 0x0002880001ee7983 */ /* 0x002ee80000300a00 */
[----:B------:R-:W3:Y:S04]  /*16430*/  LDL.LU.64 R240, [R1+0x280] ;  /* 0x0002800001f07983 */ /* 0x000ee80000300a00 */
[----:B------:R-:W3:Y:S01]  /*16440*/  LDL.LU.64 R242, [R1+0x278] ;  /* 0x0002780001f27983 */ /* 0x000ee20000300a00 */
[----:B--2---:R-:W-:-:S03]  /*16450*/  IMAD.WIDE R232, R4, 0x4, R250 ;  /* 0x0000000404e87825 */ /* 0x004fc600078e02fa */
[----:B------:R1:W-:Y:S04]  /*16460*/  LDGSTS.E [R231+-0x53400], desc[UR6][R22.64], P2 ;  /* 0xacc0000016e77fae */ /* 0x0003e80009121846 */
[----:B------:R-:W2:Y:S01]  /*16470*/  LDL.LU.64 R250, [R1+0x270] ;  /* 0x0002700001fa7983 */ /* 0x000ea20000300a00 */
[----:B----4-:R-:W-:-:S04]  /*16480*/  IMAD.WIDE R246, R4, 0x4, R246 ;  /* 0x0000000404f67825 */ /* 0x010fc800078e02f6 */
[----:B------:R-:W-:Y:S01]  /*16490*/  IMAD.WIDE R234, R4, 0x4, R234 ;  /* 0x0000000404ea7825 */ /* 0x000fe200078e02ea */
[----:B------:R-:W-:Y:S03]  /*164a0*/  STL.64 [R1+0x518], R246 ;  /* 0x000518f601007387 */ /* 0x000fe60000100a00 */
[C---:B------:R-:W-:Y:S01]  /*164b0*/  VIADD R244, R17.reuse, 0x100000 ;  /* 0x0010000011f47836 */ /* 0x040fe20000000000 */
[----:B------:R-:W-:Y:S01]  /*164c0*/  STL.64 [R1+0x508], R234 ;  /* 0x000508ea01007387 */ /* 0x000fe20000100a00 */
[C---:B-1----:R-:W-:Y:S02]  /*164d0*/  VIADD R23, R17.reuse, 0x100000 ;  /* 0x0010000011177836 */ /* 0x042fe40000000000 */
[C---:B------:R-:W-:Y:S01]  /*164e0*/  VIADD R22, R17.reuse, 0x100000 ;  /* 0x0010000011167836 */ /* 0x040fe20000000000 */
[----:B------:R1:W-:Y:S04]  /*164f0*/  STL.64 [R1+0x4f8], R232 ;  /* 0x0004f8e801007387 */ /* 0x0003e80000100a00 */
[----:B------:R-:W-:Y:S04]  /*16500*/  LDGSTS.E [R244+-0x53000], desc[UR6][R246.64], P2 ;  /* 0xad000000f6f47fae */ /* 0x000fe80009121846 */
[----:B------:R-:W-:Y:S04]  /*16510*/  LDGSTS.E [R23+-0x52c00], desc[UR6][R234.64], P2 ;  /* 0xad400000ea177fae */ /* 0x000fe80009121846 */
[----:B------:R1:W-:Y:S02]  /*16520*/  LDGSTS.E [R22+-0x52800], desc[UR6][R232.64], P2 ;  /* 0xad800000e8167fae */ /* 0x0003e40009121846 */
[----:B-1----:R-:W-:-:S02]  /*16530*/  VIADD R232, R17, 0x100000 ;  /* 0x0010000011e87836 */ /* 0x002fc40000000000 */
[----:B------:R-:W-:-:S05]  /*16540*/  IMAD.WIDE R20, R4, 0x4, R20 ;  /* 0x0000000404147825 */ /* 0x000fca00078e0214 */
[----:B------:R1:W-:Y:S04]  /*16550*/  STL.64 [R1+0x4e8], R20 ;  /* 0x0004e81401007387 */ /* 0x0003e80000100a00 */
[----:B------:R-:W4:Y:S01]  /*16560*/  LDL.LU.64 R244, [R1+0x268] ;  /* 0x0002680001f47983 */ /* 0x000f220000300a00 */
[----:B---3--:R-:W-:-:S03]  /*16570*/  IMAD.WIDE R234, R4, 0x4, R248 ;  /* 0x0000000404ea7825 */ /* 0x008fc600078e02f8 */
[----:B------:R1:W-:Y:S04]  /*16580*/  LDGSTS.E [R231+-0x52400], desc[UR6][R20.64], P2 ;  /* 0xadc0000014e77fae */ /* 0x0003e80009121846 */
[----:B------:R-:W3:Y:S01]  /*16590*/  LDL.LU.64 R246, [R1+0x260] ;  /* 0x0002600001f67983 */ /* 0x000ee20000300a00 */
[----:B------:R-:W-:-:S03]  /*165a0*/  IMAD.WIDE R228, R4, 0x4, R228 ;  /* 0x0000000404e47825 */ /* 0x000fc600078e02e4 */
[----:B------:R-:W3:Y:S01]  /*165b0*/  LDL.LU.64 R248, [R1+0x258] ;  /* 0x0002580001f87983 */ /* 0x000ee20000300a00 */
[C---:B-1----:R-:W-:Y:S02]  /*165c0*/  VIADD R21, R17.reuse, 0x100000 ;  /* 0x0010000011157836 */ /* 0x042fe40000000000 */
[----:B------:R-:W-:Y:S02]  /*165d0*/  VIADD R20, R17, 0x100000 ;  /* 0x0010000011147836 */ /* 0x000fe40000000000 */
[C---:B------:R-:W-:Y:S01]  /*165e0*/  IMAD.WIDE R22, R4.reuse, 0x4, R18 ;  /* 0x0000000404167825 */ /* 0x040fe200078e0212 */
[----:B------:R1:W-:Y:S04]  /*165f0*/  STL.64 [R1+0x4d8], R234 ;  /* 0x0004d8ea01007387 */ /* 0x0003e80000100a00 */
[----:B------:R1:W-:Y:S01]  /*16600*/  LDGSTS.E [R232+-0x52000], desc[UR6][R234.64], P2 ;  /* 0xae000000eae87fae */ /* 0x0003e20009121846 */
[----:B------:R-:W-:-:S03]  /*16610*/  IMAD.WIDE R18, R4, 0x4, R236 ;  /* 0x0000000404127825 */ /* 0x000fc600078e02ec */
[----:B------:R1:W-:Y:S04]  /*16620*/  STL.64 [R1+0x4c8], R228 ;  /* 0x0004c8e401007387 */ /* 0x0003e80000100a00 */
[----:B------:R1:W-:Y:S04]  /*16630*/  LDGSTS.E [R21+-0x51c00], desc[UR6][R228.64], P2 ;  /* 0xae400000e4157fae */ /* 0x0003e80009121846 */
[----:B------:R1:W-:Y:S04]  /*16640*/  STL.64 [R1+0x4b8], R22 ;  /* 0x0004b81601007387 */ /* 0x0003e80000100a00 */
[----:B------:R1:W-:Y:S04]  /*16650*/  LDGSTS.E [R20+-0x51800], desc[UR6][R22.64], P2 ;  /* 0xae80000016147fae */ /* 0x0003e80009121846 */
[----:B------:R2:W-:Y:S04]  /*16660*/  STL.64 [R1+0x4a8], R18 ;  /* 0x0004a81201007387 */ /* 0x0005e80000100a00 */
[----:B------:R-:W3:Y:S01]  /*16670*/  LDL.LU.64 R236, [R1+0x238] ;  /* 0x0002380001ec7983 */ /* 0x000ee20000300a00 */
[----:B-1----:R-:W-:-:S03]  /*16680*/  IMAD.WIDE R234, R4, 0x4, R238 ;  /* 0x0000000404ea7825 */ /* 0x002fc600078e02ee */
[----:B------:R2:W-:Y:S01]  /*16690*/  LDGSTS.E [R231+-0x51400], desc[UR6][R18.64], P2 ;  /* 0xaec0000012e77fae */ /* 0x0005e20009121846 */
[----:B------:R-:W-:-:S03]  /*166a0*/  IMAD.WIDE R228, R4, 0x4, R240 ;  /* 0x0000000404e47825 */ /* 0x000fc600078e02f0 */
[----:B------:R-:W-:Y:S01]  /*166b0*/  STL.64 [R1+0x498], R234 ;  /* 0x000498ea01007387 */ /* 0x000fe20000100a00 */
[----:B------:R-:W-:-:S03]  /*166c0*/  IMAD.WIDE R22, R4, 0x4, R242 ;  /* 0x0000000404167825 */ /* 0x000fc600078e02f2 */
[----:B------:R1:W-:Y:S04]  /*166d0*/  STL.64 [R1+0x488], R228 ;  /* 0x000488e401007387 */ /* 0x0003e80000100a00 */
[----:B------:R-:W-:Y:S04]  /*166e0*/  STL.64 [R1+0x478], R22 ;  /* 0x0004781601007387 */ /* 0x000fe80000100a00 */
[----:B------:R-:W-:Y:S04]  /*166f0*/  LDGSTS.E [R232+-0x51000], desc[UR6][R234.64], P2 ;  /* 0xaf000000eae87fae */ /* 0x000fe80009121846 */
[----:B------:R1:W-:Y:S04]  /*16700*/  LDGSTS.E [R21+-0x50c00], desc[UR6][R228.64], P2 ;  /* 0xaf400000e4157fae */ /* 0x0003e80009121846 */
[----:B------:R-:W-:Y:S01]  /*16710*/  LDGSTS.E [R20+-0x50800], desc[UR6][R22.64], P2 ;  /* 0xaf80000016147fae */ /* 0x000fe20009121846 */
[----:B--2---:R-:W-:-:S03]  /*16720*/  IMAD.WIDE R18, R4, 0x4, R250 ;  /* 0x0000000404127825 */ /* 0x004fc600078e02fa */
[----:B------:R-:W2:Y:S04]  /*16730*/  LDL.LU.64 R250, [R1+0x230] ;  /* 0x0002300001fa7983 */ /* 0x000ea80000300a00 */
[----:B------:R1:W-:Y:S02]  /*16740*/  STL.64 [R1+0x468], R18 ;  /* 0x0004681201007387 */ /* 0x0003e40000100a00 */
[C---:B-1----:R-:W-:Y:S02]  /*16750*/  VIADD R228, R230.reuse, 0x100000 ;  /* 0x00100000e6e47836 */ /* 0x042fe40000000000 */
[----:B------:R-:W2:Y:S04]  /*16760*/  LDL.LU.64 R242, [R1+0x228] ;  /* 0x0002280001f27983 */ /* 0x000ea80000300a00 */
[----:B------:R1:W-:Y:S02]  /*16770*/  LDGSTS.E [R231+-0x50400], desc[UR6][R18.64], P2 ;  /* 0xafc0000012e77fae */ /* 0x0003e40009121846 */
[----:B-1----:R-:W-:-:S02]  /*16780*/  VIADD R19, R230, 0x100000 ;  /* 0x00100000e6137836 */ /* 0x002fc40000000000 */
[----:B------:R-:W-:Y:S02]  /*16790*/  VIADD R18, R230, 0x100000 ;  /* 0x00100000e6127836 */ /* 0x000fe40000000000 */
[C---:B----4-:R-:W-:Y:S02]  /*167a0*/  IMAD.WIDE R232, R4.reuse, 0x4, R244 ;  /* 0x0000000404e87825 */ /* 0x050fe400078e02f4 */
[----:B------:R-:W4:Y:S04]  /*167b0*/  LDL.LU.64 R244, [R1+0x220] ;  /* 0x0002200001f47983 */ /* 0x000f280000300a00 */
[----:B------:R-:W-:Y:S01]  /*167c0*/  STL.64 [R1+0x838], R232 ;  /* 0x000838e801007387 */ /* 0x000fe20000100a00 */
[----:B---3--:R-:W-:-:S03]  /*167d0*/  IMAD.WIDE R22, R4, 0x4, R246 ;  /* 0x0000000404167825 */ /* 0x008fc600078e02f6 */
[----:B------:R-:W3:Y:S01]  /*167e0*/  LDL.LU.64 R238, [R1+0x218] ;  /* 0x0002180001ee7983 */ /* 0x000ee20000300a00 */
[----:B------:R-:W-:-:S03]  /*167f0*/  IMAD.WIDE R20, R4, 0x4, R248 ;  /* 0x0000000404147825 */ /* 0x000fc600078e02f8 */
[----:B------:R1:W-:Y:S04]  /*16800*/  STL.64 [R1+0x830], R22 ;  /* 0x0008301601007387 */ /* 0x0003e80000100a00 */
[----:B------:R2:W-:Y:S04]  /*16810*/  STL.64 [R1+0x828], R20 ;  /* 0x0008281401007387 */ /* 0x0005e80000100a00 */
[----:B------:R-:W-:Y:S04]  /*16820*/  LDGSTS.E [R228+-0x5fe00], desc[UR6][R232.64], P2 ;  /* 0xa0200000e8e47fae */ /* 0x000fe80009121846 */
[----:B------:R-:W3:Y:S04]  /*16830*/  LDL.LU.64 R246, [R1+0x210] ;  /* 0x0002100001f67983 */ /* 0x000ee80000300a00 */
[----:B------:R1:W-:Y:S04]  /*16840*/  LDGSTS.E [R19+-0x5fa00], desc[UR6][R22.64], P2 ;  /* 0xa060000016137fae */ /* 0x0003e80009121846 */
[----:B------:R-:W3:Y:S04]  /*16850*/  LDL.LU.64 R248, [R1+0x208] ;  /* 0x0002080001f87983 */ /* 0x000ee80000300a00 */
[----:B------:R-:W3:Y:S04]  /*16860*/  LDL.LU.64 R240, [R1+0x200] ;  /* 0x0002000001f07983 */ /* 0x000ee80000300a00 */
[----:B------:R2:W-:Y:S04]  /*16870*/  LDGSTS.E [R18+-0x5f600], desc[UR6][R20.64], P2 ;  /* 0xa0a0000014127fae */ /* 0x0005e80009121846 */
[----:B------:R-:W3:Y:S01]  /*16880*/  LDL.LU.64 R228, [R1+0x1f8] ;  /* 0x0001f80001e47983 */ /* 0x000ee20000300a00 */
[----:B-1----:R-:W-:-:S05]  /*16890*/  IMAD.WIDE R22, R4, 0x4, R236 ;  /* 0x0000000404167825 */ /* 0x002fca00078e02ec */
[----:B------:R3:W-:Y:S01]  /*168a0*/  STL.64 [R1+0x7f0], R22 ;  /* 0x0007f01601007387 */ /* 0x0007e20000100a00 */
[----:B--2---:R-:W-:-:S03]  /*168b0*/  IMAD.WIDE R18, R4, 0x4, R250 ;  /* 0x0000000404127825 */ /* 0x004fc600078e02fa */
[----:B------:R-:W2:Y:S01]  /*168c0*/  LDL.LU.64 R250, [R1+0x1f0] ;  /* 0x0001f00001fa7983 */ /* 0x000ea20000300a00 */
[----:B------:R-:W-:Y:S02]  /*168d0*/  VIADD R231, R230, 0x100000 ;  /* 0x00100000e6e77836 */ /* 0x000fe40000000000 */
[----:B------:R-:W-:-:S04]  /*168e0*/  IMAD.WIDE R14, R4, 0x4, R14 ;  /* 0x00000004040e7825 */ /* 0x000fc800078e020e */
[----:B------:R-:W-:Y:S01]  /*168f0*/  VIADD R232, R230, 0x100000 ;  /* 0x00100000e6e87836 */ /* 0x000fe20000000000 */
[----:B------:R-:W-:Y:S01]  /*16900*/  LDGSTS.E [R231+-0x5f200], desc[UR6][R14.64], P2 ;  /* 0xa0e000000ee77fae */ /* 0x000fe20009121846 */
[----:B------:R-:W-:-:S04]  /*16910*/  IMAD.WIDE R12, R4, 0x4, R12 ;  /* 0x00000004040c7825 */ /* 0x000fc800078e020c */
[----:B------:R-:W-:Y:S01]  /*16920*/  VIADD R21, R230, 0x100000 ;  /* 0x00100000e6157836 */ /* 0x000fe20000000000 */
[----:B------:R4:W-:Y:S01]  /*16930*/  LDGSTS.E [R232+-0x5ee00], desc[UR6][R12.64], P2 ;  /* 0xa12000000ce87fae */ /* 0x0009e20009121846 */
[----:B------:R-:W-:-:S04]  /*16940*/  IMAD.WIDE R10, R4, 0x4, R10 ;  /* 0x00000004040a7825 */ /* 0x000fc800078e020a */
[----:B------:R-:W-:Y:S01]  /*16950*/  VIADD R20, R230, 0x100000 ;  /* 0x00100000e6147836 */ /* 0x000fe20000000000 */
[----:B------:R-:W-:Y:S01]  /*16960*/  LDGSTS.E [R21+-0x5ea00], desc[UR6][R10.64], P2 ;  /* 0xa16000000a157fae */ /* 0x000fe20009121846 */
[----:B------:R-:W-:-:S03]  /*16970*/  IMAD.WIDE R236, R4, 0x4, R242 ;  /* 0x0000000404ec7825 */ /* 0x000fc600078e02f2 */
[----:B------:R1:W-:Y:S04]  /*16980*/  STL.64 [R1+0x7e0], R18 ;  /* 0x0007e01201007387 */ /* 0x0003e80000100a00 */
[----:B------:R3:W-:Y:S01]  /*16990*/  LDGSTS.E [R20+-0x5e600], desc[UR6][R22.64], P2 ;  /* 0xa1a0000016147fae */ /* 0x0007e20009121846 */
[----:B------:R-:W-:-:S03]  /*169a0*/  VIADD R234, R230, 0x100000 ;  /* 0x00100000e6ea7836 */ /* 0x000fc60000000000 */
[----:B------:R-:W2:Y:S04]  /*169b0*/  LDL.LU.64 R242, [R1+0x1e8] ;  /* 0x0001e80001f27983 */ /* 0x000ea80000300a00 */
[----:B------:R1:W-:Y:S04]  /*169c0*/  LDGSTS.E [R231+-0x5e200], desc[UR6][R18.64], P2 ;  /* 0xa1e0000012e77fae */ /* 0x0003e80009121846 */
[----:B------:R1:W-:Y:S01]  /*169d0*/  LDGSTS.E [R234+-0x5de00], desc[UR6][R236.64], P2 ;  /* 0xa2200000ecea7fae */ /* 0x0003e20009121846 */
[----:B----4-:R-:W-:-:S03]  /*169e0*/  IMAD.WIDE R232, R4, 0x4, R244 ;  /* 0x0000000404e87825 */ /* 0x010fc600078e02f4 */
[----:B------:R-:W4:Y:S04]  /*169f0*/  LDL.LU.64 R244, [R1+0x1e0] ;  /* 0x0001e00001f47983 */ /* 0x000f280000300a00 */
[----:B------:R1:W-:Y:S01]  /*16a00*/  STL.64 [R1+0x7d0], R236 ;  /* 0x0007d0ec01007387 */ /* 0x0003e20000100a00 */
[----:B---3--:R-:W-:-:S03]  /*16a10*/  IMAD.WIDE R22, R4, 0x4, R238 ;  /* 0x0000000404167825 */ /* 0x008fc600078e02ee */
[----:B------:R-:W3:Y:S04]  /*16a20*/  LDL.LU.64 R238, [R1+0x1d8] ;  /* 0x0001d80001ee7983 */ /* 0x000ee80000300a00 */
[----:B------:R1:W-:Y:S04]  /*16a30*/  STL.64 [R1+0x7c0], R232 ;  /* 0x0007c0e801007387 */ /* 0x0003e80000100a00 */
[----:B------:R1:W-:Y:S04]  /*16a40*/  STL.64 [R1+0x7b0], R22 ;  /* 0x0007b01601007387 */ /* 0x0003e80000100a00 */
[----:B------:R1:W-:Y:S02]  /*16a50*/  LDGSTS.E [R21+-0x5da00], desc[UR6][R232.64], P2 ;  /* 0xa2600000e8157fae */ /* 0x0003e40009121846 */
[----:B-1----:R-:W-:-:S02]  /*16a60*/  IMAD.WIDE R18, R4, 0x4, R246 ;  /* 0x0000000404127825 */ /* 0x002fc400078e02f6 */
[----:B------:R-:W3:Y:S04]  /*16a70*/  LDL.LU.64 R246, [R1+0x1d0] ;  /* 0x0001d00001f67983 */ /* 0x000ee80000300a00 */
[----:B------:R2:W-:Y:S01]  /*16a80*/  STL.64 [R1+0x7a0], R18 ;  /* 0x0007a01201007387 */ /* 0x0005e20000100a00 */
[----:B------:R-:W-:-:S03]  /*16a90*/  IMAD.WIDE R236, R4, 0x4, R248 ;  /* 0x0000000404ec7825 */ /* 0x000fc600078e02f8 */
[----:B------:R1:W-:Y:S01]  /*16aa0*/  LDGSTS.E [R20+-0x5d600], desc[UR6][R22.64], P2 ;  /* 0xa2a0000016147fae */ /* 0x0003e20009121846 */
[----:B------:R-:W-:-:S03]  /*16ab0*/  IMAD.WIDE R232, R4, 0x4, R240 ;  /* 0x0000000404e87825 */ /* 0x000fc600078e02f0 */
[----:B------:R2:W-:Y:S04]  /*16ac0*/  LDGSTS.E [R231+-0x5d200], desc[UR6][R18.64], P2 ;  /* 0xa2e0000012e77fae */ /* 0x0005e80009121846 */
[----:B------:R-:W3:Y:S01]  /*16ad0*/  LDL.LU.64 R248, [R1+0x1c8] ;  /* 0x0001c80001f87983 */ /* 0x000ee20000300a00 */
[----:B-1----:R-:W-:-:S03]  /*16ae0*/  IMAD.WIDE R22, R4, 0x4, R228 ;  /* 0x0000000404167825 */ /* 0x002fc600078e02e4 */
[----:B------:R-:W3:Y:S04]  /*16af0*/  LDL.LU.64 R240, [R1+0x1c0] ;  /* 0x0001c00001f07983 */ /* 0x000ee80000300a00 */
[----:B------:R-:W-:Y:S04]  /*16b00*/  STL.64 [R1+0x790], R236 ;  /* 0x000790ec01007387 */ /* 0x000fe80000100a00 */
[----:B------:R-:W-:Y:S04]  /*16b10*/  STL.64 [R1+0x780], R232 ;  /* 0x000780e801007387 */ /* 0x000fe80000100a00 */
[----:B------:R-:W3:Y:S04]  /*16b20*/  LDL.LU.64 R228, [R1+0x1b8] ;  /* 0x0001b80001e47983 */ /* 0x000ee80000300a00 */
[----:B------:R-:W-:Y:S04]  /*16b30*/  STL.64 [R1+0x770], R22 ;  /* 0x0007701601007387 */ /* 0x000fe80000100a00 */
[----:B------:R-:W-:Y:S04]  /*16b40*/  LDGSTS.E [R234+-0x5ce00], desc[UR6][R236.64], P2 ;  /* 0xa3200000ecea7fae */ /* 0x000fe80009121846 */
[----:B------:R-:W-:Y:S04]  /*16b50*/  LDGSTS.E [R21+-0x5ca00], desc[UR6][R232.64], P2 ;  /* 0xa3600000e8157fae */ /* 0x000fe80009121846 */
[----:B------:R-:W-:Y:S01]  /*16b60*/  LDGSTS.E [R20+-0x5c600], desc[UR6][R22.64], P2 ;  /* 0xa3a0000016147fae */ /* 0x000fe20009121846 */
[----:B--2---:R-:W-:-:S05]  /*16b70*/  IMAD.WIDE R18, R4, 0x4, R250 ;  /* 0x0000000404127825 */ /* 0x004fca00078e02fa */
[----:B------:R1:W-:Y:S04]  /*16b80*/  STL.64 [R1+0x760], R18 ;  /* 0x0007601201007387 */ /* 0x0003e80000100a00 */
[----:B------:R-:W2:Y:S04]  /*16b90*/  LDL.LU.64 R250, [R1+0x1b0] ;  /* 0x0001b00001fa7983 */ /* 0x000ea80000300a00 */
[----:B------:R1:W-:Y:S02]  /*16ba0*/  LDGSTS.E [R231+-0x5c200], desc[UR6][R18.64], P2 ;  /* 0xa3e0000012e77fae */ /* 0x0003e40009121846 */
[----:B-1----:R-:W-:-:S02]  /*16bb0*/  VIADD R19, R230, 0x100000 ;  /* 0x00100000e6137836 */ /* 0x002fc40000000000 */
[----:B------:R-:W-:Y:S02]  /*16bc0*/  VIADD R18, R230, 0x100000 ;  /* 0x00100000e6127836 */ /* 0x000fe40000000000 */
[C---:B------:R-:W-:Y:S02]  /*16bd0*/  IMAD.WIDE R236, R4.reuse, 0x4, R242 ;  /* 0x0000000404ec7825 */ /* 0x040fe400078e02f2 */
[----:B------:R-:W2:Y:S04]  /*16be0*/  LDL.LU.64 R242, [R1+0x1a8] ;  /* 0x0001a80001f27983 */ /* 0x000ea80000300a00 */
[----:B------:R-:W-:Y:S01]  /*16bf0*/  LDGSTS.E [R234+-0x5be00], desc[UR6][R236.64], P2 ;  /* 0xa4200000ecea7fae */ /* 0x000fe20009121846 */
[----:B----4-:R-:W-:-:S03]  /*16c00*/  IMAD.WIDE R232, R4, 0x4, R244 ;  /* 0x0000000404e87825 */ /* 0x010fc600078e02f4 */
[----:B------:R-:W4:Y:S04]  /*16c10*/  LDL.LU.64 R244, [R1+0x1a0] ;  /* 0x0001a00001f47983 */ /* 0x000f280000300a00 */
[----:B------:R-:W-:Y:S01]  /*16c20*/  STL.64 [R1+0x750], R236 ;  /* 0x000750ec01007387 */ /* 0x000fe20000100a00 */
[----:B---3--:R-:W-:-:S03]  /*16c30*/  IMAD.WIDE R22, R4, 0x4, R238 ;  /* 0x0000000404167825 */ /* 0x008fc600078e02ee */
[----:B------:R1:W-:Y:S04]  /*16c40*/  STL.64 [R1+0x740], R232 ;  /* 0x000740e801007387 */ /* 0x0003e80000100a00 */
[----:B------:R1:W-:Y:S04]  /*16c50*/  LDGSTS.E [R19+-0x5ba00], desc[UR6][R232.64], P2 ;  /* 0xa4600000e8137fae */ /* 0x0003e80009121846 */
[----:B------:R3:W-:Y:S01]  /*16c60*/  LDGSTS.E [R18+-0x5b600], desc[UR6][R22.64], P2 ;  /* 0xa4a0000016127fae */ /* 0x0007e20009121846 */
[----:B------:R-:W-:-:S03]  /*16c70*/  IMAD.WIDE R20, R4, 0x4, R246 ;  /* 0x0000000404147825 */ /* 0x000fc600078e02f6 */
[----:B------:R-:W4:Y:S04]  /*16c80*/  LDL.LU.64 R246, [R1+0x198] ;  /* 0x0001980001f67983 */ /* 0x000f280000300a00 */
[----:B------:R3:W-:Y:S04]  /*16c90*/  STL.64 [R1+0x730], R22 ;  /* 0x0007301601007387 */ /* 0x0007e80000100a00 */
[----:B------:R2:W-:Y:S04]  /*16ca0*/  STL.64 [R1+0x720], R20 ;  /* 0x0007201401007387 */ /* 0x0005e80000100a00 */
[----:B------:R-:W4:Y:S01]  /*16cb0*/  LDL.LU.64 R18, [R1+0x190] ;  /* 0x0001900001127983 */ /* 0x000f220000300a00 */
[----:B------:R-:W-:-:S03]  /*16cc0*/  IMAD.WIDE R238, R4, 0x4, R248 ;  /* 0x0000000404ee7825 */ /* 0x000fc600078e02f8 */
[----:B------:R-:W4:Y:S01]  /*16cd0*/  LDL.LU.64 R248, [R1+0x188] ;  /* 0x0001880001f87983 */ /* 0x000f220000300a00 */
[----:B-1----:R-:W-:-:S03]  /*16ce0*/  IMAD.WIDE R232, R4, 0x4, R240 ;  /* 0x0000000404e87825 */ /* 0x002fc600078e02f0 */
[----:B------:R2:W-:Y:S04]  /*16cf0*/  LDGSTS.E [R231+-0x5b200], desc[UR6][R20.64], P2 ;  /* 0xa4e0000014e77fae */ /* 0x0005e80009121846 */
[----:B------:R-:W4:Y:S04]  /*16d00*/  LDL.LU.64 R236, [R1+0x180] ;  /* 0x0001800001ec7983 */ /* 0x000f280000300a00 */
[----:B------:R1:W-:Y:S01]  /*16d10*/  STL.64 [R1+0x710], R238 ;  /* 0x000710ee01007387 */ /* 0x0003e20000100a00 */
[----:B------:R-:W-:-:S03]  /*16d20*/  IMAD.WIDE R228, R4, 0x4, R228 ;  /* 0x0000000404e47825 */ /* 0x000fc600078e02e4 */
[----:B------:R-:W4:Y:S04]  /*16d30*/  LDL.LU.64 R240, [R1+0x178] ;  /* 0x0001780001f07983 */ /* 0x000f280000300a00 */
[----:B------:R1:W-:Y:S04]  /*16d40*/  STL.64 [R1+0x700], R232 ;  /* 0x000700e801007387 */ /* 0x0003e80000100a00 */
[----:B------:R-:W-:Y:S01]  /*16d50*/  STL.64 [R1+0x6f0], R228 ;  /* 0x0006f0e401007387 */ /* 0x000fe20000100a00 */
[C---:B---3--:R-:W-:Y:S02]  /*16d60*/  VIADD R23, R230.reuse, 0x100000 ;  /* 0x00100000e6177836 */ /* 0x048fe40000000000 */
[----:B------:R-:W-:Y:S01]  /*16d70*/  VIADD R22, R230, 0x100000 ;  /* 0x00100000e6167836 */ /* 0x000fe20000000000 */
[----:B------:R1:W-:Y:S04]  /*16d80*/  LDGSTS.E [R234+-0x5ae00], desc[UR6][R238.64], P2 ;  /* 0xa5200000eeea7fae */ /* 0x0003e80009121846 */
[----:B------:R-:W-:Y:S04]  /*16d90*/  LDGSTS.E [R23+-0x5aa00], desc[UR6][R232.64], P2 ;  /* 0xa5600000e8177fae */ /* 0x000fe80009121846 */
[----:B------:R-:W-:Y:S01]  /*16da0*/  LDGSTS.E [R22+-0x5a600], desc[UR6][R228.64], P2 ;  /* 0xa5a00000e4167fae */ /* 0x000fe20009121846 */
[----:B--2---:R-:W-:-:S05]  /*16db0*/  IMAD.WIDE R20, R4, 0x4, R250 ;  /* 0x0000000404147825 */ /* 0x004fca00078e02fa */
[----:B------:R2:W-:Y:S04]  /*16dc0*/  STL.64 [R1+0x6e0], R20 ;  /* 0x0006e01401007387 */ /* 0x0005e80000100a00 */
[----:B------:R-:W3:Y:S04]  /*16dd0*/  LDL.LU.64 R250, [R1+0x170] ;  /* 0x0001700001fa7983 */ /* 0x000ee80000300a00 */
[----:B------:R2:W-:Y:S01]  /*16de0*/  LDGSTS.E [R231+-0x5a200], desc[UR6][R20.64], P2 ;  /* 0xa5e0000014e77fae */ /* 0x0005e20009121846 */
[----:B-1----:R-:W-:-:S03]  /*16df0*/  IMAD.WIDE R238, R4, 0x4, R242 ;  /* 0x0000000404ee7825 */ /* 0x002fc600078e02f2 */
[----:B------:R-:W3:Y:S04]  /*16e00*/  LDL.LU.64 R242, [R1+0x168] ;  /* 0x0001680001f27983 */ /* 0x000ee80000300a00 */
[----:B------:R-:W3:Y:S01]  /*16e10*/  LDL.LU.64 R232, [R1+0x160] ;  /* 0x0001600001e87983 */ /* 0x000ee20000300a00 */
[----:B--2---:R-:W-:-:S03]  /*16e20*/  VIADD R21, R230, 0x100000 ;  /* 0x00100000e6157836 */ /* 0x004fc60000000000 */
[----:B------:R1:W-:Y:S01]  /*16e30*/  STL.64 [R1+0x6d0], R238 ;  /* 0x0006d0ee01007387 */ /* 0x0003e20000100a00 */
[----:B------:R-:W-:-:S03]  /*16e40*/  VIADD R20, R230, 0x100000 ;  /* 0x00100000e6147836 */ /* 0x000fc60000000000 */
[----:B------:R1:W-:Y:S01]  /*16e50*/  LDGSTS.E [R234+-0x59e00], desc[UR6][R238.64], P2 ;  /* 0xa6200000eeea7fae */ /* 0x0003e20009121846 */
[----:B----4-:R-:W-:-:S03]  /*16e60*/  IMAD.WIDE R228, R4, 0x4, R244 ;  /* 0x0000000404e47825 */ /* 0x010fc600078e02f4 */
[----:B------:R-:W2:Y:S04]  /*16e70*/  LDL.LU.64 R244, [R1+0x158] ;  /* 0x0001580001f47983 */ /* 0x000ea80000300a00 */
[----:B------:R4:W-:Y:S04]  /*16e80*/  STL.64 [R1+0x6c0], R228 ;  /* 0x0006c0e401007387 */ /* 0x0009e80000100a00 */
[----:B------:R4:W-:Y:S01]  /*16e90*/  LDGSTS.E [R21+-0x59a00], desc[UR6][R228.64], P2 ;  /* 0xa6600000e4157fae */ /* 0x0009e20009121846 */
[----:B------:R-:W-:-:S03]  /*16ea0*/  IMAD.WIDE R22, R4, 0x4, R246 ;  /* 0x0000000404167825 */ /* 0x000fc600078e02f6 */
[----:B------:R-:W2:Y:S04]  /*16eb0*/  LDL.LU.64 R246, [R1+0x150] ;  /* 0x0001500001f67983 */ /* 0x000ea80000300a00 */
[----:B------:R4:W-:Y:S04]  /*16ec0*/  STL.64 [R1+0x6b0], R22 ;  /* 0x0006b01601007387 */ /* 0x0009e80000100a00 */
[----:B------:R4:W-:Y:S01]  /*16ed0*/  LDGSTS.E [R20+-0x59600], desc[UR6][R22.64], P2 ;  /* 0xa6a0000016147fae */ /* 0x0009e20009121846 */
[----:B------:R-:W-:-:S04]  /*16ee0*/  IMAD.WIDE R18, R4, 0x4, R18 ;  /* 0x0000000404127825 */ /* 0x000fc800078e0212 */
[C---:B-1----:R-:W-:Y:S01]  /*16ef0*/  IMAD.WIDE R238, R4.reuse, 0x4, R248 ;  /* 0x0000000404ee7825 */ /* 0x042fe200078e02f8 */
[----:B------:R3:W-:Y:S04]  /*16f00*/  STL.64 [R1+0x6a0], R18 ;  /* 0x0006a01201007387 */ /* 0x0007e80000100a00 */
[----:B------:R-:W2:Y:S01]  /*16f10*/  LDL.LU.64 R248, [R1+0x148] ;  /* 0x0001480001f87983 */ /* 0x000ea20000300a00 */
[----:B----4-:R-:W-:-:S03]  /*16f20*/  IMAD.WIDE R228, R4, 0x4, R236 ;  /* 0x0000000404e47825 */ /* 0x010fc600078e02ec */
[----:B------:R1:W-:Y:S04]  /*16f30*/  STL.64 [R1+0x690], R238 ;  /* 0x000690ee01007387 */ /* 0x0003e80000100a00 */
[----:B------:R-:W4:Y:S01]  /*16f40*/  LDL.LU.64 R236, [R1+0x140] ;  /* 0x0001400001ec7983 */ /* 0x000f220000300a00 */
[----:B------:R-:W-:-:S03]  /*16f50*/  IMAD.WIDE R22, R4, 0x4, R240 ;  /* 0x0000000404167825 */ /* 0x000fc600078e02f0 */
[----:B------:R3:W-:Y:S04]  /*16f60*/  LDGSTS.E [R231+-0x59200], desc[UR6][R18.64], P2 ;  /* 0xa6e0000012e77fae */ /* 0x0007e80009121846 */
[----:B------:R-:W4:Y:S04]  /*16f70*/  LDL.LU.64 R240, [R1+0x138] ;  /* 0x0001380001f07983 */ /* 0x000f280000300a00 */
[----:B------:R1:W-:Y:S04]  /*16f80*/  STL.64 [R1+0x680], R228 ;  /* 0x000680e401007387 */ /* 0x0003e80000100a00 */
[----:B------:R-:W-:Y:S04]  /*16f90*/  STL.64 [R1+0x670], R22 ;  /* 0x0006701601007387 */ /* 0x000fe80000100a00 */
[----:B------:R1:W-:Y:S04]  /*16fa0*/  LDGSTS.E [R234+-0x58e00], desc[UR6][R238.64], P2 ;  /* 0xa7200000eeea7fae */ /* 0x0003e80009121846 */
[----:B------:R1:W-:Y:S04]  /*16fb0*/  LDGSTS.E [R21+-0x58a00], desc[UR6][R228.64], P2 ;  /* 0xa7600000e4157fae */ /* 0x0003e80009121846 */
[----:B------:R-:W-:Y:S01]  /*16fc0*/  LDGSTS.E [R20+-0x58600], desc[UR6][R22.64], P2 ;  /* 0xa7a0000016147fae */ /* 0x000fe20009121846 */
[----:B---3--:R-:W-:-:S03]  /*16fd0*/  IMAD.WIDE R18, R4, 0x4, R250 ;  /* 0x0000000404127825 */ /* 0x008fc600078e02fa */
[----:B------:R-:W3:Y:S04]  /*16fe0*/  LDL.LU.64 R250, [R1+0x130] ;  /* 0x0001300001fa7983 */ /* 0x000ee80000300a00 */
[----:B------:R1:W-:Y:S04]  /*16ff0*/  STL.64 [R1+0x660], R18 ;  /* 0x0006601201007387 */ /* 0x0003e80000100a00 */
[----:B------:R1:W-:Y:S02]  /*17000*/  LDGSTS.E [R231+-0x58200], desc[UR6][R18.64], P2 ;  /* 0xa7e0000012e77fae */ /* 0x0003e40009121846 */
[----:B-1----:R-:W-:-:S02]  /*17010*/  IMAD.WIDE R238, R4, 0x4, R242 ;  /* 0x0000000404ee7825 */ /* 0x002fc400078e02f2 */
[----:B------:R-:W3:Y:S02]  /*17020*/  LDL.LU.64 R242, [R1+0x128] ;  /* 0x0001280001f27983 */ /* 0x000ee40000300a00 */
[----:B------:R-:W-:Y:S02]  /*17030*/  IMAD.WIDE R228, R4, 0x4, R232 ;  /* 0x0000000404e47825 */ /* 0x000fe400078e02e8 */
[----:B------:R-:W-:Y:S02]  /*17040*/  STL.64 [R1+0x650], R238 ;  /* 0x000650ee01007387 */ /* 0x000fe40000100a00 */
[C---:B------:R-:W-:Y:S02]  /*17050*/  VIADD R19, R230.reuse, 0x100000 ;  /* 0x00100000e6137836 */ /* 0x040fe40000000000 */
[----:B------:R-:W-:Y:S01]  /*17060*/  VIADD R18, R230, 0x100000 ;  /* 0x00100000e6127836 */ /* 0x000fe20000000000 */
[----:B------:R-:W-:Y:S04]  /*17070*/  STL.64 [R1+0x640], R228 ;  /* 0x000640e401007387 */ /* 0x000fe80000100a00 */
[----:B------:R-:W3:Y:S04]  /*17080*/  LDL.LU.64 R232, [R1+0x120] ;  /* 0x0001200001e87983 */ /* 0x000ee80000300a00 */
[----:B------:R1:W-:Y:S04]  /*17090*/  LDGSTS.E [R234+-0x57e00], desc[UR6][R238.64], P2 ;  /* 0xa8200000eeea7fae */ /* 0x0003e80009121846 */
[----:B------:R-:W-:Y:S01]  /*170a0*/  LDGSTS.E [R19+-0x57a00], desc[UR6][R228.64], P2 ;  /* 0xa8600000e4137fae */ /* 0x000fe20009121846 */
[----:B--2---:R-:W-:-:S05]  /*170b0*/  IMAD.WIDE R20, R4, 0x4, R244 ;  /* 0x0000000404147825 */ /* 0x004fca00078e02f4 */
[----:B------:R2:W-:Y:S04]  /*170c0*/  STL.64 [R1+0x630], R20 ;  /* 0x0006301401007387 */ /* 0x0005e80000100a00 */
[----:B------:R-:W3:Y:S04]  /*170d0*/  LDL.LU.64 R244, [R1+0x118] ;  /* 0x0001180001f47983 */ /* 0x000ee80000300a00 */
[----:B------:R-:W-:Y:S01]  /*170e0*/  LDGSTS.E [R18+-0x57600], desc[UR6][R20.64], P2 ;  /* 0xa8a0000014127fae */ /* 0x000fe20009121846 */
[----:B------:R-:W-:-:S05]  /*170f0*/  IMAD.WIDE R22, R4, 0x4, R246 ;  /* 0x0000000404167825 */ /* 0x000fca00078e02f6 */
[----:B------:R3:W-:Y:S04]  /*17100*/  STL.64 [R1+0x620], R22 ;  /* 0x0006201601007387 */ /* 0x0007e80000100a00 */
[----:B--2---:R-:W2:Y:S04]  /*17110*/  LDL.LU.64 R20, [R1+0x110] ;  /* 0x0001100001147983 */ /* 0x004ea80000300a00 */
[----:B------:R-:W2:Y:S04]  /*17120*/  LDL.LU.64 R246, [R1+0x108] ;  /* 0x0001080001f67983 */ /* 0x000ea80000300a00 */
[----:B------:R3:W-:Y:S01]  /*17130*/  LDGSTS.E [R231+-0x57200], desc[UR6][R22.64], P2 ;  /* 0xa8e0000016e77fae */ /* 0x0007e20009121846 */
[----:B-1----:R-:W-:-:S03]  /*17140*/  IMAD.WIDE R238, R4, 0x4, R248 ;  /* 0x0000000404ee7825 */ /* 0x002fc600078e02f8 */
[----:B------:R-:W2:Y:S01]  /*17150*/  LDL.LU.64 R248, [R1+0x100] ;  /* 0x0001000001f87983 */ /* 0x000ea20000300a00 */
[----:B----4-:R-:W-:-:S03]  /*17160*/  IMAD.WIDE R236, R4, 0x4, R236 ;  /* 0x0000000404ec7825 */ /* 0x010fc600078e02ec */
[----:B------:R-:W-:Y:S01]  /*17170*/  STL.64 [R1+0x610], R238 ;  /* 0x000610ee01007387 */ /* 0x000fe20000100a00 */
[----:B------:R-:W-:-:S03]  /*17180*/  IMAD.WIDE R234, R4, 0x4, R240 ;  /* 0x0000000404ea7825 */ /* 0x000fc600078e02f0 */
[----:B------:R1:W-:Y:S04]  /*17190*/  STL.64 [R1+0x600], R236 ;  /* 0x000600ec01007387 */ /* 0x0003e80000100a00 */
[----:B------:R-:W-:Y:S04]  /*171a0*/  LDGSTS.E [R18+-0x56e00], desc[UR6][R238.64], P2 ;  /* 0xa9200000ee127fae */ /* 0x000fe80009121846 */
[----:B------:R4:W-:Y:S04]  /*171b0*/  STL.64 [R1+0x5f0], R234 ;  /* 0x0005f0ea01007387 */ /* 0x0009e80000100a00 */
[----:B------:R-:W2:Y:S01]  /*171c0*/  LDL.LU.64 R18, [R1+0xf8] ;  /* 0x0000f80001127983 */ /* 0x000ea20000300a00 */
[----:B---3--:R-:W-:-:S05]  /*171d0*/  IMAD.WIDE R22, R4, 0x4, R250 ;  /* 0x0000000404167825 */ /* 0x008fca00078e02fa */
[----:B------:R3:W-:Y:S04]  /*171e0*/  STL.64 [R1+0x5e0], R22 ;  /* 0x0005e01601007387 */ /* 0x0007e80000100a00 */
[----:B------:R-:W2:Y:S01]  /*171f0*/  LDL.LU.64 R250, [R1+0xf0] ;  /* 0x0000f00001fa7983 */ /* 0x000ea20000300a00 */
[C---:B------:R-:W-:Y:S02]  /*17200*/  VIADD R229, R230.reuse, 0x100000 ;  /* 0x00100000e6e57836 */ /* 0x040fe40000000000 */
[----:B------:R-:W-:-:S03]  /*17210*/  VIADD R228, R230, 0x100000 ;  /* 0x00100000e6e47836 */ /* 0x000fc60000000000 */
[----:B------:R-:W-:Y:S01]  /*17220*/  LDGSTS.E [R229+-0x56a00], desc[UR6][R236.64], P2 ;  /* 0xa9600000ece57fae */ /* 0x000fe20009121846 */
[----:B------:R-:W-:-:S03]  /*17230*/  IMAD.WIDE R240, R4, 0x4, R242 ;  /* 0x0000000404f07825 */ /* 0x000fc600078e02f2 */
[----:B------:R4:W-:Y:S04]  /*17240*/  LDGSTS.E [R228+-0x56600], desc[UR6][R234.64], P2 ;  /* 0xa9a00000eae47fae */ /* 0x0009e80009121846 */
[----:B------:R3:W-:Y:S04]  /*17250*/  LDGSTS.E [R231+-0x56200], desc[UR6][R22.64], P2 ;  /* 0xa9e0000016e77fae */ /* 0x0007e80009121846 */
[----:B-1----:R-:W2:Y:S04]  /*17260*/  LDL.LU.64 R236, [R1+0xe8] ;  /* 0x0000e80001ec7983 */ /* 0x002ea80000300a00 */
[----:B------:R-:W2:Y:S01]  /*17270*/  LDL.LU.64 R238, [R1+0xe0] ;  /* 0x0000e00001ee7983 */ /* 0x000ea20000300a00 */
[----:B----4-:R-:W-:-:S03]  /*17280*/  VIADD R234, R230, 0x100000 ;  /* 0x00100000e6ea7836 */ /* 0x010fc60000000000 */
[----:B------:R-:W4:Y:S01]  /*17290*/  LDL.LU.64 R242, [R1+0xd8] ;  /* 0x0000d80001f27983 */ /* 0x000f220000300a00 */
[----:B------:R-:W-:-:S03]  /*172a0*/  IMAD.WIDE R232, R4, 0x4, R232 ;  /* 0x0000000404e87825 */ /* 0x000fc600078e02e8 */
[----:B------:R1:W-:Y:S01]  /*172b0*/  STL.64 [R1+0x5d0], R240 ;  /* 0x0005d0f001007387 */ /* 0x0003e20000100a00 */
[C---:B---3--:R-:W-:Y:S02]  /*172c0*/  VIADD R23, R230.reuse, 0x100000 ;  /* 0x00100000e6177836 */ /* 0x048fe40000000000 */
[----:B------:R-:W-:Y:S01]  /*172d0*/  VIADD R22, R230, 0x100000 ;  /* 0x00100000e6167836 */ /* 0x000fe20000000000 */
[----:B------:R3:W-:Y:S04]  /*172e0*/  LDGSTS.E [R234+-0x55e00], desc[UR6][R240.64], P2 ;  /* 0xaa200000f0ea7fae */ /* 0x0007e80009121846 */
[----:B------:R-:W-:Y:S01]  /*172f0*/  LDGSTS.E [R23+-0x55a00], desc[UR6][R232.64], P2 ;  /* 0xaa600000e8177fae */ /* 0x000fe20009121846 */
[----:B------:R-:W-:-:S03]  /*17300*/  IMAD.WIDE R228, R4, 0x4, R244 ;  /* 0x0000000404e47825 */ /* 0x000fc600078e02f4 */
[----:B------:R-:W4:Y:S04]  /*17310*/  LDL.LU.64 R244, [R1+0xd0] ;  /* 0x0000d00001f47983 */ /* 0x000f280000300a00 */
[----:B------:R-:W-:Y:S04]  /*17320*/  STL.64 [R1+0x5c0], R232 ;  /* 0x0005c0e801007387 */ /* 0x000fe80000100a00 */
[----:B------:R1:W-:Y:S04]  /*17330*/  STL.64 [R1+0x5b0], R228 ;  /* 0x0005b0e401007387 */ /* 0x0003e80000100a00 */
[----:B------:R1:W-:Y:S01]  /*17340*/  LDGSTS.E [R22+-0x55600], desc[UR6][R228.64], P2 ;  /* 0xaaa00000e4167fae */ /* 0x0003e20009121846 */
[----:B--2---:R-:W-:-:S04]  /*17350*/  IMAD.WIDE R20, R4, 0x4, R20 ;  /* 0x0000000404147825 */ /* 0x004fc800078e0214 */
[C---:B---3--:R-:W-:Y:S01]  /*17360*/  IMAD.WIDE R234, R4.reuse, 0x4, R246 ;  /* 0x0000000404ea7825 */ /* 0x048fe200078e02f6 */
[----:B------:R2:W-:Y:S04]  /*17370*/  STL.64 [R1+0x5a0], R20 ;  /* 0x0005a01401007387 */ /* 0x0005e80000100a00 */
[----:B-1----:R-:W3:Y:S01]  /*17380*/  LDL.LU.64 R240, [R1+0xc8] ;  /* 0x0000c80001f07983 */ /* 0x002ee20000300a00 */
[----:B------:R-:W-:-:S03]  /*17390*/  IMAD.WIDE R228, R4, 0x4, R248 ;  /* 0x0000000404e47825 */ /* 0x000fc600078e02f8 */
[----:B------:R-:W3:Y:S04]  /*173a0*/  LDL.LU.64 R246, [R1+0xc0] ;  /* 0x0000c00001f67983 */ /* 0x000ee80000300a00 */
[----:B------:R1:W-:Y:S04]  /*173b0*/  STL.64 [R1+0x590], R234 ;  /* 0x000590ea01007387 */ /* 0x0003e80000100a00 */
[----:B------:R-:W3:Y:S04]  /*173c0*/  LDL.LU.64 R248, [R1+0xb8] ;  /* 0x0000b80001f87983 */ /* 0x000ee80000300a00 */
[----:B------:R1:W-:Y:S01]  /*173d0*/  STL.64 [R1+0x580], R228 ;  /* 0x000580e401007387 */ /* 0x0003e20000100a00 */
[----:B------:R-:W-:-:S03]  /*173e0*/  VIADD R232, R230, 0x100000 ;  /* 0x00100000e6e87836 */ /* 0x000fc60000000000 */
[----:B------:R2:W-:Y:S04]  /*173f0*/  LDGSTS.E [R231+-0x55200], desc[UR6][R20.64], P2 ;  /* 0xaae0000014e77fae */ /* 0x0005e80009121846 */
[----:B------:R1:W-:Y:S01]  /*17400*/  LDGSTS.E [R232+-0x54e00], desc[UR6][R234.64], P2 ;  /* 0xab200000eae87fae */ /* 0x0003e20009121846 */
[----:B------:R-:W-:-:S05]  /*17410*/  IMAD.WIDE R22, R4, 0x4, R18 ;  /* 0x0000000404167825 */ /* 0x000fca00078e0212 */
[----:B------:R4:W-:Y:S01]  /*17420*/  STL.64 [R1+0x570], R22 ;  /* 0x0005701601007387 */ /* 0x0009e20000100a00 */
[----:B------:R-:W-:-:S03]  /*17430*/  IMAD.WIDE R18, R4, 0x4, R250 ;  /* 0x0000000404127825 */ /* 0x000fc600078e02fa */
[----:B------:R-:W3:Y:S01]  /*17440*/  LDL.LU.64 R250, [R1+0xb0] ;  /* 0x0000b00001fa7983 */ /* 0x000ee20000300a00 */
[C---:B--2---:R-:W-:Y:S02]  /*17450*/  VIADD R21, R230.reuse, 0x100000 ;  /* 0x00100000e6157836 */ /* 0x044fe40000000000 */
[----:B------:R-:W-:Y:S01]  /*17460*/  VIADD R20, R230, 0x100000 ;  /* 0x00100000e6147836 */ /* 0x000fe20000000000 */
[----:B------:R2:W-:Y:S04]  /*17470*/  STL.64 [R1+0x560], R18 ;  /* 0x0005601201007387 */ /* 0x0005e80000100a00 */
[----:B------:R2:W-:Y:S04]  /*17480*/  LDGSTS.E [R21+-0x54a00], desc[UR6][R228.64], P2 ;  /* 0xab600000e4157fae */ /* 0x0005e80009121846 */
[----:B------:R4:W-:Y:S01]  /*17490*/  LDGSTS.E [R20+-0x54600], desc[UR6][R22.64], P2 ;  /* 0xaba0000016147fae */ /* 0x0009e20009121846 */
[----:B-1----:R-:W-:-:S03]  /*174a0*/  IMAD.WIDE R234, R4, 0x4, R236 ;  /* 0x0000000404ea7825 */ /* 0x002fc600078e02ec */
[----:B------:R1:W-:Y:S01]  /*174b0*/  LDGSTS.E [R231+-0x54200], desc[UR6][R18.64], P2 ;  /* 0xabe0000012e77fae */ /* 0x0003e20009121846 */
[----:B--2---:R-:W-:-:S03]  /*174c0*/  IMAD.WIDE R228, R4, 0x4, R238 ;  /* 0x0000000404e47825 */ /* 0x004fc600078e02ee */
[----:B------:R-:W-:Y:S01]  /*174d0*/  STL.64 [R1+0x550], R234 ;  /* 0x000550ea01007387 */ /* 0x000fe20000100a00 */
[----:B----4-:R-:W-:-:S03]  /*174e0*/  IMAD.WIDE R22, R4, 0x4, R242 ;  /* 0x0000000404167825 */ /* 0x010fc600078e02f2 */
[----:B------:R2:W-:Y:S04]  /*174f0*/  STL.64 [R1+0x540], R228 ;  /* 0x000540e401007387 */ /* 0x0005e80000100a00 */
[----:B------:R4:W-:Y:S04]  /*17500*/  STL.64 [R1+0x530], R22 ;  /* 0x0005301601007387 */ /* 0x0009e80000100a00 */
[----:B------:R3:W-:Y:S04]  /*17510*/  LDGSTS.E [R232+-0x53e00], desc[UR6][R234.64], P2 ;  /* 0xac200000eae87fae */ /* 0x0007e80009121846 */
[----:B------:R-:W-:Y:S04]  /*17520*/  LDGSTS.E [R21+-0x53a00], desc[UR6][R228.64], P2 ;  /* 0xac600000e4157fae */ /* 0x000fe80009121846 */
[----:B------:R4:W-:Y:S01]  /*17530*/  LDGSTS.E [R20+-0x53600], desc[UR6][R22.64], P2 ;  /* 0xaca0000016147fae */ /* 0x0009e20009121846 */
[----:B-1----:R-:W-:-:S05]  /*17540*/  IMAD.WIDE R18, R4, 0x4, R244 ;  /* 0x0000000404127825 */ /* 0x002fca00078e02f4 */
[----:B------:R1:W-:Y:S04]  /*17550*/  STL.64 [R1+0x520], R18 ;  /* 0x0005201201007387 */ /* 0x0003e80000100a00 */
[----:B------:R-:W4:Y:S04]  /*17560*/  LDL.LU.64 R242, [R1+0xa8] ;  /* 0x0000a80001f27983 */ /* 0x000f280000300a00 */
[----:B------:R-:W4:Y:S04]  /*17570*/  LDL.LU.64 R238, [R1+0xa0] ;  /* 0x0000a00001ee7983 */ /* 0x000f280000300a00 */
[----:B------:R-:W4:Y:S04]  /*17580*/  LDL.LU.64 R236, [R1+0x98] ;  /* 0x0000980001ec7983 */ /* 0x000f280000300a00 */
[----:B--2---:R-:W2:Y:S04]  /*17590*/  LDL.LU.64 R228, [R1+0x90] ;  /* 0x0000900001e47983 */ /* 0x004ea80000300a00 */
[----:B------:R-:W2:Y:S04]  /*175a0*/  LDL.LU.64 R244, [R1+0x88] ;  /* 0x0000880001f47983 */ /* 0x000ea80000300a00 */
[----:B------:R1:W-:Y:S01]  /*175b0*/  LDGSTS.E [R231+-0x53200], desc[UR6][R18.64], P2 ;  /* 0xace0000012e77fae */ /* 0x0003e20009121846 */
[----:B---3--:R-:W-:-:S04]  /*175c0*/  IMAD.WIDE R240, R4, 0x4, R240 ;  /* 0x0000000404f07825 */ /* 0x008fc800078e02f0 */
[C---:B------:R-:W-:Y:S02]  /*175d0*/  IMAD.WIDE R232, R4.reuse, 0x4, R246 ;  /* 0x0000000404e87825 */ /* 0x040fe400078e02f6 */
[----:B------:R-:W3:Y:S02]  /*175e0*/  LDL.LU.64 R246, [R1+0x80] ;  /* 0x0000800001f67983 */ /* 0x000ee40000300a00 */
[C---:B----4-:R-:W-:Y:S02]  /*175f0*/  IMAD.WIDE R22, R4.reuse, 0x4, R248 ;  /* 0x0000000404167825 */ /* 0x050fe400078e02f8 */
[----:B------:R4:W-:Y:S04]  /*17600*/  STL.64 [R1+0x510], R240 ;  /* 0x000510f001007387 */ /* 0x0009e80000100a00 */
[----:B------:R4:W-:Y:S04]  /*17610*/  STL.64 [R1+0x500], R232 ;  /* 0x000500e801007387 */ /* 0x0009e80000100a00 */
[----:B------:R4:W-:Y:S04]  /*17620*/  STL.64 [R1+0x4f0], R22 ;  /* 0x0004f01601007387 */ /* 0x0009e80000100a00 */
[----:B------:R-:W3:Y:S01]  /*17630*/  LDL.LU.64 R248, [R1+0x78] ;  /* 0x0000780001f87983 */ /* 0x000ee20000300a00 */
[----:B-1----:R-:W-:-:S05]  /*17640*/  IMAD.WIDE R18, R4, 0x4, R250 ;  /* 0x0000000404127825 */ /* 0x002fca00078e02fa */
[----:B------:R1:W-:Y:S04]  /*17650*/  STL.64 [R1+0x4e0], R18 ;  /* 0x0004e01201007387 */ /* 0x0003e80000100a00 */
[----:B------:R-:W3:Y:S01]  /*17660*/  LDL.LU.64 R250, [R1+0x70] ;  /* 0x0000700001fa7983 */ /* 0x000ee20000300a00 */
[----:B------:R-:W-:-:S05]  /*17670*/  VIADD R234, R230, 0x100000 ;  /* 0x00100000e6ea7836 */ /* 0x000fca0000000000 */
[----:B------:R4:W-:Y:S04]  /*17680*/  LDGSTS.E [R234+-0x52e00], desc[UR6][R240.64], P2 ;  /* 0xad200000f0ea7fae */ /* 0x0009e80009121846 */
[----:B------:R1:W-:Y:S01]  /*17690*/  LDGSTS.E [R21+-0x52a00], desc[UR6][R232.64], P2 ;  /* 0xad600000e8157fae */ /* 0x0003e20009121846 */
[----:B------:R-:W-:-:S03]  /*176a0*/  VIADD R235, R230, 0x100000 ;  /* 0x00100000e6eb7836 */ /* 0x000fc60000000000 */
[----:B------:R1:W-:Y:S01]  /*176b0*/  LDGSTS.E [R20+-0x52600], desc[UR6][R22.64], P2 ;  /* 0xada0000016147fae */ /* 0x0003e20009121846 */
[----:B----4-:R-:W-:-:S03]  /*176c0*/  VIADD R241, R230, 0x100000 ;  /* 0x00100000e6f17836 */ /* 0x010fc60000000000 */
[----:B------:R4:W-:Y:S01]  /*176d0*/  LDGSTS.E [R231+-0x52200], desc[UR6][R18.64], P2 ;  /* 0xade0000012e77fae */ /* 0x0009e20009121846 */
[----:B------:R-:W3:Y:S08]  /*176e0*/  LDC R240, c[0x0][0x230] ;  /* 0x00008c00fff07b82 */ /* 0x000ef00000000800 */
[----:B-1----:R-:W1:Y:S08]  /*176f0*/  LDC R233, c[0x0][0x230] ;  /* 0x00008c00ffe97b82 */ /* 0x002e700000000800 */
[----:B------:R-:W4:Y:S08]  /*17700*/  LDC R232, c[0x0][0x230] ;  /* 0x00008c00ffe87b82 */ /* 0x000f300000000800 */
[----:B------:R-:W3:Y:S01]  /*17710*/  LDC R23, c[0x0][0x230] ;  /* 0x00008c00ff177b82 */ /* 0x000ee20000000800 */
[----:B-1----:R-:W-:-:S07]  /*17720*/  VIADD R233, R233, 0xffffff7f ;  /* 0xffffff7fe9e97836 */ /* 0x002fce0000000000 */
[----:B------:R-:W1:Y:S01]  /*17730*/  LDC R22, c[0x0][0x230] ;  /* 0x00008c00ff167b82 */ /* 0x000e620000000800 */
[----:B----4-:R-:W-:Y:S02]  /*17740*/  VIADD R232, R232, 0xffffff7e ;  /* 0xffffff7ee8e87836 */ /* 0x010fe40000000000 */
[----:B------:R-:W-:-:S05]  /*17750*/  IMAD.WIDE R242, R4, 0x4, R242 ;  /* 0x0000000404f27825 */ /* 0x000fca00078e02f2 */
[----:B------:R-:W4:Y:S01]  /*17760*/  LDC R21, c[0x0][0x230] ;  /* 0x00008c00ff157b82 */ /* 0x000f220000000800 */
[C---:B------:R-:W-:Y:S01]  /*17770*/  IMAD.WIDE R238, R4.reuse, 0x4, R238 ;  /* 0x0000000404ee7825 */ /* 0x040fe200078e02ee */
[----:B------:R3:W-:Y:S03]  /*17780*/  STL.64 [R1+0x4d0], R242 ;  /* 0x0004d0f201007387 */ /* 0x0007e60000100a00 */
[C---:B------:R-:W-:Y:S01]  /*17790*/  IMAD.WIDE R236, R4.reuse, 0x4, R236 ;  /* 0x0000000404ec7825 */ /* 0x040fe200078e02ec */
[----:B------:R3:W-:Y:S03]  /*177a0*/  LDGSTS.E [R241+-0x51e00], desc[UR6][R242.64], P2 ;  /* 0xae200000f2f17fae */ /* 0x0007e60009121846 */
[C---:B--2---:R-:W-:Y:S01]  /*177b0*/  IMAD.WIDE R228, R4.reuse, 0x4, R228 ;  /* 0x0000000404e47825 */ /* 0x044fe200078e02e4 */
[----:B------:R-:W-:Y:S03]  /*177c0*/  STL.64 [R1+0x4c0], R238 ;  /* 0x0004c0ee01007387 */ /* 0x000fe60000100a00 */
[C---:B------:R-:W-:Y:S01]  /*177d0*/  IMAD.WIDE R18, R4.reuse, 0x4, R244 ;  /* 0x0000000404127825 */ /* 0x040fe200078e02f4 */
[----:B------:R2:W-:Y:S04]  /*177e0*/  STL.64 [R1+0x4b0], R236 ;  /* 0x0004b0ec01007387 */ /* 0x0005e80000100a00 */
[----:B------:R-:W-:Y:S04]  /*177f0*/  LDGSTS.E [R235+-0x51a00], desc[UR6][R238.64], P2 ;  /* 0xae600000eeeb7fae */ /* 0x000fe80009121846 */
[----:B------:R-:W-:Y:S01]  /*17800*/  STL.64 [R1+0x4a0], R228 ;  /* 0x0004a0e401007387 */ /* 0x000fe20000100a00 */
[----:B---3--:R-:W-:-:S03]  /*17810*/  IMAD.WIDE R242, R4, 0x4, R246 ;  /* 0x0000000404f27825 */ /* 0x008fc600078e02f6 */
[----:B------:R2:W-:Y:S04]  /*17820*/  LDGSTS.E [R234+-0x51600], desc[UR6][R236.64], P2 ;  /* 0xaea00000ecea7fae */ /* 0x0005e80009121846 */
[----:B------:R3:W-:Y:S04]  /*17830*/  STL.64 [R1+0x490], R18 ;  /* 0x0004901201007387 */ /* 0x0007e80000100a00 */
[----:B------:R1:W-:Y:S04]  /*17840*/  LDGSTS.E [R20+-0x51200], desc[UR6][R228.64], P2 ;  /* 0xaee00000e4147fae */ /* 0x0003e80009121846 */
[----:B------:R-:W-:Y:S01]  /*17850*/  LDGSTS.E [R231+-0x50e00], desc[UR6][R18.64], P2 ;  /* 0xaf20000012e77fae */ /* 0x000fe20009121846 */
[----:B--2---:R-:W-:-:S03]  /*17860*/  VIADD R237, R230, 0x100000 ;  /* 0x00100000e6ed7836 */ /* 0x004fc60000000000 */
[----:B------:R-:W-:Y:S01]  /*17870*/  STL.64 [R1+0x480], R242 ;  /* 0x000480f201007387 */ /* 0x000fe20000100a00 */
[----:B------:R-:W-:-:S03]  /*17880*/  IMAD.WIDE R238, R4, 0x4, R248 ;  /* 0x0000000404ee7825 */ /* 0x000fc600078e02f8 */
[----:B------:R-:W-:Y:S01]  /*17890*/  LDGSTS.E [R237+-0x50a00], desc[UR6][R242.64], P2 ;  /* 0xaf600000f2ed7fae */ /* 0x000fe20009121846 */
[----:B------:R-:W-:Y:S01]  /*178a0*/  ISETP.GE.U32.AND P1, PT, R233, 0x7fffff60, PT ;  /* 0x7fffff60e900780c */ /* 0x000fe20003f26070 */
[----:B------:R-:W-:Y:S01]  /*178b0*/  VIADD R236, R230, 0x100000 ;  /* 0x00100000e6ec7836 */ /* 0x000fe20000000000 */
[----:B-1----:R-:W1:Y:S01]  /*178c0*/  LDC R20, c[0x0][0x230] ;  /* 0x00008c00ff147b82 */ /* 0x002e620000000800 */
[----:B---3--:R-:W2:Y:S04]  /*178d0*/  LDL.LU.64 R18, [R1+0x68] ;  /* 0x0000680001127983 */ /* 0x008ea80000300a00 */
[----:B------:R-:W3:Y:S04]  /*178e0*/  LDL.LU.64 R228, [R1+0x60] ;  /* 0x0000600001e47983 */ /* 0x000ee80000300a00 */
[----:B------:R-:W3:Y:S04]  /*178f0*/  LDL.LU.64 R244, [R1+0x58] ;  /* 0x0000580001f47983 */ /* 0x000ee80000300a00 */
[----:B------:R-:W-:Y:S04]  /*17900*/  STL.64 [R1+0x470], R238 ;  /* 0x000470ee01007387 */ /* 0x000fe80000100a00 */
[----:B------:R-:W3:Y:S04]  /*17910*/  LDL.LU.64 R246, [R1+0x50] ;  /* 0x0000500001f67983 */ /* 0x000ee80000300a00 */
[----:B------:R-:W-:Y:S01]  /*17920*/  LDGSTS.E [R236+-0x50600], desc[UR6][R238.64], P2 ;  /* 0xafa00000eeec7fae */ /* 0x000fe20009121846 */
[----:B------:R-:W-:-:S05]  /*17930*/  IMAD.WIDE R234, R4, 0x4, R250 ;  /* 0x0000000404ea7825 */ /* 0x000fca00078e02fa */
[----:B------:R4:W-:Y:S01]  /*17940*/  LDGSTS.E [R231+-0x50200], desc[UR6][R234.64], P2 ;  /* 0xafe00000eae77fae */ /* 0x0009e20009121846 */
[----:B------:R-:W-:-:S03]  /*17950*/  ISETP.GE.U32.AND P2, PT, R232, 0x7fffff5f, PT ;  /* 0x7fffff5fe800780c */ /* 0x000fc60003f46070 */
[----:B------:R1:W-:Y:S04]  /*17960*/  STL.64 [R1+0x460], R234 ;  /* 0x000460ea01007387 */ /* 0x0003e80000100a00 */
[----:B------:R-:W3:Y:S01]  /*17970*/  LDL.LU.64 R232, [R1+0x48] ;  /* 0x0000480001e87983 */ /* 0x000ee20000300a00 */
[----:B----4-:R-:W-:-:S03]  /*17980*/  VIADD R231, R240, 0xffffff7a ;  /* 0xffffff7af0e77836 */ /* 0x010fc60000000000 */
[----:B------:R-:W0:Y:S04]  /*17990*/  LDGDEPBAR ;  /* 0x00000000000079af */ /* 0x000e280000000000 */
[----:B-1----:R-:W4:Y:S04]  /*179a0*/  LDL.LU.64 R234, [R1+0x40] ;  /* 0x0000400001ea7983 */ /* 0x002f280000300a00 */
[----:B------:R-:W4:Y:S04]  /*179b0*/  LDL.LU.64 R236, [R1+0x38] ;  /* 0x0000380001ec7983 */ /* 0x000f280000300a00 */
[----:B------:R-:W4:Y:S04]  /*179c0*/  LDL.LU.64 R238, [R1+0x30] ;  /* 0x0000300001ee7983 */ /* 0x000f280000300a00 */
[----:B------:R-:W4:Y:S04]  /*179d0*/  LDL.LU.64 R240, [R1+0x28] ;  /* 0x0000280001f07983 */ /* 0x000f280000300a00 */
[----:B------:R-:W4:Y:S04]  /*179e0*/  LDL.LU.64 R242, [R1+0x20] ;  /* 0x0000200001f27983 */ /* 0x000f280000300a00 */
[----:B------:R-:W4:Y:S04]  /*179f0*/  LDL.LU.64 R248, [R1+0x18] ;  /* 0x0000180001f87983 */ /* 0x000f280000300a00 */
[----:B------:R-:W4:Y:S01]  /*17a00*/  LDL.LU.64 R250, [R1+0x10] ;  /* 0x0000100001fa7983 */ /* 0x000f220000300a00 */
[----:B------:R-:W-:-:S02]  /*17a10*/  VIADD R23, R23, 0xffffff7d ;  /* 0xffffff7d17177836 */ /* 0x000fc40000000000 */
[----:B------:R-:W-:Y:S02]  /*17a20*/  VIADD R22, R22, 0xffffff7c ;  /* 0xffffff7c16167836 */ /* 0x000fe40000000000 */
[----:B------:R-:W-:Y:S01]  /*17a30*/  VIADD R21, R21, 0xffffff7b ;  /* 0xffffff7b15157836 */ /* 0x000fe20000000000 */
[----:B------:R-:W-:Y:S02]  /*17a40*/  ISETP.GE.U32.AND P6, PT, R23, 0x7fffff5e, PT ;  /* 0x7fffff5e1700780c */ /* 0x000fe40003fc6070 */
[----:B------:R-:W-:Y:S02]  /*17a50*/  ISETP.GE.U32.AND P5, PT, R22, 0x7fffff5d, PT ;  /* 0x7fffff5d1600780c */ /* 0x000fe40003fa6070 */
[----:B------:R-:W-:Y:S01]  /*17a60*/  ISETP.GE.U32.AND P0, PT, R231, 0x7fffff5b, PT ;  /* 0x7fffff5be700780c */ /* 0x000fe20003f06070 */
[----:B------:R-:W-:Y:S01]  /*17a70*/  VIADD R231, R20, 0xffffff79 ;  /* 0xffffff7914e77836 */ /* 0x000fe20000000000 */
[----:B------:R-:W-:Y:S01]  /*17a80*/  ISETP.GE.U32.AND P4, PT, R21, 0x7fffff5c, PT ;  /* 0x7fffff5c1500780c */ /* 0x000fe20003f86070 */
[C---:B--2---:R-:W-:Y:S01]  /*17a90*/  IMAD.WIDE R22, R2.reuse, 0x4, R18 ;  /* 0x0000000402167825 */ /* 0x044fe200078e0212 */
[----:B------:R-:W-:Y:S03]  /*17aa0*/  BAR.SYNC.DEFER_BLOCKING 0x0 ;  /* 0x0000000000007b1d */ /* 0x000fe60000010000 */
[----:B---3--:R-:W-:-:S04]  /*17ab0*/  IMAD.WIDE R20, R2, 0x4, R228 ;  /* 0x0000000402147825 */ /* 0x008fc800078e02e4 */
[C---:B------:R-:W-:Y:S01]  /*17ac0*/  IMAD.WIDE R18, R2.reuse, 0x4, R244 ;  /* 0x0000000402127825 */ /* 0x040fe200078e02f4 */
[----:B------:R1:W-:Y:S04]  /*17ad0*/  STL.64 [R1+0x458], R22 ;  /* 0x0004581601007387 */ /* 0x0003e80000100a00 */
[----:B------:R-:W2:Y:S01]  /*17ae0*/  LDL.LU.64 R244, [R1+0x8] ;  /* 0x0000080001f47983 */ /* 0x000ea20000300a00 */
[----:B------:R-:W-:-:S03]  /*17af0*/  IMAD.WIDE R228, R2, 0x4, R246 ;  /* 0x0000000402e47825 */ /* 0x000fc600078e02f6 */
[----:B------:R3:W-:Y:S04]  /*17b00*/  STL.64 [R1+0x450], R20 ;  /* 0x0004501401007387 */ /* 0x0007e80000100a00 */
[----:B------:R-:W2:Y:S04]  /*17b10*/  LDL.LU.64 R246, [R1] ;  /* 0x0000000001f67983 */ /* 0x000ea80000300a00 */
[----:B------:R3:W-:Y:S04]  /*17b20*/  STL.64 [R1+0x448], R18 ;  /* 0x0004481201007387 */ /* 0x0007e80000100a00 */
[----:B------:R3:W-:Y:S04]  /*17b30*/  STL.64 [R1+0x440], R228 ;  /* 0x000440e401007387 */ /* 0x0007e80000100a00 */
[----:B------:R-:W-:Y:S01]  /*17b40*/  @!PT LDS RZ, [RZ] ;  /* 0x00000000fffff984 */ /* 0x000fe20000000800 */
[----:B------:R-:W-:Y:S01]  /*17b50*/  @!PT LDS RZ, [RZ] ;  /* 0x00000000fffff984 */ /* 0x000fe20000000800 */
[----:B------:R-:W-:Y:S01]  /*17b60*/  @!PT LDS RZ, [RZ] ;  /* 0x00000000fffff984 */ /* 0x000fe20000000800 */
[----:B------:R-:W-:Y:S04]  /*17b70*/  LDGSTS.E [R0+0x40000], desc[UR6][R22.64], !P1 ;  /* 0x4000000016007fae */ /* 0x000fe8000c921846 */
[----:B------:R-:W-:Y:S04]  /*17b80*/  LDGSTS.E [R0+0x44000], desc[UR6][R20.64], !P1 ;  /* 0x4400000014007fae */ /* 0x000fe8000c921846 */
[----:B------:R-:W-:Y:S04]  /*17b90*/  LDGSTS.E [R0+0x48000], desc[UR6][R18.64], !P1 ;  /* 0x4800000012007fae */ /* 0x000fe8000c921846 */
[----:B-1----:R-:W2:Y:S04]  /*17ba0*/  LDL.LU.64 R22, [R1+0x2998] ;  /* 0x0029980001167983 */ /* 0x002ea80000300a00 */
[----:B---3--:R-:W3:Y:S04]  /*17bb0*/  LDL.LU.64 R20, [R1+0x2990] ;  /* 0x0029900001147983 */ /* 0x008ee80000300a00 */
[----:B------:R-:W3:Y:S04]  /*17bc0*/  LDL.LU.64 R18, [R1+0x2988] ;  /* 0x0029880001127983 */ /* 0x000ee80000300a00 */
[----:B------:R-:W-:Y:S04]  /*17bd0*/  LDGSTS.E [R0+0x4c000], desc[UR6][R228.64], !P1 ;  /* 0x4c000000e4007fae */ /* 0x000fe8000c921846 */
[----:B------:R-:W3:Y:S01]  /*17be0*/  LDL.LU.64 R228, [R1+0x2980] ;  /* 0x0029800001e47983 */ /* 0x000ee20000300a00 */
[----:B------:R-:W-:-:S05]  /*17bf0*/  IMAD.WIDE R232, R2, 0x4, R232 ;  /* 0x0000000402e87825 */ /* 0x000fca00078e02e8 */
[----:B------:R1:W-:Y:S01]  /*17c00*/  STL.64 [R1+0x438], R232 ;  /* 0x000438e801007387 */ /* 0x0003e20000100a00 */
[----:B----4-:R-:W-:-:S03]  /*17c10*/  IMAD.WIDE R234, R2, 0x4, R234 ;  /* 0x0000000402ea7825 */ /* 0x010fc600078e02ea */
[----:B------:R-:W-:Y:S01]  /*17c20*/  LDGSTS.E [R0+0x40004], desc[UR6][R232.64], !P2 ;  /* 0x40004000e8007fae */ /* 0x000fe2000d121846 */
[----:B------:R-:W-:-:S03]  /*17c30*/  IMAD.WIDE R236, R2, 0x4, R236 ;  /* 0x0000000402ec7825 */ /* 0x000fc600078e02ec */
[----:B------:R4:W-:Y:S01]  /*17c40*/  STL.64 [R1+0x430], R234 ;  /* 0x000430ea01007387 */ /* 0x0009e20000100a00 */
[----:B------:R-:W-:-:S03]  /*17c50*/  IMAD.WIDE R238, R2, 0x4, R238 ;  /* 0x0000000402ee7825 */ /* 0x000fc600078e02ee */
[----:B------:R-:W-:Y:S01]  /*17c60*/  LDGSTS.E [R0+0x44004], desc[UR6][R234.64], !P2 ;  /* 0x44004000ea007fae */ /* 0x000fe2000d121846 */
[----:B------:R-:W-:-:S03]  /*17c70*/  IMAD.WIDE R240, R2, 0x4, R240 ;  /* 0x0000000402f07825 */ /* 0x000fc600078e02f0 */
[----:B-1----:R-:W3:Y:S01]  /*17c80*/  LDL.LU.64 R232, [R1+0x2978] ;  /* 0x0029780001e87983 */ /* 0x002ee20000300a00 */
[----:B------:R-:W-:-:S03]  /*17c90*/  IMAD.WIDE R242, R2, 0x4, R242 ;  /* 0x0000000402f27825 */ /* 0x000fc600078e02f2 */
[----:B------:R1:W-:Y:S04]  /*17ca0*/  STL.64 [R1+0x428], R236 ;  /* 0x000428ec01007387 */ /* 0x0003e80000100a00 */
[----:B----4-:R-:W4:Y:S01]  /*17cb0*/  LDL.LU.64 R234, [R1+0x2970] ;  /* 0x0029700001ea7983 */ /* 0x010f220000300a00 */
[----:B------:R-:W-:-:S03]  /*17cc0*/  IMAD.WIDE R248, R2, 0x4, R248 ;  /* 0x0000000402f87825 */ /* 0x000fc600078e02f8 */
[----:B------:R1:W-:Y:S01]  /*17cd0*/  STL.64 [R1+0x420], R238 ;  /* 0x000420ee01007387 */ /* 0x0003e20000100a00 */
[----:B------:R-:W-:-:S03]  /*17ce0*/  IMAD.WIDE R250, R2, 0x4, R250 ;  /* 0x0000000402fa7825 */ /* 0x000fc600078e02fa */
[----:B------:R-:W-:Y:S04]  /*17cf0*/  LDGSTS.E [R0+0x48004], desc[UR6][R236.64], !P2 ;  /* 0x48004000ec007fae */ /* 0x000fe8000d121846 */
[----:B------:R-:W-:Y:S04]  /*17d00*/  LDGSTS.E [R0+0x4c004], desc[UR6][R238.64], !P2 ;  /* 0x4c004000ee007fae */ /* 0x000fe8000d121846 */
[----:B------:R-:W-:Y:S04]  /*17d10*/  LDGSTS.E [R0+0x40008], desc[UR6][R240.64], !P6 ;  /* 0x40008000f0007fae */ /* 0x000fe8000f121846 */
[----:B-1----:R-:W3:Y:S04]  /*17d20*/  LDL.LU.64 R236, [R1+0x2968] ;  /* 0x0029680001ec7983 */ /* 0x002ee80000300a00 */
[----:B------:R-:W4:Y:S04]  /*17d30*/  LDL.LU.64 R238, [R1+0x2960] ;  /* 0x0029600001ee7983 */ /* 0x000f280000300a00 */
[----:B------:R1:W-:Y:S04]  /*17d40*/  STL.64 [R1+0x418], R240 ;  /* 0x000418f001007387 */ /* 0x0003e80000100a00 */
[----:B------:R1:W-:Y:S04]  /*17d50*/  STL.64 [R1+0x410], R242 ;  /* 0x000410f201007387 */ /* 0x0003e80000100a00 */
[----:B------:R-:W-:Y:S04]  /*17d60*/  LDGSTS.E [R0+0x44008], desc[UR6][R242.64], !P6 ;  /* 0x44008000f2007fae */ /* 0x000fe8000f121846 */
[----:B-1----:R-:W3:Y:S04]  /*17d70*/  LDL.LU.64 R240, [R1+0x2958] ;  /* 0x0029580001f07983 */ /* 0x002ee80000300a00 */
[----:B------:R1:W-:Y:S04]  /*17d80*/  STL.64 [R1+0x408], R248 ;  /* 0x000408f801007387 */ /* 0x0003e80000100a00 */
[----:B------:R-:W4:Y:S04]  /*17d90*/  LDL.LU.64 R242, [R1+0x2950] ;  /* 0x0029500001f27983 */ /* 0x000f280000300a00 */
[----:B------:R1:W-:Y:S04]  /*17da0*/  STL.64 [R1+0x400], R250 ;  /* 0x000400fa01007387 */ /* 0x0003e80000100a00 */
[----:B------:R-:W-:Y:S04]  /*17db0*/  LDGSTS.E [R0+0x48008], desc[UR6][R248.64], !P6 ;  /* 0x48008000f8007fae */ /* 0x000fe8000f121846 */
[----:B------:R2:W-:Y:S04]  /*17dc0*/  LDGSTS.E [R0+0x4c008], desc[UR6][R250.64], !P6 ;  /* 0x4c008000fa007fae */ /* 0x0005e8000f121846 */
[----:B-1----:R-:W3:Y:S04]  /*17dd0*/  LDL.LU.64 R248, [R1+0x2948] ;  /* 0x0029480001f87983 */ /* 0x002ee80000300a00 */
[----:B------:R-:W4:Y:S01]  /*17de0*/  LDL.LU.64 R250, [R1+0x2940] ;  /* 0x0029400001fa7983 */ /* 0x000f220000300a00 */
[----:B--2---:R-:W-:-:S04]  /*17df0*/  IMAD.WIDE R244, R2, 0x4, R244 ;  /* 0x0000000402f47825 */ /* 0x004fc800078e02f4 */
[----:B------:R-:W-:Y:S01]  /*17e00*/  IMAD.WIDE R246, R2, 0x4, R246 ;  /* 0x0000000402f67825 */ /* 0x000fe200078e02f6 */
[----:B------:R1:W-:Y:S04]  /*17e10*/  STL.64 [R1+0x3f8], R244 ;  /* 0x0003f8f401007387 */ /* 0x0003e80000100a00 */
[----:B------:R2:W-:Y:S04]  /*17e20*/  STL.64 [R1+0x3f0], R246 ;  /* 0x0003f0f601007387 */ /* 0x0005e80000100a00 */
[----:B------:R-:W-:Y:S04]  /*17e30*/  LDGSTS.E [R0+0x4000c], desc[UR6][R244.64], !P5 ;  /* 0x4000c000f4007fae */ /* 0x000fe8000e921846 */
[----:B------:R-:W-:Y:S04]  /*17e40*/  LDGSTS.E [R0+0x4400c], desc[UR6][R246.64], !P5 ;  /* 0x4400c000f6007fae */ /* 0x000fe8000e921846 */
[----:B-1----:R-:W3:Y:S01]  /*17e50*/  LDL.LU.64 R244, [R1+0x2938] ;  /* 0x0029380001f47983 */ /* 0x002ee20000300a00 */
[----:B------:R-:W-:-:S02]  /*17e60*/  ISETP.GE.U32.AND P1, PT, R231, 0x7fffff5a, PT ;  /* 0x7fffff5ae700780c */ /* 0x000fc40003f26070 */
[----:B------:R-:W1:Y:S01]  /*17e70*/  LDC R231, c[0x0][0x230] ;  /* 0x00008c00ffe77b82 */ /* 0x000e620000000800 */
[----:B----4-:R-:W-:-:S05]  /*17e80*/  IMAD.WIDE R250, R2, 0x4, R250 ;  /* 0x0000000402fa7825 */ /* 0x010fca00078e02fa */
[----:B------:R4:W-:Y:S04]  /*17e90*/  STL.64 [R1+0x3e8], R250 ;  /* 0x0003e8fa01007387 */ /* 0x0009e80000100a00 */
[----:B--2---:R-:W2:Y:S01]  /*17ea0*/  LDL.LU.64 R246, [R1+0x2930] ;  /* 0x0029300001f67983 */ /* 0x004ea20000300a00 */
[----:B-1----:R-:W-:-:S03]  /*17eb0*/  VIADD R231, R231, 0xffffff78 ;  /* 0xffffff78e7e77836 */ /* 0x002fc60000000000 */
[----:B------:R4:W-:Y:S02]  /*17ec0*/  LDGSTS.E [R0+0x4800c], desc[UR6][R250.64], !P5 ;  /* 0x4800c000fa007fae */ /* 0x0009e4000e921846 */
[----:B------:R-:W-:Y:S02]  /*17ed0*/  ISETP.GE.U32.AND P2, PT, R231, 0x7fffff59, PT ;  /* 0x7fffff59e700780c */ /* 0x000fe40003f46070 */
[----:B------:R-:W1:Y:S08]  /*17ee0*/  LDC R231, c[0x0][0x230] ;  /* 0x00008c00ffe77b82 */ /* 0x000e700000000800 */
[----:B----4-:R-:W4:Y:S01]  /*17ef0*/  LDC R251, c[0x0][0x230] ;  /* 0x00008c00fffb7b82 */ /* 0x010f220000000800 */
[----:B-1----:R-:W-:-:S05]  /*17f00*/  VIADD R231, R231, 0xffffff77 ;  /* 0xffffff77e7e77836 */ /* 0x002fca0000000000 */
[----:B------:R-:W-:Y:S02]  /*17f10*/  ISETP.GE.U32.AND P6, PT, R231, 0x7fffff58, PT ;  /* 0x7fffff58e700780c */ /* 0x000fe40003fc6070 */
[----:B------:R-:W1:Y:S01]  /*17f20*/  LDC R231, c[0x0][0x230] ;  /* 0x00008c00ffe77b82 */ /* 0x000e620000000800 */
[----:B---3--:R-:W-:-:S05]  /*17f30*/  IMAD.WIDE R248, R2, 0x4, R248 ;  /* 0x0000000402f87825 */ /* 0x008fca00078e02f8 */
[----:B------:R3:W-:Y:S01]  /*17f40*/  LDGSTS.E [R0+0x4c00c], desc[UR6][R248.64], !P5 ;  /* 0x4c00c000f8007fae */ /* 0x0007e2000e921846 */
[----:B-1----:R-:W-:-:S05]  /*17f50*/  VIADD R231, R231, 0xffffff76 ;  /* 0xffffff76e7e77836 */ /* 0x002fca0000000000 */
[----:B------:R-:W-:Y:S01]  /*17f60*/  ISETP.GE.U32.AND P5, PT, R231, 0x7fffff57, PT ;  /* 0x7fffff57e700780c */ /* 0x000fe20003fa6070 */
[----:B----4-:R-:W-:Y:S02]  /*17f70*/  VIADD R231, R251, 0xffffff75 ;  /* 0xffffff75fbe77836 */ /* 0x010fe40000000000 */
[----:B------:R-:W1:Y:S01]  /*17f80*/  LDC R251, c[0x0][0x230] ;  /* 0x00008c00fffb7b82 */ /* 0x000e620000000800 */
[C---:B------:R-:W-:Y:S01]  /*17f90*/  IMAD.WIDE R244, R2.reuse, 0x4, R244 ;  /* 0x0000000402f47825 */ /* 0x040fe200078e02f4 */
[----:B------:R3:W-:Y:S03]  /*17fa0*/  STL.64 [R1+0x3e0], R248 ;  /* 0x0003e0f801007387 */ /* 0x0007e60000100a00 */
[----:B------:R-:W-:-:S04]  /*17fb0*/  IMAD.WIDE R242, R2, 0x4, R242 ;  /* 0x0000000402f27825 */ /* 0x000fc800078e02f2 */
[C---:B------:R-:W-:Y:S01]  /*17fc0*/  IMAD.WIDE R240, R2.reuse, 0x4, R240 ;  /* 0x0000000402f07825 */ /* 0x040fe200078e02f0 */
[----:B---3--:R-:W3:Y:S03]  /*17fd0*/  LDC R248, c[0x0][0x230] ;  /* 0x00008c00fff87b82 */ /* 0x008ee60000000800 */
[----:B------:R-:W-:-:S04]  /*17fe0*/  IMAD.WIDE R238, R2, 0x4, R238 ;  /* 0x0000000402ee7825 */ /* 0x000fc800078e02ee */
        /* <DEDUP_REMOVED lines=9> */
[----:B--2---:R-:W-:-:S05]  /*18080*/  IMAD.WIDE R246, R2, 0x4, R246 ;  /* 0x0000000402f67825 */ /* 0x004fca00078e02f6 */
[----:B------:R-:W-:Y:S04]  /*18090*/  LDGSTS.E [R3+0x40000], desc[UR6][R246.64], !P4 ;  /* 0x40000000f6037fae */ /* 0x000fe8000e121846 */
        /* <DEDUP_REMOVED lines=9> */
[----:B------:R-:W-:Y:S04]  /*18130*/  STL.64 [R1+0x3b8], R238 ;  /* 0x0003b8ee01007387 */ /* 0x000fe80000100a00 */
[----:B------:R-:W-:Y:S01]  /*18140*/  LDGSTS.E [R3+0x40004], desc[UR6][R238.64], !P0 ;  /* 0x40004000ee037fae */ /* 0x000fe2000c121846 */
[----:B--2---:R-:W1:Y:S03]  /*18150*/  LDC R240, c[0x0][0x230] ;  /* 0x00008c00fff07b82 */ /* 0x004e660000000800 */
[----:B------:R-:W-:Y:S04]  /*18160*/  STL.64 [R1+0x3b0], R236 ;  /* 0x0003b0ec01007387 */ /* 0x000fe80000100a00 */
[----:B------:R-:W-:Y:S04]  /*18170*/  LDGSTS.E [R3+0x44004], desc[UR6][R236.64], !P0 ;  /* 0x44004000ec037fae */ /* 0x000fe8000c121846 */
[----:B------:R-:W-:Y:S04]  /*18180*/  STL.64 [R1+0x3a8], R234 ;  /* 0x0003a8ea01007387 */ /* 0x000fe80000100a00 */
[----:B------:R-:W-:Y:S04]  /*18190*/  LDGSTS.E [R3+0x48004], desc[UR6][R234.64], !P0 ;  /* 0x48004000ea037fae */ /* 0x000fe8000c121846 */
[----:B------:R2:W-:Y:S04]  /*181a0*/  STL.64 [R1+0x3a0], R232 ;  /* 0x0003a0e801007387 */ /* 0x0005e80000100a00 */
[----:B------:R2:W-:Y:S01]  /*181b0*/  LDGSTS.E [R3+0x4c004], desc[UR6][R232.64], !P0 ;  /* 0x4c004000e8037fae */ /* 0x0005e2000c121846 */
[----:B------:R-:W-:-:S02]  /*181c0*/  ISETP.GE.U32.AND P0, PT, R231, 0x7fffff55, PT ;  /* 0x7fffff55e700780c */ /* 0x000fc40003f06070 */
[----:B------:R-:W4:Y:S01]  /*181d0*/  LDC R231, c[0x0][0x230] ;  /* 0x00008c00ffe77b82 */ /* 0x000f220000000800 */
[----:B------:R-:W-:Y:S04]  /*181e0*/  STL.64 [R1+0x398], R228 ;  /* 0x000398e401007387 */ /* 0x000fe80000100a00 */
[----:B------:R-:W-:Y:S01]  /*181f0*/  LDGSTS.E [R3+0x40008], desc[UR6][R228.64], !P1 ;  /* 0x40008000e4037fae */ /* 0x000fe2000c921846 */
[----:B--2---:R-:W-:Y:S02]  /*18200*/  IMAD.WIDE R232, R2, 0x4, R18 ;  /* 0x0000000402e87825 */ /* 0x004fe400078e0212 */
[----:B------:R-:W2:Y:S03]  /*18210*/  LDC R19, c[0x0][0x230] ;  /* 0x00008c00ff137b82 */ /* 0x000ea60000000800 */
[----:B------:R-:W-:Y:S04]  /*18220*/  STL.64 [R1+0x390], R232 ;  /* 0x000390e801007387 */ /* 0x000fe80000100a00 */
[----:B------:R-:W-:Y:S04]  /*18230*/  LDGSTS.E [R3+0x44008], desc[UR6][R232.64], !P1 ;  /* 0x44008000e8037fae */ /* 0x000fe8000c921846 */
[----:B------:R1:W-:Y:S04]  /*18240*/  STL.64 [R1+0x388], R20 ;  /* 0x0003881401007387 */ /* 0x0003e80000100a00 */
[----:B------:R1:W-:Y:S01]  /*18250*/  LDGSTS.E [R3+0x48008], desc[UR6][R20.64], !P1 ;  /* 0x4800800014037fae */ /* 0x0003e2000c921846 */
[----:B---3--:R-:W-:-:S03]  /*18260*/  VIADD R18, R248, 0xffffff73 ;  /* 0xffffff73f8127836 */ /* 0x008fc60000000000 */
[----:B------:R3:W-:Y:S04]  /*18270*/  STL.64 [R1+0x380], R22 ;  /* 0x0003801601007387 */ /* 0x0007e80000100a00 */
[----:B------:R3:W-:Y:S01]  /*18280*/  LDGSTS.E [R3+0x4c008], desc[UR6][R22.64], !P1 ;  /* 0x4c00800016037fae */ /* 0x0007e2000c921846 */
[----:B-1----:R-:W1:Y:S01]  /*18290*/  LDC R20, c[0x0][0x230] ;  /* 0x00008c00ff147b82 */ /* 0x002e620000000800 */
[----:B------:R-:W-:Y:S02]  /*182a0*/  ISETP.GE.U32.AND P1, PT, R18, 0x7fffff54, PT ;  /* 0x7fffff541200780c */ /* 0x000fe40003f26070 */
[----:B------:R4:W-:Y:S01]  /*182b0*/  STL.64 [R1+0x378], R24 ;  /* 0x0003781801007387 */ /* 0x0009e20000100a00 */
[----:B------:R-:W-:-:S03]  /*182c0*/  VIADD R18, R240, 0xffffff72 ;  /* 0xffffff72f0127836 */ /* 0x000fc60000000000 */
[----:B------:R4:W-:Y:S01]  /*182d0*/  LDGSTS.E [R3+0x4000c], desc[UR6][R24.64], !P2 ;  /* 0x4000c00018037fae */ /* 0x0009e2000d121846 */
[C---:B---3--:R-:W-:Y:S01]  /*182e0*/  IMAD.WIDE R22, R2.reuse, 0x4, R30 ;  /* 0x0000000402167825 */ /* 0x048fe200078e021e */
[----:B------:R-:W3:Y:S02]  /*182f0*/  LDC R21, c[0x0][0x230] ;  /* 0x00008c00ff157b82 */ /* 0x000ee40000000800 */
[----:B------:R2:W-:Y:S04]  /*18300*/  STL.64 [R1+0x370], R26 ;  /* 0x0003701a01007387 */ /* 0x0005e80000100a00 */
[----:B------:R2:W-:Y:S04]  /*18310*/  LDGSTS.E [R3+0x4400c], desc[UR6][R26.64], !P2 ;  /* 0x4400c0001a037fae */ /* 0x0005e8000d121846 */
[----:B------:R2:W-:Y:S01]  /*18320*/  STL.64 [R1+0x368], R28 ;  /* 0x0003681c01007387 */ /* 0x0005e20000100a00 */
[----:B----4-:R-:W-:-:S03]  /*18330*/  IMAD.WIDE R24, R2, 0x4, R36 ;  /* 0x0000000402187825 */ /* 0x010fc600078e0224 */
[----:B------:R4:W-:Y:S01]  /*18340*/  LDGSTS.E [R3+0x4800c], desc[UR6][R28.64], !P2 ;  /* 0x4800c0001c037fae */ /* 0x0009e2000d121846 */
[----:B--2---:R-:W-:-:S03]  /*18350*/  IMAD.WIDE R26, R2, 0x4, R34 ;  /* 0x00000004021a7825 */ /* 0x004fc600078e0222 */
[----:B------:R2:W-:Y:S04]  /*18360*/  STL.64 [R1+0x360], R22 ;  /* 0x0003601601007387 */ /* 0x0005e80000100a00 */
[----:B------:R2:W-:Y:S01]  /*18370*/  LDGSTS.E [R3+0x4c00c], desc[UR6][R22.64], !P2 ;  /* 0x4c00c00016037fae */ /* 0x0005e2000d121846 */
[----:B----4-:R-:W-:Y:S01]  /*18380*/  IMAD.WIDE R28, R2, 0x4, R32 ;  /* 0x00000004021c7825 */ /* 0x010fe200078e0220 */
[----:B------:R-:W-:-:S03]  /*18390*/  ISETP.GE.U32.AND P2, PT, R18, 0x7fffff53, PT ;  /* 0x7fffff531200780c */ /* 0x000fc60003f46070 */
[----:B------:R-:W-:Y:S01]  /*183a0*/  VIADD R18, R231, 0xffffff71 ;  /* 0xffffff71e7127836 */ /* 0x000fe20000000000 */
[----:B------:R4:W-:Y:S01]  /*183b0*/  STL.64 [R1+0x358], R28 ;  /* 0x0003581c01007387 */ /* 0x0009e20000100a00 */
[----:B--2---:R-:W-:-:S03]  /*183c0*/  IMAD.WIDE R22, R2, 0x4, R38 ;  /* 0x0000000402167825 */ /* 0x004fc600078e0226 */
[----:B------:R4:W-:Y:S04]  /*183d0*/  LDGSTS.E [R5+0x40000], desc[UR6][R28.64], !P6 ;  /* 0x400000001c057fae */ /* 0x0009e8000f121846 */
[----:B------:R2:W-:Y:S04]  /*183e0*/  STL.64 [R1+0x350], R26 ;  /* 0x0003501a01007387 */ /* 0x0005e80000100a00 */
[----:B------:R2:W-:Y:S01]  /*183f0*/  LDGSTS.E [R5+0x44000], desc[UR6][R26.64], !P6 ;  /* 0x440000001a057fae */ /* 0x0005e2000f121846 */
[----:B----4-:R-:W-:-:S03]  /*18400*/  IMAD.WIDE R28, R2, 0x4, R40 ;  /* 0x00000004021c7825 */ /* 0x010fc600078e0228 */
[----:B------:R4:W-:Y:S04]  /*18410*/  STL.64 [R1+0x348], R24 ;  /* 0x0003481801007387 */ /* 0x0009e80000100a00 */
[----:B------:R4:W-:Y:S01]  /*18420*/  LDGSTS.E [R5+0x48000], desc[UR6][R24.64], !P6 ;  /* 0x4800000018057fae */ /* 0x0009e2000f121846 */
[----:B--2---:R-:W-:-:S03]  /*18430*/  IMAD.WIDE R26, R2, 0x4, R42 ;  /* 0x00000004021a7825 */ /* 0x004fc600078e022a */
[----:B------:R2:W-:Y:S04]  /*18440*/  STL.64 [R1+0x340], R22 ;  /* 0x0003401601007387 */ /* 0x0005e80000100a00 */
[----:B------:R2:W-:Y:S01]  /*18450*/  LDGSTS.E [R5+0x4c000], desc[UR6][R22.64], !P6 ;  /* 0x4c00000016057fae */ /* 0x0005e2000f121846 */
[----:B------:R-:W-:Y:S01]  /*18460*/  ISETP.GE.U32.AND P6, PT, R18, 0x7fffff52, PT ;  /* 0x7fffff521200780c */ /* 0x000fe20003fc6070 */
[----:B-1----:R-:W-:Y:S02]  /*18470*/  VIADD R18, R20, 0xffffff70 ;  /* 0xffffff7014127836 */ /* 0x002fe40000000000 */
[C---:B----4-:R-:W-:Y:S01]  /*18480*/  IMAD.WIDE R24, R2.reuse, 0x4, R44 ;  /* 0x0000000402187825 */ /* 0x050fe200078e022c */
[----:B------:R1:W-:Y:S01]  /*18490*/  LDGSTS.E [R5+0x40004], desc[UR6][R28.64], !P5 ;  /* 0x400040001c057fae */ /* 0x0003e2000e921846 */
[----:B------:R-:W4:Y:S03]  /*184a0*/  LDC R20, c[0x0][0x230] ;  /* 0x00008c00ff147b82 */ /* 0x000f260000000800 */
[----:B------:R3:W-:Y:S01]  /*184b0*/  LDGSTS.E [R5+0x44004], desc[UR6][R26.64], !P5 ;  /* 0x440040001a057fae */ /* 0x0007e2000e921846 */
[----:B--2---:R-:W-:-:S03]  /*184c0*/  IMAD.WIDE R22, R2, 0x4, R46 ;  /* 0x0000000402167825 */ /* 0x004fc600078e022e */
[----:B------:R2:W-:Y:S04]  /*184d0*/  LDGSTS.E [R5+0x48004], desc[UR6][R24.64], !P5 ;  /* 0x4800400018057fae */ /* 0x0005e8000e921846 */
[----:B------:R1:W-:Y:S04]  /*184e0*/  STL.64 [R1+0x338], R28 ;  /* 0x0003381c01007387 */ /* 0x0003e80000100a00 */
[----:B------:R2:W-:Y:S01]  /*184f0*/  LDGSTS.E [R5+0x4c004], desc[UR6][R22.64], !P5 ;  /* 0x4c00400016057fae */ /* 0x0005e2000e921846 */
[----:B------:R-:W-:Y:S01]  /*18500*/  ISETP.GE.U32.AND P5, PT, R18, 0x7fffff51, PT ;  /* 0x7fffff511200780c */ /* 0x000fe20003fa6070 */
[----:B------:R-:W-:-:S02]  /*18510*/  VIADD R18, R19, 0xffffff6f ;  /* 0xffffff6f13127836 */ /* 0x000fc40000000000 */
[----:B------:R3:W-:Y:S01]  /*18520*/  STL.64 [R1+0x330], R26 ;  /* 0x0003301a01007387 */ /* 0x0007e20000100a00 */
[----:B------:R-:W4:Y:S01]  /*18530*/  LDC R19, c[0x0][0x230] ;  /* 0x00008c00ff137b82 */ /* 0x000f220000000800 */
[C---:B-1----:R-:W-:Y:S02]  /*18540*/  IMAD.WIDE R28, R2.reuse, 0x4, R48 ;  /* 0x00000004021c7825 */ /* 0x042fe400078e0230 */
[----:B------:R2:W-:Y:S04]  /*18550*/  STL.64 [R1+0x328], R24 ;  /* 0x0003281801007387 */ /* 0x0005e80000100a00 */
[----:B------:R1:W-:Y:S01]  /*18560*/  STL.64 [R1+0x320], R22 ;  /* 0x0003201601007387 */ /* 0x0003e20000100a00 */
[----:B---3--:R-:W-:-:S03]  /*18570*/  IMAD.WIDE R26, R2, 0x4, R50 ;  /* 0x00000004021a7825 */ /* 0x008fc600078e0232 */
[----:B------:R3:W-:Y:S01]  /*18580*/  STL.64 [R1+0x318], R28 ;  /* 0x0003181c01007387 */ /* 0x0007e20000100a00 */
[----:B--2---:R-:W-:-:S03]  /*18590*/  IMAD.WIDE R24, R2, 0x4, R52 ;  /* 0x0000000402187825 */ /* 0x004fc600078e0234 */
[----:B------:R3:W-:Y:S01]  /*185a0*/  LDGSTS.E [R5+0x40008], desc[UR6][R28.64], !P4 ;  /* 0x400080001c057fae */ /* 0x0007e2000e121846 */
[----:B-1----:R-:W-:-:S03]  /*185b0*/  IMAD.WIDE R22, R2, 0x4, R54 ;  /* 0x0000000402167825 */ /* 0x002fc600078e0236 */
[----:B------:R1:W-:Y:S04]  /*185c0*/  STL.64 [R1+0x310], R26 ;  /* 0x0003101a01007387 */ /* 0x0003e80000100a00 */
[----:B------:R1:W-:Y:S01]  /*185d0*/  LDGSTS.E [R5+0x44008], desc[UR6][R26.64], !P4 ;  /* 0x440080001a057fae */ /* 0x0003e2000e121846 */
[----:B---3--:R-:W-:-:S03]  /*185e0*/  IMAD.WIDE R28, R2, 0x4, R56 ;  /* 0x00000004021c7825 */ /* 0x008fc600078e0238 */
[----:B------:R2:W-:Y:S04]  /*185f0*/  STL.64 [R1+0x308], R24 ;  /* 0x0003081801007387 */ /* 0x0005e80000100a00 */
[----:B------:R2:W-:Y:S01]  /*18600*/  LDGSTS.E [R5+0x48008], desc[UR6][R24.64], !P4 ;  /* 0x4800800018057fae */ /* 0x0005e2000e121846 */
[----:B-1----:R-:W-:-:S03]  /*18610*/  IMAD.WIDE R26, R2, 0x4, R58 ;  /* 0x00000004021a7825 */ /* 0x002fc600078e023a */
[----:B------:R1:W-:Y:S04]  /*18620*/  STL.64 [R1+0x300], R22 ;  /* 0x0003001601007387 */ /* 0x0003e80000100a00 */
[----:B------:R1:W-:Y:S01]  /*18630*/  LDGSTS.E [R5+0x4c008], desc[UR6][R22.64], !P4 ;  /* 0x4c00800016057fae */ /* 0x0003e2000e121846 */
[----:B--2---:R-:W-:-:S03]  /*18640*/  IMAD.WIDE R24, R2, 0x4, R60 ;  /* 0x0000000402187825 */ /* 0x004fc600078e023c */
[----:B------:R2:W-:Y:S01]  /*18650*/  STL.64 [R1+0x2f8], R28 ;  /* 0x0002f81c01007387 */ /* 0x0005e20000100a00 */
[----:B------:R-:W-:-:S03]  /*18660*/  ISETP.GE.U32.AND P4, PT, R18, 0x7fffff50, PT ;  /* 0x7fffff501200780c */ /* 0x000fc60003f86070 */
[----:B------:R2:W-:Y:S01]  /*18670*/  LDGSTS.E [R5+0x4000c], desc[UR6][R28.64], !P0 ;  /* 0x4000c0001c057fae */ /* 0x0005e2000c121846 */
[----:B-1----:R-:W-:-:S03]  /*18680*/  IMAD.WIDE R22, R2, 0x4, R62 ;  /* 0x0000000402167825 */ /* 0x002fc600078e023e */
[----:B------:R1:W-:Y:S04]  /*18690*/  STL.64 [R1+0x2f0], R26 ;  /* 0x0002f01a01007387 */ /* 0x0003e80000100a00 */
[----:B------:R1:W-:Y:S01]  /*186a0*/  LDGSTS.E [R5+0x4400c], desc[UR6][R26.64], !P0 ;  /* 0x4400c0001a057fae */ /* 0x0003e2000c121846 */
[----:B------:R-:W-:Y:S02]  /*186b0*/  VIADD R18, R21, 0xffffff6e ;  /* 0xffffff6e15127836 */ /* 0x000fe40000000000 */
[----:B------:R-:W3:Y:S01]  /*186c0*/  LDC R21, c[0x0][0x230] ;  /* 0x00008c00ff157b82 */ /* 0x000ee20000000800 */
[C---:B--2---:R-:W-:Y:S01]  /*186d0*/  IMAD.WIDE R28, R2.reuse, 0x4, R64 ;  /* 0x00000004021c7825 */ /* 0x044fe200078e0240 */
        /* <DEDUP_REMOVED lines=12> */
[----:B----4-:R-:W-:Y:S02]  /*187a0*/  VIADD R18, R20, 0xffffff6d ;  /* 0xffffff6d14127836 */ /* 0x010fe40000000000 */
[----:B------:R-:W4:Y:S01]  /*187b0*/  LDC R20, c[0x0][0x230] ;  /* 0x00008c00ff147b82 */ /* 0x000f220000000800 */
        /* <DEDUP_REMOVED lines=22> */
[----:B------:R2:W-:Y:S04]  /*18920*/  STL.64 [R1+0x298], R28 ;  /* 0x0002981c01007387 */ /* 0x0005e80000100a00 */
[----:B------:R2:W-:Y:S01]  /*18930*/  LDGSTS.E [R6+0x40008], desc[UR6][R28.64], !P6 ;  /* 0x400080001c067fae */ /* 0x0005e2000f121846 */
[----:B-1----:R-:W-:-:S03]  /*18940*/  IMAD.WIDE R22, R2, 0x4, R86 ;  /* 0x0000000402167825 */ /* 0x002fc600078e0256 */
[----:B------:R-:W-:Y:S04]  /*18950*/  STL.64 [R1+0x290], R26 ;  /* 0x0002901a01007387 */ /* 0x000fe80000100a00 */
[----:B------:R-:W-:Y:S04]  /*18960*/  LDGSTS.E [R6+0x44008], desc[UR6][R26.64], !P6 ;  /* 0x440080001a067fae */ /* 0x000fe8000f121846 */
[----:B------:R-:W-:Y:S04]  /*18970*/  STL.64 [R1+0x288], R24 ;  /* 0x0002881801007387 */ /* 0x000fe80000100a00 */
[----:B------:R-:W-:Y:S04]  /*18980*/  LDGSTS.E [R6+0x48008], desc[UR6][R24.64], !P6 ;  /* 0x4800800018067fae */ /* 0x000fe8000f121846 */
[----:B------:R1:W-:Y:S04]  /*18990*/  STL.64 [R1+0x280], R22 ;  /* 0x0002801601007387 */ /* 0x0003e80000100a00 */
[----:B------:R1:W-:Y:S01]  /*189a0*/  LDGSTS.E [R6+0x4c008], desc[UR6][R22.64], !P6 ;  /* 0x4c00800016067fae */ /* 0x0003e2000f121846 */
[----:B------:R-:W-:Y:S01]  /*189b0*/  IMAD.WIDE R30, R2, 0x4, R88 ;  /* 0x00000004021e7825 */ /* 0x000fe200078e0258 */
[----:B------:R-:W-:-:S03]  /*189c0*/  ISETP.GE.U32.AND P2, PT, R18, 0x7fffff4d, PT ;  /* 0x7fffff4d1200780c */ /* 0x000fc60003f46070 */
[C---:B--2---:R-:W-:Y:S01]  /*189d0*/  IMAD.WIDE R28, R2.reuse, 0x4, R90 ;  /* 0x00000004021c7825 */ /* 0x044fe200078e025a */
[----:B-1----:R-:W1:Y:S03]  /*189e0*/  LDC R22, c[0x0][0x230] ;  /* 0x00008c00ff167b82 */ /* 0x002e660000000800 */
[C---:B------:R-:W-:Y:S01]  /*189f0*/  IMAD.WIDE R26, R2.reuse, 0x4, R92 ;  /* 0x00000004021a7825 */ /* 0x040fe200078e025c */
[----:B------:R2:W-:Y:S03]  /*18a00*/  STL.64 [R1+0x278], R30 ;  /* 0x0002781e01007387 */ /* 0x0005e60000100a00 */
[----:B---3--:R-:W-:Y:S01]  /*18a10*/  VIADD R18, R21, 0xffffff6b ;  /* 0xffffff6b15127836 */ /* 0x008fe20000000000 */
[----:B------:R2:W-:Y:S01]  /*18a20*/  LDGSTS.E [R6+0x4000c], desc[UR6][R30.64], !P5 ;  /* 0x4000c0001e067fae */ /* 0x0005e2000e921846 */
[----:B------:R-:W-:Y:S01]  /*18a30*/  IMAD.WIDE R24, R2, 0x4, R94 ;  /* 0x0000000402187825 */ /* 0x000fe200078e025e */
[----:B------:R-:W3:Y:S02]  /*18a40*/  LDC R21, c[0x0][0x230] ;  /* 0x00008c00ff157b82 */ /* 0x000ee40000000800 */
[----:B------:R2:W-:Y:S01]  /*18a50*/  STL.64 [R1+0x270], R28 ;  /* 0x0002701c01007387 */ /* 0x0005e20000100a00 */
[----:B------:R-:W-:-:S03]  /*18a60*/  ISETP.GE.U32.AND P6, PT, R18, 0x7fffff4c, PT ;  /* 0x7fffff4c1200780c */ /* 0x000fc60003fc6070 */
[----:B------:R2:W-:Y:S01]  /*18a70*/  LDGSTS.E [R6+0x4400c], desc[UR6][R28.64], !P5 ;  /* 0x4400c0001c067fae */ /* 0x0005e2000e921846 */
[----:B----4-:R-:W-:Y:S02]  /*18a80*/  VIADD R18, R20, 0xffffff6a ;  /* 0xffffff6a14127836 */ /* 0x010fe40000000000 */
[----:B------:R-:W4:Y:S01]  /*18a90*/  LDC R20, c[0x0][0x230] ;  /* 0x00008c00ff147b82 */ /* 0x000f220000000800 */
[C---:B--2---:R-:W-:Y:S01]  /*18aa0*/  IMAD.WIDE R30, R2.reuse, 0x4, R96 ;  /* 0x00000004021e7825 */ /* 0x044fe200078e0260 */
[----:B------:R2:W-:Y:S04]  /*18ab0*/  STL.64 [R1+0x268], R26 ;  /* 0x0002681a01007387 */ /* 0x0005e80000100a00 */
[----:B------:R2:W-:Y:S01]  /*18ac0*/  LDGSTS.E [R6+0x4800c], desc[UR6][R26.64], !P5 ;  /* 0x4800c0001a067fae */ /* 0x0005e2000e921846 */
[----:B------:R-:W-:-:S03]  /*18ad0*/  IMAD.WIDE R28, R2, 0x4, R98 ;  /* 0x00000004021c7825 */ /* 0x000fc600078e0262 */
        /* <DEDUP_REMOVED lines=18> */
[----:B------:R-:W-:Y:S01]  /*18c00*/  STL.64 [R1+0x238], R30 ;  /* 0x0002381e01007387 */ /* 0x000fe20000100a00 */
[----:B------:R-:W-:-:S03]  /*18c10*/  ISETP.GE.U32.AND P4, PT, R18, 0x7fffff4a, PT ;  /* 0x7fffff4a1200780c */ /* 0x000fc60003f86070 */
[----:B------:R-:W-:Y:S01]  /*18c20*/  LDGSTS.E [R7+0x40004], desc[UR6][R30.64], !P0 ;  /* 0x400040001e077fae */ /* 0x000fe2000c121846 */
[----:B-1----:R-:W-:-:S03]  /*18c30*/  IMAD.WIDE R24, R2, 0x4, R110 ;  /* 0x0000000402187825 */ /* 0x002fc600078e026e */
[----:B------:R1:W-:Y:S04]  /*18c40*/  STL.64 [R1+0x230], R28 ;  /* 0x0002301c01007387 */ /* 0x0003e80000100a00 */
[----:B------:R1:W-:Y:S01]  /*18c50*/  LDGSTS.E [R7+0x44004], desc[UR6][R28.64], !P0 ;  /* 0x440040001c077fae */ /* 0x0003e2000c121846 */
[----:B------:R-:W-:-:S03]  /*18c60*/  VIADD R18, R22, 0xffffff68 ;  /* 0xffffff6816127836 */ /* 0x000fc60000000000 */
[----:B------:R2:W-:Y:S01]  /*18c70*/  STL.64 [R1+0x228], R26 ;  /* 0x0002281a01007387 */ /* 0x0005e20000100a00 */
[----:B------:R-:W-:-:S03]  /*18c80*/  IMAD.WIDE R22, R2, 0x4, R118 ;  /* 0x0000000402167825 */ /* 0x000fc600078e0276 */
        /* <DEDUP_REMOVED lines=11> */
[----:B---3--:R-:W-:-:S03]  /*18d40*/  VIADD R18, R21, 0xffffff67 ;  /* 0xffffff6715127836 */ /* 0x008fc60000000000 */
[----:B------:R3:W-:Y:S04]  /*18d50*/  STL.64 [R1+0x208], R24 ;  /* 0x0002081801007387 */ /* 0x0007e80000100a00 */
[----:B------:R3:W-:Y:S01]  /*18d60*/  LDGSTS.E [R7+0x48008], desc[UR6][R24.64], !P1 ;  /* 0x4800800018077fae */ /* 0x0007e2000c921846 */
[----:B------:R-:W-:-:S03]  /*18d70*/  IMAD.WIDE R30, R2, 0x4, R120 ;  /* 0x00000004021e7825 */ /* 0x000fc600078e0278 */
[----:B------:R4:W-:Y:S04]  /*18d80*/  STL.64 [R1+0x200], R22 ;  /* 0x0002001601007387 */ /* 0x0009e80000100a00 */
[----:B------:R4:W-:Y:S01]  /*18d90*/  LDGSTS.E [R7+0x4c008], desc[UR6][R22.64], !P1 ;  /* 0x4c00800016077fae */ /* 0x0009e2000c921846 */
[----:B--2---:R-:W-:Y:S01]  /*18da0*/  IMAD.WIDE R28, R2, 0x4, R122 ;  /* 0x00000004021c7825 */ /* 0x004fe200078e027a */
[----:B------:R-:W-:Y:S02]  /*18db0*/  ISETP.GE.U32.AND P1, PT, R18, 0x7fffff48, PT ;  /* 0x7fffff481200780c */ /* 0x000fe40003f26070 */
[----:B------:R-:W-:Y:S01]  /*18dc0*/  LDGSTS.E [R7+0x4000c], desc[UR6][R30.64], !P2 ;  /* 0x4000c0001e077fae */ /* 0x000fe2000d121846 */
[----:B-1----:R-:W-:-:S04]  /*18dd0*/  IMAD.WIDE R26, R2, 0x4, R124 ;  /* 0x00000004021a7825 */ /* 0x002fc800078e027c */
[----:B---3--:R-:W-:Y:S01]  /*18de0*/  IMAD.WIDE R24, R2, 0x4, R126 ;  /* 0x0000000402187825 */ /* 0x008fe200078e027e */
[----:B------:R-:W-:Y:S01]  /*18df0*/  STL.64 [R1+0x1f8], R30 ;  /* 0x0001f81e01007387 */ /* 0x000fe20000100a00 */
[----:B----4-:R-:W1:Y:S02]  /*18e00*/  LDC R23, c[0x0][0x230] ;  /* 0x00008c00ff177b82 */ /* 0x010e640000000800 */
[----:B------:R-:W-:Y:S01]  /*18e10*/  VIADD R18, R20, 0xffffff66 ;  /* 0xffffff6614127836 */ /* 0x000fe20000000000 */
[----:B------:R2:W-:Y:S05]  /*18e20*/  LDGSTS.E [R7+0x4400c], desc[UR6][R28.64], !P2 ;  /* 0x4400c0001c077fae */ /* 0x0005ea000d121846 */
[----:B------:R-:W3:Y:S01]  /*18e30*/  LDC R22, c[0x0][0x230] ;  /* 0x00008c00ff167b82 */ /* 0x000ee20000000800 */
[----:B------:R2:W-:Y:S04]  /*18e40*/  STL.64 [R1+0x1f0], R28 ;  /* 0x0001f01c01007387 */ /* 0x0005e80000100a00 */
[----:B------:R4:W-:Y:S01]  /*18e50*/  LDGSTS.E [R7+0x4800c], desc[UR6][R26.64], !P2 ;  /* 0x4800c0001a077fae */ /* 0x0009e2000d121846 */
[----:B------:R-:W-:-:S03]  /*18e60*/  IMAD.WIDE R20, R2, 0x4, R134 ;  /* 0x0000000402147825 */ /* 0x000fc600078e0286 */
[----:B------:R4:W-:Y:S04]  /*18e70*/  STL.64 [R1+0x1e8], R26 ;  /* 0x0001e81a01007387 */ /* 0x0009e80000100a00 */
[----:B------:R4:W-:Y:S01]  /*18e80*/  LDGSTS.E [R7+0x4c00c], desc[UR6][R24.64], !P2 ;  /* 0x4c00c00018077fae */ /* 0x0009e2000d121846 */
[----:B--2---:R-:W-:Y:S01]  /*18e90*/  IMAD.WIDE R28, R2, 0x4, R128 ;  /* 0x00000004021c7825 */ /* 0x004fe200078e0280 */
[----:B------:R-:W-:Y:S02]  /*18ea0*/  ISETP.GE.U32.AND P2, PT, R18, 0x7fffff47, PT ;  /* 0x7fffff471200780c */ /* 0x000fe40003f46070 */
[----:B------:R2:W-:Y:S01]  /*18eb0*/  STL.64 [R1+0x1e0], R24 ;  /* 0x0001e01801007387 */ /* 0x0005e20000100a00 */
[----:B------:R-:W-:Y:S02]  /*18ec0*/  VIADD R18, R19, 0xffffff65 ;  /* 0xffffff6513127836 */ /* 0x000fe40000000000 */
[----:B------:R-:W3:Y:S01]  /*18ed0*/  LDC R19, c[0x0][0x230] ;  /* 0x00008c00ff137b82 */ /* 0x000ee20000000800 */
[C---:B----4-:R-:W-:Y:S01]  /*18ee0*/  IMAD.WIDE R26, R2.reuse, 0x4, R130 ;  /* 0x00000004021a7825 */ /* 0x050fe200078e0282 */
[----:B------:R4:W-:Y:S03]  /*18ef0*/  STL.64 [R1+0x1d8], R28 ;  /* 0x0001d81c01007387 */ /* 0x0009e60000100a00 */
[C---:B------:R-:W-:Y:S01]  /*18f00*/  IMAD.WIDE R30, R2.reuse, 0x4, R136 ;  /* 0x00000004021e7825 */ /* 0x040fe200078e0288 */
[----:B------:R4:W-:Y:S03]  /*18f10*/  LDGSTS.E [R8+0x40000], desc[UR6][R28.64], !P6 ;  /* 0x400000001c087fae */ /* 0x0009e6000f121846 */
[C---:B--2---:R-:W-:Y:S01]  /*18f20*/  IMAD.WIDE R24, R2.reuse, 0x4, R132 ;  /* 0x0000000402187825 */ /* 0x044fe200078e0284 */
        /* <DEDUP_REMOVED lines=8> */
[----:B----4-:R-:W-:-:S03]  /*18fb0*/  IMAD.WIDE R24, R2, 0x4, R142 ;  /* 0x0000000402187825 */ /* 0x010fc600078e028e */
[----:B------:R4:W-:Y:S01]  /*18fc0*/  STL.64 [R1+0x1b8], R30 ;  /* 0x0001b81e01007387 */ /* 0x0009e20000100a00 */
[----:B------:R-:W-:-:S03]  /*18fd0*/  ISETP.GE.U32.AND P6, PT, R18, 0x7fffff46, PT ;  /* 0x7fffff461200780c */ /* 0x000fc60003fc6070 */
[----:B------:R4:W-:Y:S01]  /*18fe0*/  LDGSTS.E [R8+0x40004], desc[UR6][R30.64], !P5 ;  /* 0x400040001e087fae */ /* 0x0009e2000e921846 */
[----:B--2---:R-:W2:Y:S03]  /*18ff0*/  LDC R21, c[0x0][0x230] ;  /* 0x00008c00ff157b82 */ /* 0x004ea60000000800 */
[----:B------:R3:W-:Y:S01]  /*19000*/  STL.64 [R1+0x1b0], R28 ;  /* 0x0001b01c01007387 */ /* 0x0007e20000100a00 */
[----:B-1----:R-:W-:-:S03]  /*19010*/  VIADD R18, R23, 0xffffff64 ;  /* 0xffffff6417127836 */ /* 0x002fc60000000000 */
[----:B------:R3:W-:Y:S01]  /*19020*/  LDGSTS.E [R8+0x44004], desc[UR6][R28.64], !P5 ;  /* 0x440040001c087fae */ /* 0x0007e2000e921846 */
[----:B------:R-:W1:Y:S01]  /*19030*/  LDC R20, c[0x0][0x230] ;  /* 0x00008c00ff147b82 */ /* 0x000e620000000800 */
[C---:B----4-:R-:W-:Y:S02]  /*19040*/  IMAD.WIDE R30, R2.reuse, 0x4, R144 ;  /* 0x00000004021e7825 */ /* 0x050fe400078e0290 */
[----:B------:R4:W-:Y:S04]  /*19050*/  STL.64 [R1+0x1a8], R26 ;  /* 0x0001a81a01007387 */ /* 0x0009e80000100a00 */
[----:B------:R4:W-:Y:S01]  /*19060*/  LDGSTS.E [R8+0x48004], desc[UR6][R26.64], !P5 ;  /* 0x480040001a087fae */ /* 0x0009e2000e921846 */
[----:B---3--:R-:W-:-:S03]  /*19070*/  IMAD.WIDE R28, R2, 0x4, R146 ;  /* 0x00000004021c7825 */ /* 0x008fc600078e0292 */
[----:B------:R3:W-:Y:S04]  /*19080*/  STL.64 [R1+0x1a0], R24 ;  /* 0x0001a01801007387 */ /* 0x0007e80000100a00 */
[----:B------:R3:W-:Y:S01]  /*19090*/  LDGSTS.E [R8+0x4c004], desc[UR6][R24.64], !P5 ;  /* 0x4c00400018087fae */ /* 0x0007e2000e921846 */
[----:B----4-:R-:W-:-:S03]  /*190a0*/  IMAD.WIDE R26, R2, 0x4, R148 ;  /* 0x00000004021a7825 */ /* 0x010fc600078e0294 */
[----:B------:R-:W-:Y:S01]  /*190b0*/  STL.64 [R1+0x198], R30 ;  /* 0x0001981e01007387 */ /* 0x000fe20000100a00 */
[----:B------:R-:W-:-:S03]  /*190c0*/  ISETP.GE.U32.AND P5, PT, R18, 0x7fffff45, PT ;  /* 0x7fffff451200780c */ /* 0x000fc60003fa6070 */
[----:B------:R-:W-:Y:S01]  /*190d0*/  LDGSTS.E [R8+0x40008], desc[UR6][R30.64], !P4 ;  /* 0x400080001e087fae */ /* 0x000fe2000e121846 */
[----:B---3--:R-:W-:-:S03]  /*190e0*/  IMAD.WIDE R24, R2, 0x4, R150 ;  /* 0x0000000402187825 */ /* 0x008fc600078e0296 */
[----:B------:R3:W-:Y:S04]  /*190f0*/  STL.64 [R1+0x190], R28 ;  /* 0x0001901c01007387 */ /* 0x0007e80000100a00 */
[----:B------:R3:W-:Y:S01]  /*19100*/  LDGSTS.E [R8+0x44008], desc[UR6][R28.64], !P4 ;  /* 0x440080001c087fae */ /* 0x0007e2000e121846 */
[----:B------:R-:W-:-:S03]  /*19110*/  VIADD R18, R22, 0xffffff63 ;  /* 0xffffff6316127836 */ /* 0x000fc60000000000 */
[----:B------:R4:W-:Y:S01]  /*19120*/  STL.64 [R1+0x188], R26 ;  /* 0x0001881a01007387 */ /* 0x0009e20000100a00 */
[----:B------:R-:W-:-:S03]  /*19130*/  IMAD.WIDE R22, R2, 0x4, R158 ;  /* 0x0000000402167825 */ /* 0x000fc600078e029e */
[----:B------:R4:W-:Y:S01]  /*19140*/  LDGSTS.E [R8+0x48008], desc[UR6][R26.64], !P4 ;  /* 0x480080001a087fae */ /* 0x0009e2000e121846 */
[----:B---3--:R-:W-:-:S03]  /*19150*/  IMAD.WIDE R28, R2, 0x4, R152 ;  /* 0x00000004021c7825 */ /* 0x008fc600078e0298 */
[----:B------:R3:W-:Y:S04]  /*19160*/  STL.64 [R1+0x180], R24 ;  /* 0x0001801801007387 */ /* 0x0007e80000100a00 */
[----:B------:R3:W-:Y:S01]  /*19170*/  LDGSTS.E [R8+0x4c008], desc[UR6][R24.64], !P4 ;  /* 0x4c00800018087fae */ /* 0x0007e2000e121846 */
[----:B----4-:R-:W-:-:S03]  /*19180*/  IMAD.WIDE R26, R2, 0x4, R154 ;  /* 0x00000004021a7825 */ /* 0x010fc600078e029a */
[----:B------:R4:W-:Y:S01]  /*19190*/  STL.64 [R1+0x178], R28 ;  /* 0x0001781c01007387 */ /* 0x0009e20000100a00 */
[----:B------:R-:W-:-:S03]  /*191a0*/  ISETP.GE.U32.AND P4, PT, R18, 0x7fffff44, PT ;  /* 0x7fffff441200780c */ /* 0x000fc60003f86070 */
[----:B------:R4:W-:Y:S01]  /*191b0*/  LDGSTS.E [R8+0x4000c], desc[UR6][R28.64], !P0 ;  /* 0x4000c0001c087fae */ /* 0x0009e2000c121846 */
[----:B---3--:R-:W-:-:S03]  /*191c0*/  IMAD.WIDE R24, R2, 0x4, R156 ;  /* 0x0000000402187825 */ /* 0x008fc600078e029c */
[----:B------:R3:W-:Y:S04]  /*191d0*/  STL.64 [R1+0x170], R26 ;  /* 0x0001701a01007387 */ /* 0x0007e80000100a00 */
[----:B------:R3:W-:Y:S01]  /*191e0*/  LDGSTS.E [R8+0x4400c], desc[UR6][R26.64], !P0 ;  /* 0x4400c0001a087fae */ /* 0x0007e2000c121846 */
[----:B----4-:R-:W-:-:S03]  /*191f0*/  IMAD.WIDE R28, R2, 0x4, R160 ;  /* 0x00000004021c7825 */ /* 0x010fc600078e02a0 */
[----:B------:R4:W-:Y:S04]  /*19200*/  STL.64 [R1+0x168], R24 ;  /* 0x0001681801007387 */ /* 0x0009e80000100a00 */
[----:B------:R4:W-:Y:S01]  /*19210*/  LDGSTS.E [R8+0x4800c], desc[UR6][R24.64], !P0 ;  /* 0x4800c00018087fae */ /* 0x0009e2000c121846 */
[----:B------:R-:W-:Y:S02]  /*19220*/  VIADD R18, R19, 0xffffff62 ;  /* 0xffffff6213127836 */ /* 0x000fe40000000000 */
[C---:B---3--:R-:W-:Y:S01]  /*19230*/  IMAD.WIDE R26, R2.reuse, 0x4, R162 ;  /* 0x00000004021a7825 */ /* 0x048fe200078e02a2 */
        /* <DEDUP_REMOVED lines=9> */
[----:B--2---:R-:W-:-:S03]  /*192d0*/  VIADD R18, R21, 0xffffff61 ;  /* 0xffffff6115127836 */ /* 0x004fc60000000000 */
[----:B------:R2:W-:Y:S01]  /*192e0*/  STL.64 [R1+0x148], R24 ;  /* 0x0001481801007387 */ /* 0x0005e20000100a00 */
[----:B-1----:R-:W-:-:S03]  /*192f0*/  VIADD R19, R20, 0xffffff60 ;  /* 0xffffff6014137836 */ /* 0x002fc60000000000 */
[----:B------:R2:W-:Y:S01]  /*19300*/  LDGSTS.E [R9+0x48000], desc[UR6][R24.64], !P1 ;  /* 0x4800000018097fae */ /* 0x0005e2000c921846 */
[----:B------:R-:W-:-:S03]  /*19310*/  IMAD.WIDE R20, R2, 0x4, R174 ;  /* 0x0000000402147825 */ /* 0x000fc600078e02ae */
[----:B------:R1:W-:Y:S01]  /*19320*/  STL.64 [R1+0x140], R22 ;  /* 0x0001401601007387 */ /* 0x0003e20000100a00 */
[----:B---3--:R-:W-:-:S03]  /*19330*/  IMAD.WIDE R26, R2, 0x4, R168 ;  /* 0x00000004021a7825 */ /* 0x008fc600078e02a8 */
[----:B------:R1:W-:Y:S01]  /*19340*/  LDGSTS.E [R9+0x4c000], desc[UR6][R22.64], !P1 ;  /* 0x4c00000016097fae */ /* 0x0003e2000c921846 */
[----:B--2---:R-:W-:-:S03]  /*19350*/  IMAD.WIDE R24, R2, 0x4, R170 ;  /* 0x0000000402187825 */ /* 0x004fc600078e02aa */
        /* <DEDUP_REMOVED lines=12> */
[----:B------:R-:W-:Y:S04]  /*19420*/  STL.64 [R1+0x118], R26 ;  /* 0x0001181a01007387 */ /* 0x000fe80000100a00 */
[----:B------:R-:W-:Y:S01]  /*19430*/  LDGSTS.E [R9+0x40008], desc[UR6][R26.64], !P6 ;  /* 0x400080001a097fae */ /* 0x000fe2000f121846 */
[----:B-1----:R-:W-:-:S03]  /*19440*/  IMAD.WIDE R20, R2, 0x4, R182 ;  /* 0x0000000402147825 */ /* 0x002fc600078e02b6 */
[----:B------:R-:W-:Y:S04]  /*19450*/  STL.64 [R1+0x110], R24 ;  /* 0x0001101801007387 */ /* 0x000fe80000100a00 */
[----:B------:R-:W-:Y:S01]  /*19460*/  LDGSTS.E [R9+0x44008], desc[UR6][R24.64], !P6 ;  /* 0x4400800018097fae */ /* 0x000fe2000f121846 */
[----:B------:R-:W-:-:S03]  /*19470*/  IMAD.WIDE R62, R2, 0x4, R188 ;  /* 0x00000004023e7825 */ /* 0x000fc600078e02bc */
[----:B------:R-:W-:Y:S04]  /*19480*/  STL.64 [R1+0x108], R22 ;  /* 0x0001081601007387 */ /* 0x000fe80000100a00 */
[----:B------:R-:W-:Y:S04]  /*19490*/  LDGSTS.E [R9+0x48008], desc[UR6][R22.64], !P6 ;  /* 0x4800800016097fae */ /* 0x000fe8000f121846 */
[----:B------:R1:W-:Y:S04]  /*194a0*/  STL.64 [R1+0x100], R20 ;  /* 0x0001001401007387 */ /* 0x0003e80000100a00 */
[----:B------:R1:W-:Y:S01]  /*194b0*/  LDGSTS.E [R9+0x4c008], desc[UR6][R20.64], !P6 ;  /* 0x4c00800014097fae */ /* 0x0003e2000f121846 */
        /* <DEDUP_REMOVED lines=16> */
[----:B------:R-:W-:Y:S01]  /*195c0*/  IMAD.WIDE R28, R2, 0x4, R222 ;  /* 0x00000004021c7825 */ /* 0x000fe200078e02de */
[----:B------:R-:W2:Y:S03]  /*195d0*/  S2R R251, SR_TID.X ;  /* 0x0000000000fb7919 */ /* 0x000ea60000002100 */
[----:B-1----:R-:W-:Y:S01]  /*195e0*/  IMAD.WIDE R20, R4, 0x4, R184 ;  /* 0x0000000404147825 */ /* 0x002fe200078e02b8 */
[----:B------:R-:W-:Y:S01]  /*195f0*/  ISETP.GE.U32.AND P2, PT, R18, 0x7fffff42, PT ;  /* 0x7fffff421200780c */ /* 0x000fe20003f46070 */
[----:B------:R-:W-:Y:S02]  /*19600*/  LDGSTS.E [R9+0x4000c], desc[UR6][R62.64], !P5 ;  /* 0x4000c0003e097fae */ /* 0x000fe4000e921846 */
[----:B------:R-:W-:Y:S02]  /*19610*/  IMAD.WIDE R22, R4, 0x4, R186 ;  /* 0x0000000404167825 */ /* 0x000fe400078e02ba */
[----:B------:R1:W-:Y:S04]  /*19620*/  STL.64 [R1+0xf8], R20 ;  /* 0x0000f81401007387 */ /* 0x0003e80000100a00 */
[----:B------:R-:W-:Y:S04]  /*19630*/  STL.64 [R1+0xe8], R62 ;  /* 0x0000e83e01007387 */ /* 0x000fe80000100a00 */
        /* <DEDUP_REMOVED lines=9> */
[----:B------:R-:W-:Y:S01]  /*196d0*/  STL.64 [R1+0xa0], R50 ;  /* 0x0000a03201007387 */ /* 0x000fe20000100a00 */
[----:B------:R-:W-:-:S03]  /*196e0*/  IMAD.WIDE R26, R2, 0x4, R224 ;  /* 0x00000004021a7825 */ /* 0x000fc600078e02e0 */
[----:B------:R-:W-:Y:S01]  /*196f0*/  STL.64 [R1+0x98], R48 ;  /* 0x0000983001007387 */ /* 0x000fe20000100a00 */
[----:B------:R-:W-:-:S03]  /*19700*/  IMAD.WIDE R24, R2, 0x4, R226 ;  /* 0x0000000402187825 */ /* 0x000fc600078e02e2 */
[----:B------:R-:W-:Y:S04]  /*19710*/  STL.64 [R1+0x90], R44 ;  /* 0x0000902c01007387 */ /* 0x000fe80000100a00 */
[----:B------:R-:W-:Y:S04]  /*19720*/  STL.64 [R1+0x88], R42 ;  /* 0x0000882a01007387 */ /* 0x000fe80000100a00 */
[----:B------:R-:W-:Y:S04]  /*19730*/  STL.64 [R1+0x80], R40 ;  /* 0x0000802801007387 */ /* 0x000fe80000100a00 */
[----:B------:R-:W-:Y:S04]  /*19740*/  STL.64 [R1+0x78], R36 ;  /* 0x0000782401007387 */ /* 0x000fe80000100a00 */
[----:B------:R-:W-:Y:S04]  /*19750*/  STL.64 [R1+0x70], R34 ;  /* 0x0000702201007387 */ /* 0x000fe80000100a00 */
[----:B------:R-:W-:Y:S04]  /*19760*/  STL.64 [R1+0x68], R32 ;  /* 0x0000682001007387 */ /* 0x000fe80000100a00 */
[----:B------:R3:W-:Y:S04]  /*19770*/  STL.64 [R1+0x60], R28 ;  /* 0x0000601c01007387 */ /* 0x0007e80000100a00 */
[----:B------:R4:W-:Y:S04]  /*19780*/  STL.64 [R1+0x58], R26 ;  /* 0x0000581a01007387 */ /* 0x0009e80000100a00 */
[----:B------:R4:W-:Y:S04]  /*19790*/  STL.64 [R1+0x50], R24 ;  /* 0x0000501801007387 */ /* 0x0009e80000100a00 */
[----:B------:R-:W3:Y:S04]  /*197a0*/  LDL.LU.64 R232, [R1+0x848] ;  /* 0x0008480001e87983 */ /* 0x000ee80000300a00 */
[----:B------:R-:W4:Y:S04]  /*197b0*/  LDL.LU.64 R234, [R1+0x840] ;  /* 0x0008400001ea7983 */ /* 0x000f280000300a00 */
[----:B------:R-:W4:Y:S04]  /*197c0*/  LDL.LU.64 R236, [R1+0x818] ;  /* 0x0008180001ec7983 */ /* 0x000f280000300a00 */
[----:B------:R-:W4:Y:S01]  /*197d0*/  LDL.LU.64 R244, [R1+0x808] ;  /* 0x0008080001f47983 */ /* 0x000f220000300a00 */
[----:B--2---:R-:W-:Y:S01]  /*197e0*/  LOP3.LUT R251, R251, 0x1f, RZ, 0xc0, !PT ;  /* 0x0000001ffbfb7812 */ /* 0x004fe200078ec0ff */
[----:B------:R-:W-:-:S02]  /*197f0*/  UISETP.GT.AND UP1, UPT, UR4, 0xbf, UPT ;  /* 0x000000bf0400788c */ /* 0x000fc4000bf24270 */
[----:B------:R-:W-:Y:S01]  /*19800*/  LDGSTS.E [R9+0x4400c], desc[UR6][R60.64], !P5 ;  /* 0x4400c0003c097fae */ /* 0x000fe2000e921846 */
[----:B------:R-:W-:Y:S02]  /*19810*/  ISETP.GE.AND P1, PT, R251, R19, PT ;  /* 0x00000013fb00720c */ /* 0x000fe40003f26270 */
[----:B------:R-:W-:Y:S01]  /*19820*/  ISETP.GE.U32.AND P6, PT, R19, 0x7fffff41, PT ;  /* 0x7fffff411300780c */ /* 0x000fe20003fc6070 */
[----:B------:R-:W-:Y:S04]  /*19830*/  LDGSTS.E [R9+0x4800c], desc[UR6][R58.64], !P5 ;  /* 0x4800c0003a097fae */ /* 0x000fe8000e921846 */
[----:B------:R-:W-:Y:S01]  /*19840*/  LDGSTS.E [R9+0x4c00c], desc[UR6][R56.64], !P5 ;  /* 0x4c00c00038097fae */ /* 0x000fe2000e921846 */
[----:B------:R-:W-:-:S03]  /*19850*/  SEL R18, RZ, 0x4, P1 ;  /* 0x00000004ff127807 */ /* 0x000fc60000800000 */
[----:B------:R-:W-:Y:S01]  /*19860*/  LDGSTS.E [R16+0x40000], desc[UR6][R54.64], !P4 ;  /* 0x4000000036107fae */ /* 0x000fe2000e121846 */
[----:B------:R-:W-:-:S03]  /*19870*/  PLOP3.LUT P1, PT, PT, PT, UP1, 0x80, 0x0 ;  /* 0x000000000000781c */ /* 0x000fc60003f2f018 */
[----:B------:R-:W-:Y:S04]  /*19880*/  LDGSTS.E [R16+0x44000], desc[UR6][R52.64], !P4 ;  /* 0x4400000034107fae */ /* 0x000fe8000e121846 */
[----:B------:R-:W-:Y:S04]  /*19890*/  LDGSTS.E [R16+0x48000], desc[UR6][R50.64], !P4 ;  /* 0x4800000032107fae */ /* 0x000fe8000e121846 */
[----:B------:R-:W-:Y:S04]  /*198a0*/  LDGSTS.E [R16+0x4c000], desc[UR6][R48.64], !P4 ;  /* 0x4c00000030107fae */ /* 0x000fe8000e121846 */
[----:B------:R-:W-:Y:S01]  /*198b0*/  LDGSTS.E [R16+0x40004], desc[UR6][R46.64], !P0 ;  /* 0x400040002e107fae */ /* 0x000fe2000c121846 */
[----:B------:R-:W-:-:S03]  /*198c0*/  SEL R18, R18, RZ, P1 ;  /* 0x000000ff12127207 */ /* 0x000fc60000800000 */
[----:B------:R-:W-:Y:S04]  /*198d0*/  LDGSTS.E [R16+0x44004], desc[UR6][R44.64], !P0 ;  /* 0x440040002c107fae */ /* 0x000fe8000c121846 */
[----:B------:R-:W-:Y:S04]  /*198e0*/  LDGSTS.E [R16+0x48004], desc[UR6][R42.64], !P0 ;  /* 0x480040002a107fae */ /* 0x000fe8000c121846 */
[----:B------:R-:W-:Y:S04]  /*198f0*/  LDGSTS.E [R16+0x4c004], desc[UR6][R40.64], !P0 ;  /* 0x4c00400028107fae */ /* 0x000fe8000c121846 */
[----:B------:R-:W-:Y:S01]  /*19900*/  LDGSTS.E [R16+0x40008], desc[UR6][R38.64], !P2 ;  /* 0x4000800026107fae */ /* 0x000fe2000d121846 */
[----:B------:R-:W-:-:S03]  /*19910*/  ISETP.NE.U32.AND P1, PT, R18, RZ, PT ;  /* 0x000000ff1200720c */ /* 0x000fc60003f25070 */
[----:B------:R-:W-:Y:S01]  /*19920*/  LDGSTS.E [R16+0x44008], desc[UR6][R36.64], !P2 ;  /* 0x4400800024107fae */ /* 0x000fe2000d121846 */
[----:B------:R-:W-:-:S03]  /*19930*/  VIADD R18, R17, 0x100000 ;  /* 0x0010000011127836 */ /* 0x000fc60000000000 */
[----:B------:R-:W-:Y:S01]  /*19940*/  LDGSTS.E [R16+0x48008], desc[UR6][R34.64], !P2 ;  /* 0x4800800022107fae */ /* 0x000fe2000d121846 */
[----:B------:R-:W-:-:S03]  /*19950*/  VIADD R19, R17, 0x100000 ;  /* 0x0010000011137836 */ /* 0x000fc60000000000 */
[----:B------:R-:W-:Y:S04]  /*19960*/  LDGSTS.E [R16+0x4c008], desc[UR6][R32.64], !P2 ;  /* 0x4c00800020107fae */ /* 0x000fe8000d121846 */
[----:B------:R-:W-:Y:S04]  /*19970*/  LDGSTS.E [R16+0x4000c], desc[UR6][R30.64], !P6 ;  /* 0x4000c0001e107fae */ /* 0x000fe8000f121846 */
[----:B------:R-:W-:Y:S04]  /*19980*/  LDGSTS.E [R16+0x4400c], desc[UR6][R28.64], !P6 ;  /* 0x4400c0001c107fae */ /* 0x000fe8000f121846 */
[----:B------:R-:W-:Y:S04]  /*19990*/  LDGSTS.E [R16+0x4800c], desc[UR6][R26.64], !P6 ;  /* 0x4800c0001a107fae */ /* 0x000fe8000f121846 */
[----:B------:R-:W2:Y:S04]  /*199a0*/  LDL.LU.64 R250, [R1+0x7f8] ;  /* 0x0007f80001fa7983 */ /* 0x000ea80000300a00 */
[----:B------:R-:W2:Y:S04]  /*199b0*/  LDL.LU.64 R246, [R1+0x7e8] ;  /* 0x0007e80001f67983 */ /* 0x000ea80000300a00 */
[----:B------:R-:W-:Y:S04]  /*199c0*/  LDGSTS.E [R16+0x4c00c], desc[UR6][R24.64], !P6 ;  /* 0x4c00c00018107fae */ /* 0x000fe8000f121846 */
[----:B------:R-:W2:Y:S04]  /*199d0*/  LDL.LU.64 R242, [R1+0x7d8] ;  /* 0x0007d80001f27983 */ /* 0x000ea80000300a00 */
[----:B------:R-:W0:Y:S04]  /*199e0*/  LDGDEPBAR ;  /* 0x00000000000079af */ /* 0x000e280000000000 */
[----:B------:R-:W2:Y:S04]  /*199f0*/  LDL.LU.64 R238, [R1+0x7c8] ;  /* 0x0007c80001ee7983 */ /* 0x000ea80000300a00 */
[----:B------:R1:W-:Y:S04]  /*19a00*/  LDGSTS.E [R18+-0x50000], desc[UR6][R20.64], P3 ;  /* 0xb000000014127fae */ /* 0x0003e80009921846 */
[----:B------:R4:W-:Y:S01]  /*19a10*/  LDGSTS.E [R19+-0x4fc00], desc[UR6][R22.64], P3 ;  /* 0xb040000016137fae */ /* 0x0009e20009921846 */
[----:B-1----:R-:W-:-:S02]  /*19a20*/  VIADD R21, R17, 0x100000 ;  /* 0x0010000011157836 */ /* 0x002fc40000000000 */
[----:B---3--:R-:W-:-:S04]  /*19a30*/  IMAD.WIDE R28, R4, 0x4, R232 ;  /* 0x00000004041c7825 */ /* 0x008fc800078e02e8 */
[C---:B----4-:R-:W-:Y:S01]  /*19a40*/  IMAD.WIDE R26, R4.reuse, 0x4, R234 ;  /* 0x00000004041a7825 */ /* 0x050fe200078e02ea */
[----:B------:R1:W-:Y:S03]  /*19a50*/  STL.64 [R1+0x38], R28 ;  /* 0x0000381c01007387 */ /* 0x0003e60000100a00 */
[C---:B------:R-:W-:Y:S01]  /*19a60*/  IMAD.WIDE R24, R4.reuse, 0x4, R236 ;  /* 0x0000000404187825 */ /* 0x040fe200078e02ec */
[----:B------:R3:W-:Y:S03]  /*19a70*/  STL.64 [R1+0x28], R26 ;  /* 0x0000281a01007387 */ /* 0x0007e60000100a00 */
[----:B------:R-:W-:Y:S01]  /*19a80*/  IMAD.WIDE R22, R4, 0x4, R244 ;  /* 0x0000000404167825 */ /* 0x000fe200078e02f4 */
[----:B------:R-:W4:Y:S04]  /*19a90*/  LDL.LU.64 R234, [R1+0x7b8] ;  /* 0x0007b80001ea7983 */ /* 0x000f280000300a00 */
[----:B------:R2:W-:Y:S04]  /*19aa0*/  STL.64 [R1+0x18], R24 ;  /* 0x0000181801007387 */ /* 0x0005e80000100a00 */
[----:B------:R-:W4:Y:S04]  /*19ab0*/  LDL.LU.64 R248, [R1+0x7a8] ;  /* 0x0007a80001f87983 */ /* 0x000f280000300a00 */
[----:B------:R-:W4:Y:S04]  /*19ac0*/  LDL.LU.64 R228, [R1+0x798] ;  /* 0x0007980001e47983 */ /* 0x000f280000300a00 */
[----:B------:R4:W-:Y:S04]  /*19ad0*/  STL.64 [R1+0x8], R22 ;  /* 0x0000081601007387 */ /* 0x0009e80000100a00 */
[----:B------:R-:W4:Y:S04]  /*19ae0*/  LDL.LU.64 R244, [R1+0x788] ;  /* 0x0007880001f47983 */ /* 0x000f280000300a00 */
[----:B------:R-:W-:Y:S04]  /*19af0*/  LDGSTS.E [R21+-0x4f800], desc[UR6][R28.64], P3 ;  /* 0xb08000001c157fae */ /* 0x000fe80009921846 */
[----:B------:R-:W4:Y:S04]  /*19b00*/  LDL.LU.64 R30, [R1+0x778] ;  /* 0x00077800011e7983 */ /* 0x000f280000300a00 */
[----:B-1----:R-:W4:Y:S04]  /*19b10*/  LDL.LU.64 R28, [R1+0x768] ;  /* 0x00076800011c7983 */ /* 0x002f280000300a00 */
[----:B------:R-:W4:Y:S04]  /*19b20*/  LDL.LU.64 R232, [R1+0x758] ;  /* 0x0007580001e87983 */ /* 0x000f280000300a00 */
[----:B------:R-:W4:Y:S01]  /*19b30*/  LDL.LU.64 R236, [R1+0x748] ;  /* 0x0007480001ec7983 */ /* 0x000f220000300a00 */
[----:B------:R-:W-:-:S05]  /*19b40*/  VIADD R20, R17, 0x100000 ;  /* 0x0010000011147836 */ /* 0x000fca0000000000 */
[----:B------:R3:W-:Y:S04]  /*19b50*/  LDGSTS.E [R20+-0x4f400], desc[UR6][R26.64], P3 ;  /* 0xb0c000001a147fae */ /* 0x0007e80009921846 */
[----:B------:R1:W-:Y:S04]  /*19b60*/  LDGSTS.E [R19+-0x4f000], desc[UR6][R24.64], P3 ;  /* 0xb100000018137fae */ /* 0x0003e80009921846 */
[----:B------:R-:W-:Y:S01]  /*19b70*/  LDGSTS.E [R18+-0x4ec00], desc[UR6][R22.64], P3 ;  /* 0xb140000016127fae */ /* 0x000fe20009921846 */
[C---:B---3--:R-:W-:Y:S02]  /*19b80*/  VIADD R27, R17.reuse, 0x100000 ;  /* 0x00100000111b7836 */ /* 0x048fe40000000000 */
[----:B------:R-:W-:-:S02]  /*19b90*/  VIADD R26, R17, 0x100000 ;  /* 0x00100000111a7836 */ /* 0x000fc40000000000 */
[----:B--2---:R-:W-:-:S04]  /*19ba0*/  IMAD.WIDE R250, R4, 0x4, R250 ;  /* 0x0000000404fa7825 */ /* 0x004fc800078e02fa */
[C---:B------:R-:W-:Y:S01]  /*19bb0*/  IMAD.WIDE R246, R4.reuse, 0x4, R246 ;  /* 0x0000000404f67825 */ /* 0x040fe200078e02f6 */
[----:B------:R-:W-:Y:S04]  /*19bc0*/  LDGSTS.E [R21+-0x4e800], desc[UR6][R250.64], P3 ;  /* 0xb1800000fa157fae */ /* 0x000fe80009921846 */
[----:B------:R-:W-:Y:S01]  /*19bd0*/  STL.64 [R1+0x28a8], R250 ;  /* 0x0028a8fa01007387 */ /* 0x000fe20000100a00 */
[----:B------:R-:W-:-:S03]  /*19be0*/  IMAD.WIDE R242, R4, 0x4, R242 ;  /* 0x0000000404f27825 */ /* 0x000fc600078e02f2 */
[----:B------:R-:W-:Y:S04]  /*19bf0*/  LDGSTS.E [R20+-0x4e400], desc[UR6][R246.64], P3 ;  /* 0xb1c00000f6147fae */ /* 0x000fe80009921846 */
[----:B------:R-:W-:Y:S01]  /*19c00*/  STL.64 [R1+0x28a0], R246 ;  /* 0x0028a0f601007387 */ /* 0x000fe20000100a00 */
[----:B------:R-:W-:-:S03]  /*19c10*/  IMAD.WIDE R238, R4, 0x4, R238 ;  /* 0x0000000404ee7825 */ /* 0x000fc600078e02ee */
[----:B------:R-:W-:Y:S04]  /*19c20*/  LDGSTS.E [R19+-0x4e000], desc[UR6][R242.64], P3 ;  /* 0xb2000000f2137fae */ /* 0x000fe80009921846 */
[----:B------:R-:W-:Y:S01]  /*19c30*/  STL.64 [R1+0x28b0], R242 ;  /* 0x0028b0f201007387 */ /* 0x000fe20000100a00 */
[----:B-1----:R-:W-:-:S03]  /*19c40*/  VIADD R25, R17, 0x100000 ;  /* 0x0010000011197836 */ /* 0x002fc60000000000 */
[----:B------:R1:W-:Y:S01]  /*19c50*/  LDGSTS.E [R18+-0x4dc00], desc[UR6][R238.64], P3 ;  /* 0xb2400000ee127fae */ /* 0x0003e20009921846 */
[----:B------:R-:W-:-:S03]  /*19c60*/  VIADD R24, R17, 0x100000 ;  /* 0x0010000011187836 */ /* 0x000fc60000000000 */
[----:B------:R-:W-:Y:S04]  /*19c70*/  STL.64 [R1+0x28b8], R238 ;  /* 0x0028b8ee01007387 */ /* 0x000fe80000100a00 */
[----:B------:R-:W2:Y:S01]  /*19c80*/  LDL.LU.64 R36, [R1+0x738] ;  /* 0x0007380001247983 */ /* 0x000ea20000300a00 */
[----:B----4-:R-:W-:-:S05]  /*19c90*/  IMAD.WIDE R234, R4, 0x4, R234 ;  /* 0x0000000404ea7825 */ /* 0x010fca00078e02ea */
[----:B------:R-:W-:Y:S01]  /*19ca0*/  LDGSTS.E [R27+-0x4d800], desc[UR6][R234.64], P3 ;  /* 0xb2800000ea1b7fae */ /* 0x000fe20009921846 */
[----:B-1----:R-:W-:-:S03]  /*19cb0*/  IMAD.WIDE R18, R4, 0x4, R248 ;  /* 0x0000000404127825 */ /* 0x002fc600078e02f8 */
[----:B------:R-:W3:Y:S01]  /*19cc0*/  LDL.LU.64 R248, [R1+0x728] ;  /* 0x0007280001f87983 */ /* 0x000ee20000300a00 */
[----:B------:R-:W-:-:S03]  /*19cd0*/  IMAD.WIDE R20, R4, 0x4, R228 ;  /* 0x0000000404147825 */ /* 0x000fc600078e02e4 */
[----:B------:R-:W4:Y:S04]  /*19ce0*/  LDL.LU.64 R228, [R1+0x718] ;  /* 0x0007180001e47983 */ /* 0x000f280000300a00 */
[----:B------:R1:W-:Y:S01]  /*19cf0*/  LDGSTS.E [R26+-0x4d400], desc[UR6][R18.64], P3 ;  /* 0xb2c00000121a7fae */ /* 0x0003e20009921846 */
[----:B------:R-:W-:-:S03]  /*19d00*/  IMAD.WIDE R22, R4, 0x4, R244 ;  /* 0x0000000404167825 */ /* 0x000fc600078e02f4 */
[----:B------:R-:W4:Y:S04]  /*19d10*/  LDL.LU.64 R244, [R1+0x708] ;  /* 0x0007080001f47983 */ /* 0x000f280000300a00 */
[----:B------:R-:W-:Y:S04]  /*19d20*/  STL.64 [R1+0x28c0], R234 ;  /* 0x0028c0ea01007387 */ /* 0x000fe80000100a00 */
[----:B------:R-:W-:Y:S04]  /*19d30*/  STL.64 [R1+0x28c8], R18 ;  /* 0x0028c81201007387 */ /* 0x000fe80000100a00 */
[----:B------:R-:W-:Y:S01]  /*19d40*/  LDGSTS.E [R25+-0x4d000], desc[UR6][R20.64], P3 ;  /* 0xb300000014197fae */ /* 0x000fe20009921846 */
[----:B-1----:R-:W-:-:S03]  /*19d50*/  IMAD.WIDE R26, R4, 0x4, R28 ;  /* 0x00000004041a7825 */ /* 0x002fc600078e021c */
[----:B------:R1:W-:Y:S01]  /*19d60*/  STL.64 [R1+0x28d0], R20 ;  /* 0x0028d01401007387 */ /* 0x0003e20000100a00 */
[----:B------:R-:W-:-:S03]  /*19d70*/  IMAD.WIDE R28, R4, 0x4, R232 ;  /* 0x00000004041c7825 */ /* 0x000fc600078e02e8 */
[----:B------:R1:W-:Y:S04]  /*19d80*/  LDGSTS.E [R24+-0x4cc00], desc[UR6][R22.64], P3 ;  /* 0xb340000016187fae */ /* 0x0003e80009921846 */
[----:B------:R-:W-:Y:S04]  /*19d90*/  STL.64 [R1+0x28d8], R22 ;  /* 0x0028d81601007387 */ /* 0x000fe80000100a00 */
[----:B------:R-:W4:Y:S01]  /*19da0*/  LDL.LU.64 R44, [R1+0x6f8] ;  /* 0x0006f800012c7983 */ /* 0x000f220000300a00 */
[----:B-1----:R-:W-:-:S03]  /*19db0*/  IMAD.WIDE R24, R4, 0x4, R30 ;  /* 0x0000000404187825 */ /* 0x002fc600078e021e */
[----:B------:R-:W4:Y:S01]  /*19dc0*/  LDL.LU.64 R232, [R1+0x6e8] ;  /* 0x0006e80001e87983 */ /* 0x000f220000300a00 */
[----:B------:R-:W-:-:S03]  /*19dd0*/  IMAD.WIDE R30, R4, 0x4, R236 ;  /* 0x00000004041e7825 */ /* 0x000fc600078e02ec */
[----:B------:R-:W4:Y:S01]  /*19de0*/  LDL.LU.64 R236, [R1+0x6d8] ;  /* 0x0006d80001ec7983 */ /* 0x000f220000300a00 */
[C---:B------:R-:W-:Y:S02]  /*19df0*/  VIADD R35, R17.reuse, 0x100000 ;  /* 0x0010000011237836 */ /* 0x040fe40000000000 */
[C---:B------:R-:W-:Y:S01]  /*19e00*/  VIADD R34, R17.reuse, 0x100000 ;  /* 0x0010000011227836 */ /* 0x040fe20000000000 */
[----:B------:R-:W4:Y:S01]  /*19e10*/  LDL.LU.64 R240, [R1+0x6c8] ;  /* 0x0006c80001f07983 */ /* 0x000f220000300a00 */
[C---:B------:R-:W-:Y:S02]  /*19e20*/  VIADD R33, R17.reuse, 0x100000 ;  /* 0x0010000011217836 */ /* 0x040fe40000000000 */
[C---:B------:R-:W-:Y:S01]  /*19e30*/  VIADD R32, R17.reuse, 0x100000 ;  /* 0x0010000011207836 */ /* 0x040fe20000000000 */
[----:B------:R-:W-:Y:S01]  /*19e40*/  LDGSTS.E [R35+-0x4c800], desc[UR6][R24.64], P3 ;  /* 0xb380000018237fae */ /* 0x000fe20009921846 */
[----:B------:R-:W-:-:S03]  /*19e50*/  VIADD R43, R17, 0x100000 ;  /* 0x00100000112b7836 */ /* 0x000fc60000000000 */
[----:B------:R-:W-:Y:S01]  /*19e60*/  LDGSTS.E [R34+-0x4c400], desc[UR6][R26.64], P3 ;  /* 0xb3c000001a227fae */ /* 0x000fe20009921846 */
[----:B------:R-:W-:-:S03]  /*19e70*/  VIADD R42, R17, 0x100000 ;  /* 0x00100000112a7836 */ /* 0x000fc60000000000 */
[----:B------:R-:W-:Y:S04]  /*19e80*/  STL.64 [R1+0x28e0], R24 ;  /* 0x0028e01801007387 */ /* 0x000fe80000100a00 */
[----:B------:R-:W-:Y:S01]  /*19e90*/  LDGSTS.E [R33+-0x4c000], desc[UR6][R28.64], P3 ;  /* 0xb40000001c217fae */ /* 0x000fe20009921846 */
[----:B------:R-:W-:-:S03]  /*19ea0*/  VIADD R41, R17, 0x100000 ;  /* 0x0010000011297836 */ /* 0x000fc60000000000 */
[----:B------:R-:W-:Y:S04]  /*19eb0*/  STL.64 [R1+0x28e8], R26 ;  /* 0x0028e81a01007387 */ /* 0x000fe80000100a00 */
[----:B------:R2:W-:Y:S01]  /*19ec0*/  LDGSTS.E [R32+-0x4bc00], desc[UR6][R30.64], P3 ;  /* 0xb44000001e207fae */ /* 0x0005e20009921846 */
[----:B------:R-:W-:-:S03]  /*19ed0*/  VIADD R40, R17, 0x100000 ;  /* 0x0010000011287836 */ /* 0x000fc60000000000 */
[----:B------:R-:W-:Y:S04]  /*19ee0*/  STL.64 [R1+0x28f0], R28 ;  /* 0x0028f01c01007387 */ /* 0x000fe80000100a00 */
[----:B------:R-:W-:Y:S01]  /*19ef0*/  STL.64 [R1+0x28f8], R30 ;  /* 0x0028f81e01007387 */ /* 0x000fe20000100a00 */
[----:B--2---:R-:W-:-:S05]  /*19f00*/  IMAD.WIDE R32, R4, 0x4, R36 ;  /* 0x0000000404207825 */ /* 0x004fca00078e0224 */
[----:B------:R-:W-:Y:S01]  /*19f10*/  LDGSTS.E [R43+-0x4b800], desc[UR6][R32.64], P3 ;  /* 0xb4800000202b7fae */ /* 0x000fe20009921846 */
[----:B---3--:R-:W-:-:S03]  /*19f20*/  IMAD.WIDE R34, R4, 0x4, R248 ;  /* 0x0000000404227825 */ /* 0x008fc600078e02f8 */
[----:B------:R-:W2:Y:S01]  /*19f30*/  LDL.LU.64 R248, [R1+0x6b8] ;  /* 0x0006b80001f87983 */ /* 0x000ea20000300a00 */
[----:B----4-:R-:W-:-:S03]  /*19f40*/  IMAD.WIDE R36, R4, 0x4, R228 ;  /* 0x0000000404247825 */ /* 0x010fc600078e02e4 */
[----:B------:R-:W3:Y:S04]  /*19f50*/  LDL.LU.64 R228, [R1+0x6a8] ;  /* 0x0006a80001e47983 */ /* 0x000ee80000300a00 */
[----:B------:R-:W4:Y:S01]  /*19f60*/  LDL.LU.64 R52, [R1+0x698] ;  /* 0x0006980001347983 */ /* 0x000f220000300a00 */
[----:B------:R-:W-:-:S03]  /*19f70*/  IMAD.WIDE R38, R4, 0x4, R244 ;  /* 0x0000000404267825 */ /* 0x000fc600078e02f4 */
[----:B------:R-:W4:Y:S04]  /*19f80*/  LDL.LU.64 R244, [R1+0x688] ;  /* 0x0006880001f47983 */ /* 0x000f280000300a00 */
[----:B------:R-:W-:Y:S04]  /*19f90*/  LDGSTS.E [R42+-0x4b400], desc[UR6][R34.64], P3 ;  /* 0xb4c00000222a7fae */ /* 0x000fe80009921846 */
[----:B------:R-:W-:Y:S04]  /*19fa0*/  STL.64 [R1+0x2900], R32 ;  /* 0x0029002001007387 */ /* 0x000fe80000100a00 */
[----:B------:R-:W-:Y:S04]  /*19fb0*/  LDGSTS.E [R41+-0x4b000], desc[UR6][R36.64], P3 ;  /* 0xb500000024297fae */ /* 0x000fe80009921846 */
[----:B------:R-:W-:Y:S04]  /*19fc0*/  STL.64 [R1+0x2908], R34 ;  /* 0x0029082201007387 */ /* 0x000fe80000100a00 */
[----:B------:R1:W-:Y:S04]  /*19fd0*/  LDGSTS.E [R40+-0x4ac00], desc[UR6][R38.64], P3 ;  /* 0xb540000026287fae */ /* 0x0003e80009921846 */
[----:B------:R-:W-:Y:S04]  /*19fe0*/  STL.64 [R1+0x2910], R36 ;  /* 0x0029102401007387 */ /* 0x000fe80000100a00 */
[----:B------:R-:W-:Y:S01]  /*19ff0*/  STL.64 [R1+0x2918], R38 ;  /* 0x0029182601007387 */ /* 0x000fe20000100a00 */
[----:B-1----:R-:W-:-:S04]  /*1a000*/  IMAD.WIDE R40, R4, 0x4, R44 ;  /* 0x0000000404287825 */ /* 0x002fc800078e022c */
[C---:B------:R-:W-:Y:S02]  /*1a010*/  IMAD.WIDE R44, R4.reuse, 0x4, R236 ;  /* 0x00000004042c7825 */ /* 0x040fe400078e02ec */
[----:B------:R-:W4:Y:S02]  /*1a020*/  LDL.LU.64 R236, [R1+0x678] ;  /* 0x0006780001ec7983 */ /* 0x000f240000300a00 */
[----:B------:R-:W-:Y:S02]  /*1a030*/  IMAD.WIDE R42, R4, 0x4, R232 ;  /* 0x00000004042a7825 */ /* 0x000fe400078e02e8 */
[----:B------:R-:W4:Y:S04]  /*1a040*/  LDL.LU.64 R60, [R1+0x668] ;  /* 0x00066800013c7983 */ /* 0x000f280000300a00 */
[----:B------:R-:W4:Y:S01]  /*1a050*/  LDL.LU.64 R232, [R1+0x658] ;  /* 0x0006580001e87983 */ /* 0x000f220000300a00 */
[----:B------:R-:W-:-:S02]  /*1a060*/  VIADD R51, R17, 0x100000 ;  /* 0x0010000011337836 */ /* 0x000fc40000000000 */
[C---:B------:R-:W-:Y:S02]  /*1a070*/  VIADD R50, R17.reuse, 0x100000 ;  /* 0x0010000011327836 */ /* 0x040fe40000000000 */
[C---:B------:R-:W-:Y:S01]  /*1a080*/  VIADD R49, R17.reuse, 0x100000 ;  /* 0x0010000011317836 */ /* 0x040fe20000000000 */
[----:B------:R-:W-:Y:S01]  /*1a090*/  LDGSTS.E [R51+-0x4a800], desc[UR6][R40.64], P3 ;  /* 0xb580000028337fae */ /* 0x000fe20009921846 */
[C---:B------:R-:W-:Y:S02]  /*1a0a0*/  VIADD R48, R17.reuse, 0x100000 ;  /* 0x0010000011307836 */ /* 0x040fe40000000000 */
[----:B------:R-:W-:Y:S01]  /*1a0b0*/  IMAD.WIDE R46, R4, 0x4, R240 ;  /* 0x00000004042e7825 */ /* 0x000fe200078e02f0 */
[----:B------:R-:W-:Y:S04]  /*1a0c0*/  LDGSTS.E [R50+-0x4a400], desc[UR6][R42.64], P3 ;  /* 0xb5c000002a327fae */ /* 0x000fe80009921846 */
[----:B------:R-:W4:Y:S01]  /*1a0d0*/  LDL.LU.64 R240, [R1+0x648] ;  /* 0x0006480001f07983 */ /* 0x000f220000300a00 */
[----:B------:R-:W-:-:S03]  /*1a0e0*/  VIADD R59, R17, 0x100000 ;  /* 0x00100000113b7836 */ /* 0x000fc60000000000 */
[----:B------:R-:W-:Y:S01]  /*1a0f0*/  LDGSTS.E [R49+-0x4a000], desc[UR6][R44.64], P3 ;  /* 0xb60000002c317fae */ /* 0x000fe20009921846 */
[----:B------:R-:W-:-:S03]  /*1a100*/  VIADD R58, R17, 0x100000 ;  /* 0x00100000113a7836 */ /* 0x000fc60000000000 */
[----:B------:R-:W-:Y:S01]  /*1a110*/  STL.64 [R1+0x2920], R40 ;  /* 0x0029202801007387 */ /* 0x000fe20000100a00 */
[----:B------:R-:W-:-:S03]  /*1a120*/  VIADD R57, R17, 0x100000 ;  /* 0x0010000011397836 */ /* 0x000fc60000000000 */
[----:B------:R2:W-:Y:S01]  /*1a130*/  LDGSTS.E [R48+-0x49c00], desc[UR6][R46.64], P3 ;  /* 0xb64000002e307fae */ /* 0x0005e20009921846 */
[----:B------:R-:W-:-:S03]  /*1a140*/  VIADD R56, R17, 0x100000 ;  /* 0x0010000011387836 */ /* 0x000fc60000000000 */
[----:B------:R-:W-:Y:S01]  /*1a150*/  STL.64 [R1+0x2928], R42 ;  /* 0x0029282a01007387 */ /* 0x000fe20000100a00 */
[----:B--2---:R-:W-:-:S03]  /*1a160*/  IMAD.WIDE R48, R4, 0x4, R248 ;  /* 0x0000000404307825 */ /* 0x004fc600078e02f8 */
[----:B------:R-:W2:Y:S01]  /*1a170*/  LDL.LU.64 R248, [R1+0x638] ;  /* 0x0006380001f87983 */ /* 0x000ea20000300a00 */
[----:B---3--:R-:W-:-:S03]  /*1a180*/  IMAD.WIDE R50, R4, 0x4, R228 ;  /* 0x0000000404327825 */ /* 0x008fc600078e02e4 */
[----:B------:R-:W3:Y:S01]  /*1a190*/  LDL.LU.64 R68, [R1+0x628] ;  /* 0x0006280001447983 */ /* 0x000ee20000300a00 */
[----:B----4-:R-:W-:-:S03]  /*1a1a0*/  IMAD.WIDE R52, R4, 0x4, R52 ;  /* 0x0000000404347825 */ /* 0x010fc600078e0234 */
[----:B------:R-:W4:Y:S01]  /*1a1b0*/  LDL.LU.64 R228, [R1+0x618] ;  /* 0x0006180001e47983 */ /* 0x000f220000300a00 */
[----:B------:R-:W-:-:S03]  /*1a1c0*/  IMAD.WIDE R54, R4, 0x4, R244 ;  /* 0x0000000404367825 */ /* 0x000fc600078e02f4 */
[----:B------:R-:W4:Y:S04]  /*1a1d0*/  LDL.LU.64 R244, [R1+0x608] ;  /* 0x0006080001f47983 */ /* 0x000f280000300a00 */
[----:B------:R-:W-:Y:S04]  /*1a1e0*/  LDGSTS.E [R59+-0x49800], desc[UR6][R48.64], P3 ;  /* 0xb6800000303b7fae */ /* 0x000fe80009921846 */
[----:B------:R-:W-:Y:S04]  /*1a1f0*/  LDGSTS.E [R58+-0x49400], desc[UR6][R50.64], P3 ;  /* 0xb6c00000323a7fae */ /* 0x000fe80009921846 */
[----:B------:R-:W-:Y:S04]  /*1a200*/  LDGSTS.E [R57+-0x49000], desc[UR6][R52.64], P3 ;  /* 0xb700000034397fae */ /* 0x000fe80009921846 */
[----:B------:R1:W-:Y:S02]  /*1a210*/  LDGSTS.E [R56+-0x48c00], desc[UR6][R54.64], P3 ;  /* 0xb740000036387fae */ /* 0x0003e40009921846 */
[----:B-1----:R-:W-:-:S02]  /*1a220*/  IMAD.WIDE R56, R4, 0x4, R236 ;  /* 0x0000000404387825 */ /* 0x002fc400078e02ec */
[----:B------:R-:W4:Y:S02]  /*1a230*/  LDL.LU.64 R236, [R1+0x5f8] ;  /* 0x0005f80001ec7983 */ /* 0x000f240000300a00 */
[C---:B------:R-:W-:Y:S02]  /*1a240*/  IMAD.WIDE R58, R4.reuse, 0x4, R60 ;  /* 0x00000004043a7825 */ /* 0x040fe400078e023c */
[----:B------:R-:W4:Y:S02]  /*1a250*/  LDL.LU.64 R76, [R1+0x5e8] ;  /* 0x0005e800014c7983 */ /* 0x000f240000300a00 */
[----:B------:R-:W-:Y:S02]  /*1a260*/  IMAD.WIDE R60, R4, 0x4, R232 ;  /* 0x00000004043c7825 */ /* 0x000fe400078e02e8 */
[----:B------:R-:W4:Y:S02]  /*1a270*/  LDL.LU.64 R232, [R1+0x5d8] ;  /* 0x0005d80001e87983 */ /* 0x000f240000300a00 */
[----:B------:R-:W-:-:S02]  /*1a280*/  VIADD R67, R17, 0x100000 ;  /* 0x0010000011437836 */ /* 0x000fc40000000000 */
[C---:B------:R-:W-:Y:S02]  /*1a290*/  VIADD R66, R17.reuse, 0x100000 ;  /* 0x0010000011427836 */ /* 0x040fe40000000000 */
[C---:B------:R-:W-:Y:S01]  /*1a2a0*/  VIADD R65, R17.reuse, 0x100000 ;  /* 0x0010000011417836 */ /* 0x040fe20000000000 */
[----:B------:R-:W-:Y:S01]  /*1a2b0*/  LDGSTS.E [R67+-0x48800], desc[UR6][R56.64], P3 ;  /* 0xb780000038437fae */ /* 0x000fe20009921846 */
[----:B------:R-:W-:-:S03]  /*1a2c0*/  VIADD R64, R17, 0x100000 ;  /* 0x0010000011407836 */ /* 0x000fc60000000000 */
[----:B------:R-:W-:Y:S01]  /*1a2d0*/  LDGSTS.E [R66+-0x48400], desc[UR6][R58.64], P3 ;  /* 0xb7c000003a427fae */ /* 0x000fe20009921846 */
[----:B------:R-:W-:-:S03]  /*1a2e0*/  IMAD.WIDE R62, R4, 0x4, R240 ;  /* 0x00000004043e7825 */ /* 0x000fc600078e02f0 */
[----:B------:R-:W4:Y:S01]  /*1a2f0*/  LDL.LU.64 R240, [R1+0x5c8] ;  /* 0x0005c80001f07983 */ /* 0x000f220000300a00 */
[----:B------:R-:W-:-:S03]  /*1a300*/  VIADD R75, R17, 0x100000 ;  /* 0x00100000114b7836 */ /* 0x000fc60000000000 */
[----:B------:R-:W-:Y:S01]  /*1a310*/  LDGSTS.E [R65+-0x48000], desc[UR6][R60.64], P3 ;  /* 0xb80000003c417fae */ /* 0x000fe20009921846 */
[----:B------:R-:W-:-:S03]  /*1a320*/  VIADD R74, R17, 0x100000 ;  /* 0x00100000114a7836 */ /* 0x000fc60000000000 */
[----:B------:R2:W-:Y:S01]  /*1a330*/  LDGSTS.E [R64+-0x47c00], desc[UR6][R62.64], P3 ;  /* 0xb84000003e407fae */ /* 0x0005e20009921846 */
[C---:B------:R-:W-:Y:S02]  /*1a340*/  VIADD R73, R17.reuse, 0x100000 ;  /* 0x0010000011497836 */ /* 0x040fe40000000000 */
[----:B------:R-:W-:Y:S02]  /*1a350*/  VIADD R72, R17, 0x100000 ;  /* 0x0010000011487836 */ /* 0x000fe40000000000 */
[C---:B--2---:R-:W-:Y:S02]  /*1a360*/  IMAD.WIDE R64, R4.reuse, 0x4, R248 ;  /* 0x0000000404407825 */ /* 0x044fe400078e02f8 */
[----:B------:R-:W2:Y:S02]  /*1a370*/  LDL.LU.64 R248, [R1+0x5b8] ;  /* 0x0005b80001f87983 */ /* 0x000ea40000300a00 */
[C---:B---3--:R-:W-:Y:S02]  /*1a380*/  IMAD.WIDE R66, R4.reuse, 0x4, R68 ;  /* 0x0000000404427825 */ /* 0x048fe400078e0244 */
[----:B------:R-:W3:Y:S02]  /*1a390*/  LDL.LU.64 R84, [R1+0x5a8] ;  /* 0x0005a80001547983 */ /* 0x000ee40000300a00 */
[----:B----4-:R-:W-:-:S02]  /*1a3a0*/  IMAD.WIDE R68, R4, 0x4, R228 ;  /* 0x0000000404447825 */ /* 0x010fc400078e02e4 */
[----:B------:R-:W4:Y:S02]  /*1a3b0*/  LDL.LU.64 R228, [R1+0x598] ;  /* 0x0005980001e47983 */ /* 0x000f240000300a00 */
[C---:B------:R-:W-:Y:S02]  /*1a3c0*/  IMAD.WIDE R70, R4.reuse, 0x4, R244 ;  /* 0x0000000404467825 */ /* 0x040fe400078e02f4 */
[----:B------:R-:W4:Y:S04]  /*1a3d0*/  LDL.LU.64 R244, [R1+0x588] ;  /* 0x0005880001f47983 */ /* 0x000f280000300a00 */
[----:B------:R-:W-:Y:S04]  /*1a3e0*/  LDGSTS.E [R75+-0x47800], desc[UR6][R64.64], P3 ;  /* 0xb8800000404b7fae */ /* 0x000fe80009921846 */
[----:B------:R-:W-:Y:S04]  /*1a3f0*/  LDGSTS.E [R74+-0x47400], desc[UR6][R66.64], P3 ;  /* 0xb8c00000424a7fae */ /* 0x000fe80009921846 */
[----:B------:R-:W-:Y:S04]  /*1a400*/  LDGSTS.E [R73+-0x47000], desc[UR6][R68.64], P3 ;  /* 0xb900000044497fae */ /* 0x000fe80009921846 */
[----:B------:R1:W-:Y:S04]  /*1a410*/  LDGSTS.E [R72+-0x46c00], desc[UR6][R70.64], P3 ;  /* 0xb940000046487fae */ /* 0x0003e80009921846 */
[----:B------:R-:W4:Y:S04]  /*1a420*/  LDL.LU.64 R94, [R1+0x578] ;  /* 0x00057800015e7983 */ /* 0x000f280000300a00 */
[----:B------:R-:W4:Y:S01]  /*1a430*/  LDL.LU.64 R92, [R1+0x568] ;  /* 0x00056800015c7983 */ /* 0x000f220000300a00 */
[----:B-1----:R-:W-:-:S03]  /*1a440*/  IMAD.WIDE R72, R4, 0x4, R236 ;  /* 0x0000000404487825 */ /* 0x002fc600078e02ec */
[----:B------:R-:W4:Y:S01]  /*1a450*/  LDL.LU.64 R236, [R1+0x558] ;  /* 0x0005580001ec7983 */ /* 0x000f220000300a00 */
[----:B------:R-:W-:-:S04]  /*1a460*/  IMAD.WIDE R74, R4, 0x4, R76 ;  /* 0x00000004044a7825 */ /* 0x000fc800078e024c */
[----:B------:R-:W-:Y:S02]  /*1a470*/  IMAD.WIDE R76, R4, 0x4, R232 ;  /* 0x00000004044c7825 */ /* 0x000fe400078e02e8 */
[----:B------:R-:W4:Y:S02]  /*1a480*/  LDL.LU.64 R232, [R1+0x548] ;  /* 0x0005480001e87983 */ /* 0x000f240000300a00 */
[C---:B------:R-:W-:Y:S02]  /*1a490*/  VIADD R83, R17.reuse, 0x100000 ;  /* 0x0010000011537836 */ /* 0x040fe40000000000 */
[C---:B------:R-:W-:Y:S02]  /*1a4a0*/  VIADD R82, R17.reuse, 0x100000 ;  /* 0x0010000011527836 */ /* 0x040fe40000000000 */
[C---:B------:R-:W-:Y:S01]  /*1a4b0*/  VIADD R81, R17.reuse, 0x100000 ;  /* 0x0010000011517836 */ /* 0x040fe20000000000 */
[----:B------:R-:W-:Y:S01]  /*1a4c0*/  LDGSTS.E [R83+-0x46800], desc[UR6][R72.64], P3 ;  /* 0xb980000048537fae */ /* 0x000fe20009921846 */
[----:B------:R-:W-:-:S03]  /*1a4d0*/  VIADD R80, R17, 0x100000 ;  /* 0x0010000011507836 */ /* 0x000fc60000000000 */
[----:B------:R-:W-:Y:S01]  /*1a4e0*/  LDGSTS.E [R82+-0x46400], desc[UR6][R74.64], P3 ;  /* 0xb9c000004a527fae */ /* 0x000fe20009921846 */
[----:B------:R-:W-:-:S03]  /*1a4f0*/  IMAD.WIDE R78, R4, 0x4, R240 ;  /* 0x00000004044e7825 */ /* 0x000fc600078e02f0 */
[----:B------:R-:W-:Y:S01]  /*1a500*/  LDGSTS.E [R81+-0x46000], desc[UR6][R76.64], P3 ;  /* 0xba0000004c517fae */ /* 0x000fe20009921846 */
[----:B------:R-:W-:-:S03]  /*1a510*/  VIADD R91, R17, 0x100000 ;  /* 0x00100000115b7836 */ /* 0x000fc60000000000 */
[----:B------:R2:W-:Y:S01]  /*1a520*/  LDGSTS.E [R80+-0x45c00], desc[UR6][R78.64], P3 ;  /* 0xba4000004e507fae */ /* 0x0005e20009921846 */
[----:B------:R-:W-:-:S03]  /*1a530*/  VIADD R90, R17, 0x100000 ;  /* 0x00100000115a7836 */ /* 0x000fc60000000000 */
[----:B------:R-:W4:Y:S01]  /*1a540*/  LDL.LU.64 R240, [R1+0x538] ;  /* 0x0005380001f07983 */ /* 0x000f220000300a00 */
[C---:B------:R-:W-:Y:S02]  /*1a550*/  VIADD R89, R17.reuse, 0x100000 ;  /* 0x0010000011597836 */ /* 0x040fe40000000000 */
[----:B------:R-:W-:Y:S02]  /*1a560*/  VIADD R88, R17, 0x100000 ;  /* 0x0010000011587836 */ /* 0x000fe40000000000 */
[C---:B--2---:R-:W-:Y:S02]  /*1a570*/  IMAD.WIDE R80, R4.reuse, 0x4, R248 ;  /* 0x0000000404507825 */ /* 0x044fe400078e02f8 */
[----:B------:R-:W2:Y:S02]  /*1a580*/  LDL.LU.64 R248, [R1+0x528] ;  /* 0x0005280001f87983 */ /* 0x000ea40000300a00 */
[C---:B---3--:R-:W-:Y:S02]  /*1a590*/  IMAD.WIDE R82, R4.reuse, 0x4, R84 ;  /* 0x0000000404527825 */ /* 0x048fe400078e0254 */
[----:B------:R-:W-:Y:S02]  /*1a5a0*/  LDGSTS.E [R91+-0x45800], desc[UR6][R80.64], P3 ;  /* 0xba800000505b7fae */ /* 0x000fe40009921846 */
[----:B----4-:R-:W-:-:S02]  /*1a5b0*/  IMAD.WIDE R84, R4, 0x4, R228 ;  /* 0x0000000404547825 */ /* 0x010fc400078e02e4 */
[----:B------:R-:W3:Y:S02]  /*1a5c0*/  LDL.LU.64 R228, [R1+0x518] ;  /* 0x0005180001e47983 */ /* 0x000ee40000300a00 */
[C---:B------:R-:W-:Y:S02]  /*1a5d0*/  IMAD.WIDE R86, R4.reuse, 0x4, R244 ;  /* 0x0000000404567825 */ /* 0x040fe400078e02f4 */
[----:B------:R-:W4:Y:S04]  /*1a5e0*/  LDL.LU.64 R244, [R1+0x508] ;  /* 0x0005080001f47983 */ /* 0x000f280000300a00 */
[----:B------:R1:W-:Y:S04]  /*1a5f0*/  LDGSTS.E [R90+-0x45400], desc[UR6][R82.64], P3 ;  /* 0xbac00000525a7fae */ /* 0x0003e80009921846 */
[----:B------:R-:W4:Y:S04]  /*1a600*/  LDL.LU.64 R110, [R1+0x4f8] ;  /* 0x0004f800016e7983 */ /* 0x000f280000300a00 */
[----:B------:R-:W-:Y:S04]  /*1a610*/  LDGSTS.E [R89+-0x45000], desc[UR6][R84.64], P3 ;  /* 0xbb00000054597fae */ /* 0x000fe80009921846 */
[----:B------:R1:W-:Y:S02]  /*1a620*/  LDGSTS.E [R88+-0x44c00], desc[UR6][R86.64], P3 ;  /* 0xbb40000056587fae */ /* 0x0003e40009921846 */
[----:B-1----:R-:W-:-:S04]  /*1a630*/  IMAD.WIDE R90, R4, 0x4, R92 ;  /* 0x00000004045a7825 */ /* 0x002fc800078e025c */
[----:B------:R-:W-:-:S04]  /*1a640*/  IMAD.WIDE R88, R4, 0x4, R94 ;  /* 0x0000000404587825 */ /* 0x000fc800078e025e */
[C---:B------:R-:W-:Y:S02]  /*1a650*/  IMAD.WIDE R92, R4.reuse, 0x4, R236 ;  /* 0x00000004045c7825 */ /* 0x040fe400078e02ec */
[----:B------:R-:W4:Y:S04]  /*1a660*/  LDL.LU.64 R236, [R1+0x4e8] ;  /* 0x0004e80001ec7983 */ /* 0x000f280000300a00 */
        /* <DEDUP_REMOVED lines=8> */
[----:B------:R-:W-:Y:S04]  /*1a6f0*/  LDGSTS.E [R99+-0x44800], desc[UR6][R88.64], P3 ;  /* 0xbb80000058637fae */ /* 0x000fe80009921846 */
[----:B------:R-:W-:Y:S04]  /*1a700*/  LDGSTS.E [R98+-0x44400], desc[UR6][R90.64], P3 ;  /* 0xbbc000005a627fae */ /* 0x000fe80009921846 */
[----:B------:R-:W-:Y:S01]  /*1a710*/  LDGSTS.E [R97+-0x44000], desc[UR6][R92.64], P3 ;  /* 0xbc0000005c617fae */ /* 0x000fe20009921846 */
[----:B------:R-:W-:-:S03]  /*1a720*/  VIADD R107, R17, 0x100000 ;  /* 0x00100000116b7836 */ /* 0x000fc60000000000 */
[----:B------:R1:W-:Y:S04]  /*1a730*/  LDGSTS.E [R96+-0x43c00], desc[UR6][R94.64], P3 ;  /* 0xbc4000005e607fae */ /* 0x0003e80009921846 */
[----:B------:R-:W4:Y:S01]  /*1a740*/  LDL.LU.64 R118, [R1+0x4a8] ;  /* 0x0004a80001767983 */ /* 0x000f220000300a00 */
[----:B------:R-:W-:-:S03]  /*1a750*/  VIADD R106, R17, 0x100000 ;  /* 0x00100000116a7836 */ /* 0x000fc60000000000 */
[----:B------:R-:W4:Y:S01]  /*1a760*/  LDL.LU.64 R116, [R1+0x498] ;  /* 0x0004980001747983 */ /* 0x000f220000300a00 */
[----:B-1----:R-:W-:-:S03]  /*1a770*/  IMAD.WIDE R96, R4, 0x4, R240 ;  /* 0x0000000404607825 */ /* 0x002fc600078e02f0 */
[----:B------:R-:W4:Y:S01]  /*1a780*/  LDL.LU.64 R240, [R1+0x488] ;  /* 0x0004880001f07983 */ /* 0x000f220000300a00 */
[----:B------:R-:W-:-:S03]  /*1a790*/  VIADD R105, R17, 0x100000 ;  /* 0x0010000011697836 */ /* 0x000fc60000000000 */
[----:B------:R-:W-:Y:S01]  /*1a7a0*/  LDGSTS.E [R107+-0x43800], desc[UR6][R96.64], P3 ;  /* 0xbc800000606b7fae */ /* 0x000fe20009921846 */
[----:B------:R-:W-:Y:S02]  /*1a7b0*/  VIADD R104, R17, 0x100000 ;  /* 0x0010000011687836 */ /* 0x000fe40000000000 */
[C---:B--2---:R-:W-:Y:S02]  /*1a7c0*/  IMAD.WIDE R98, R4.reuse, 0x4, R248 ;  /* 0x0000000404627825 */ /* 0x044fe400078e02f8 */
[----:B------:R-:W2:Y:S04]  /*1a7d0*/  LDL.LU.64 R248, [R1+0x478] ;  /* 0x0004780001f87983 */ /* 0x000ea80000300a00 */
[----:B------:R-:W-:Y:S01]  /*1a7e0*/  LDGSTS.E [R106+-0x43400], desc[UR6][R98.64], P3 ;  /* 0xbcc00000626a7fae */ /* 0x000fe20009921846 */
[----:B---3--:R-:W-:-:S04]  /*1a7f0*/  IMAD.WIDE R100, R4, 0x4, R228 ;  /* 0x0000000404647825 */ /* 0x008fc800078e02e4 */
[C---:B----4-:R-:W-:Y:S01]  /*1a800*/  IMAD.WIDE R102, R4.reuse, 0x4, R244 ;  /* 0x0000000404667825 */ /* 0x050fe200078e02f4 */
[----:B------:R-:W-:Y:S04]  /*1a810*/  LDGSTS.E [R105+-0x43000], desc[UR6][R100.64], P3 ;  /* 0xbd00000064697fae */ /* 0x000fe80009921846 */
[----:B------:R-:W3:Y:S04]  /*1a820*/  LDL.LU.64 R244, [R1+0x468] ;  /* 0x0004680001f47983 */ /* 0x000ee80000300a00 */
[----:B------:R-:W4:Y:S04]  /*1a830*/  LDL.LU.64 R228, [R1+0x838] ;  /* 0x0008380001e47983 */ /* 0x000f280000300a00 */
[----:B------:R1:W-:Y:S02]  /*1a840*/  LDGSTS.E [R104+-0x42c00], desc[UR6][R102.64], P3 ;  /* 0xbd40000066687fae */ /* 0x0003e40009921846 */
[----:B-1----:R-:W-:-:S04]  /*1a850*/  IMAD.WIDE R104, R4, 0x4, R110 ;  /* 0x0000000404687825 */ /* 0x002fc800078e026e */
[C---:B------:R-:W-:Y:S02]  /*1a860*/  IMAD.WIDE R106, R4.reuse, 0x4, R236 ;  /* 0x00000004046a7825 */ /* 0x040fe400078e02ec */
[----:B------:R-:W4:Y:S02]  /*1a870*/  LDL.LU.64 R236, [R1+0x830] ;  /* 0x0008300001ec7983 */ /* 0x000f240000300a00 */
[----:B------:R-:W-:Y:S02]  /*1a880*/  IMAD.WIDE R110, R4, 0x4, R232 ;  /* 0x00000004046e7825 */ /* 0x000fe400078e02e8 */
[----:B------:R-:W4:Y:S02]  /*1a890*/  LDL.LU.64 R232, [R1+0x828] ;  /* 0x0008280001e87983 */ /* 0x000f240000300a00 */
[C---:B------:R-:W-:Y:S02]  /*1a8a0*/  VIADD R115, R17.reuse, 0x100000 ;  /* 0x0010000011737836 */ /* 0x040fe40000000000 */
[----:B------:R-:W-:-:S02]  /*1a8b0*/  VIADD R114, R17, 0x100000 ;  /* 0x0010000011727836 */ /* 0x000fc40000000000 */
[----:B------:R-:W-:Y:S01]  /*1a8c0*/  VIADD R113, R17, 0x100000 ;  /* 0x0010000011717836 */ /* 0x000fe20000000000 */
[----:B------:R-:W-:Y:S01]  /*1a8d0*/  LDGSTS.E [R115+-0x42800], desc[UR6][R104.64], P3 ;  /* 0xbd80000068737fae */ /* 0x000fe20009921846 */
[----:B------:R-:W-:-:S03]  /*1a8e0*/  IMAD.WIDE R108, R4, 0x4, R108 ;  /* 0x00000004046c7825 */ /* 0x000fc600078e026c */
[----:B------:R1:W-:Y:S01]  /*1a8f0*/  LDGSTS.E [R114+-0x42400], desc[UR6][R106.64], P3 ;  /* 0xbdc000006a727fae */ /* 0x0003e20009921846 */
[----:B------:R-:W-:-:S03]  /*1a900*/  VIADD R112, R17, 0x100000 ;  /* 0x0010000011707836 */ /* 0x000fc60000000000 */
[----:B------:R-:W-:Y:S01]  /*1a910*/  LDGSTS.E [R113+-0x42000], desc[UR6][R108.64], P3 ;  /* 0xbe0000006c717fae */ /* 0x000fe20009921846 */
[----:B------:R-:W-:-:S03]  /*1a920*/  VIADD R123, R17, 0x100000 ;  /* 0x00100000117b7836 */ /* 0x000fc60000000000 */
[----:B------:R1:W-:Y:S01]  /*1a930*/  LDGSTS.E [R112+-0x41c00], desc[UR6][R110.64], P3 ;  /* 0xbe4000006e707fae */ /* 0x0003e20009921846 */
[C---:B------:R-:W-:Y:S02]  /*1a940*/  VIADD R122, R17.reuse, 0x100000 ;  /* 0x00100000117a7836 */ /* 0x040fe40000000000 */
[----:B------:R-:W-:Y:S02]  /*1a950*/  VIADD R121, R17, 0x100000 ;  /* 0x0010000011797836 */ /* 0x000fe40000000000 */
[----:B-1----:R-:W-:-:S04]  /*1a960*/  IMAD.WIDE R114, R4, 0x4, R118 ;  /* 0x0000000404727825 */ /* 0x002fc800078e0276 */
[----:B------:R-:W-:-:S04]  /*1a970*/  IMAD.WIDE R116, R4, 0x4, R116 ;  /* 0x0000000404747825 */ /* 0x000fc800078e0274 */
[----:B------:R-:W-:-:S04]  /*1a980*/  IMAD.WIDE R112, R4, 0x4, R124 ;  /* 0x0000000404707825 */ /* 0x000fc800078e027c */
[----:B------:R-:W-:Y:S01]  /*1a990*/  VIADD R120, R17, 0x100000 ;  /* 0x0010000011787836 */ /* 0x000fe20000000000 */
[----:B------:R-:W-:Y:S01]  /*1a9a0*/  LDGSTS.E [R123+-0x41800], desc[UR6][R112.64], P3 ;  /* 0xbe800000707b7fae */ /* 0x000fe20009921846 */
[----:B------:R-:W-:-:S03]  /*1a9b0*/  IMAD.WIDE R118, R4, 0x4, R240 ;  /* 0x0000000404767825 */ /* 0x000fc600078e02f0 */
[----:B------:R-:W-:Y:S01]  /*1a9c0*/  LDGSTS.E [R122+-0x41400], desc[UR6][R114.64], P3 ;  /* 0xbec00000727a7fae */ /* 0x000fe20009921846 */
[----:B------:R-:W-:-:S03]  /*1a9d0*/  VIADD R127, R17, 0x100000 ;  /* 0x00100000117f7836 */ /* 0x000fc60000000000 */
[----:B------:R-:W-:Y:S01]  /*1a9e0*/  LDGSTS.E [R121+-0x41000], desc[UR6][R116.64], P3 ;  /* 0xbf00000074797fae */ /* 0x000fe20009921846 */
[----:B------:R-:W-:-:S03]  /*1a9f0*/  VIADD R126, R17, 0x100000 ;  /* 0x00100000117e7836 */ /* 0x000fc60000000000 */
[----:B------:R2:W-:Y:S01]  /*1aa00*/  LDGSTS.E [R120+-0x40c00], desc[UR6][R118.64], P3 ;  /* 0xbf40000076787fae */ /* 0x0005e20009921846 */
[C---:B------:R-:W-:Y:S02]  /*1aa10*/  VIADD R125, R230.reuse, 0x100000 ;  /* 0x00100000e67d7836 */ /* 0x040fe40000000000 */
[----:B------:R-:W-:Y:S02]  /*1aa20*/  VIADD R124, R230, 0x100000 ;  /* 0x00100000e67c7836 */ /* 0x000fe40000000000 */
[C---:B--2---:R-:W-:Y:S02]  /*1aa30*/  IMAD.WIDE R120, R4.reuse, 0x4, R248 ;  /* 0x0000000404787825 */ /* 0x044fe400078e02f8 */
[----:B------:R-:W2:Y:S04]  /*1aa40*/  LDL.LU.64 R248, [R1+0x7f0] ;  /* 0x0007f00001f87983 */ /* 0x000ea80000300a00 */
[----:B------:R-:W-:Y:S01]  /*1aa50*/  LDGSTS.E [R127+-0x40800], desc[UR6][R120.64], P3 ;  /* 0xbf800000787f7fae */ /* 0x000fe20009921846 */
[----:B---3--:R-:W-:-:S03]  /*1aa60*/  IMAD.WIDE R122, R4, 0x4, R244 ;  /* 0x00000004047a7825 */ /* 0x008fc600078e02f4 */
[----:B------:R-:W3:Y:S01]  /*1aa70*/  LDL.LU.64 R244, [R1+0x7e0] ;  /* 0x0007e00001f47983 */ /* 0x000ee20000300a00 */
[----:B----4-:R-:W-:-:S03]  /*1aa80*/  IMAD.WIDE R20, R4, 0x4, R228 ;  /* 0x0000000404147825 */ /* 0x010fc600078e02e4 */
[----:B------:R-:W4:Y:S04]  /*1aa90*/  LDL.LU.64 R240, [R1+0x7d0] ;  /* 0x0007d00001f07983 */ /* 0x000f280000300a00 */
[----:B------:R1:W-:Y:S04]  /*1aaa0*/  STL.64 [R1+0x48], R20 ;  /* 0x0000481401007387 */ /* 0x0003e80000100a00 */
[----:B------:R-:W-:Y:S04]  /*1aab0*/  LDGSTS.E [R126+-0x40400], desc[UR6][R122.64], P3 ;  /* 0xbfc000007a7e7fae */ /* 0x000fe80009921846 */
[----:B------:R1:W-:Y:S01]  /*1aac0*/  LDGSTS.E [R125+-0x4fe00], desc[UR6][R20.64], P3 ;  /* 0xb0200000147d7fae */ /* 0x0003e20009921846 */
[----:B------:R-:W-:Y:S01]  /*1aad0*/  IMAD.WIDE R18, R4, 0x4, R236 ;  /* 0x0000000404127825 */ /* 0x000fe200078e02ec */
[----:B-1----:R-:W1:Y:S02]  /*1aae0*/  LDC R20, c[0x0][0x230] ;  /* 0x00008c00ff147b82 */ /* 0x002e640000000800 */
[----:B------:R-:W4:Y:S04]  /*1aaf0*/  LDL.LU.64 R236, [R1+0x7c0] ;  /* 0x0007c00001ec7983 */ /* 0x000f280000300a00 */
[----:B------:R1:W-:Y:S01]  /*1ab00*/  STL.64 [R1+0x40], R18 ;  /* 0x0000401201007387 */ /* 0x0003e20000100a00 */
[----:B------:R-:W-:-:S02]  /*1ab10*/  VIADD R127, R230, 0x100000 ;  /* 0x00100000e67f7836 */ /* 0x000fc40000000000 */
[----:B------:R-:W-:Y:S01]  /*1ab20*/  VIADD R126, R230, 0x100000 ;  /* 0x00100000e67e7836 */ /* 0x000fe20000000000 */
[----:B------:R1:W-:Y:S01]  /*1ab30*/  LDGSTS.E [R124+-0x4fa00], desc[UR6][R18.64], P3 ;  /* 0xb0600000127c7fae */ /* 0x0003e20009921846 */
[C---:B------:R-:W-:Y:S01]  /*1ab40*/  IMAD.WIDE R14, R4.reuse, 0x4, R14 ;  /* 0x00000004040e7825 */ /* 0x040fe200078e020e */
[----:B------:R-:W4:Y:S03]  /*1ab50*/  LDC R21, c[0x0][0x230] ;  /* 0x00008c00ff157b82 */ /* 0x000f260000000800 */
[C---:B-1----:R-:W-:Y:S02]  /*1ab60*/  IMAD.WIDE R18, R4.reuse, 0x4, R232 ;  /* 0x0000000404127825 */ /* 0x042fe400078e02e8 */
[----:B------:R-:W4:Y:S04]  /*1ab70*/  LDL.LU.64 R232, [R1+0x7b0] ;  /* 0x0007b00001e87983 */ /* 0x000f280000300a00 */
[----:B------:R-:W4:Y:S01]  /*1ab80*/  LDL.LU.64 R228, [R1+0x7a0] ;  /* 0x0007a00001e47983 */ /* 0x000f220000300a00 */
[----:B------:R-:W-:-:S03]  /*1ab90*/  IMAD.WIDE R12, R4, 0x4, R12 ;  /* 0x00000004040c7825 */ /* 0x000fc600078e020c */
[----:B------:R1:W-:Y:S01]  /*1aba0*/  STL.64 [R1+0x30], R18 ;  /* 0x0000301201007387 */ /* 0x0003e20000100a00 */
[----:B------:R-:W-:-:S03]  /*1abb0*/  IMAD.WIDE R10, R4, 0x4, R10 ;  /* 0x00000004040a7825 */ /* 0x000fc600078e020a */
[----:B------:R-:W4:Y:S04]  /*1abc0*/  LDL.LU.64 R138, [R1+0x790] ;  /* 0x00079000018a7983 */ /* 0x000f280000300a00 */
[----:B------:R-:W4:Y:S04]  /*1abd0*/  LDL.LU.64 R128, [R1+0x780] ;  /* 0x0007800001807983 */ /* 0x000f280000300a00 */
[----:B------:R1:W-:Y:S04]  /*1abe0*/  LDGSTS.E [R127+-0x4f600], desc[UR6][R18.64], P3 ;  /* 0xb0a00000127f7fae */ /* 0x0003e80009921846 */
[----:B------:R-:W-:Y:S04]  /*1abf0*/  LDGSTS.E [R126+-0x4f200], desc[UR6][R14.64], P3 ;  /* 0xb0e000000e7e7fae */ /* 0x000fe80009921846 */
[----:B------:R-:W-:Y:S04]  /*1ac00*/  LDGSTS.E [R125+-0x4ee00], desc[UR6][R12.64], P3 ;  /* 0xb12000000c7d7fae */ /* 0x000fe80009921846 */
[----:B------:R-:W4:Y:S01]  /*1ac10*/  LDL.LU.64 R148, [R1+0x770] ;  /* 0x0007700001947983 */ /* 0x000f220000300a00 */
[C---:B------:R-:W-:Y:S01]  /*1ac20*/  VIADD R133, R230.reuse, 0x100000 ;  /* 0x00100000e6857836 */ /* 0x040fe20000000000 */
[----:B-1----:R-:W1:Y:S02]  /*1ac30*/  LDC R19, c[0x0][0x230] ;  /* 0x00008c00ff137b82 */ /* 0x002e640000000800 */
[----:B------:R-:W-:Y:S04]  /*1ac40*/  LDGSTS.E [R124+-0x4ea00], desc[UR6][R10.64], P3 ;  /* 0xb16000000a7c7fae */ /* 0x000fe80009921846 */
[----:B------:R-:W4:Y:S01]  /*1ac50*/  LDL.LU.64 R146, [R1+0x760] ;  /* 0x0007600001927983 */ /* 0x000f220000300a00 */
[----:B------:R-:W-:Y:S01]  /*1ac60*/  VIADD R132, R230, 0x100000 ;  /* 0x00100000e6847836 */ /* 0x000fe20000000000 */
[----:B------:R-:W1:Y:S02]  /*1ac70*/  LDC R18, c[0x0][0x230] ;  /* 0x00008c00ff127b82 */ /* 0x000e640000000800 */
[----:B------:R-:W4:Y:S04]  /*1ac80*/  LDL.LU.64 R134, [R1+0x750] ;  /* 0x0007500001867983 */ /* 0x000f280000300a00 */
[----:B------:R-:W4:Y:S04]  /*1ac90*/  LDL.LU.64 R136, [R1+0x740] ;  /* 0x0007400001887983 */ /* 0x000f280000300a00 */
[----:B------:R-:W4:Y:S01]  /*1aca0*/  LDL.LU.64 R154, [R1+0x730] ;  /* 0x00073000019a7983 */ /* 0x000f220000300a00 */
[----:B--2---:R-:W-:-:S05]  /*1acb0*/  IMAD.WIDE R248, R4, 0x4, R248 ;  /* 0x0000000404f87825 */ /* 0x004fca00078e02f8 */
[----:B------:R-:W-:Y:S01]  /*1acc0*/  LDGSTS.E [R127+-0x4e600], desc[UR6][R248.64], P3 ;  /* 0xb1a00000f87f7fae */ /* 0x000fe20009921846 */
[----:B---3--:R-:W-:-:S04]  /*1acd0*/  IMAD.WIDE R244, R4, 0x4, R244 ;  /* 0x0000000404f47825 */ /* 0x008fc800078e02f4 */
[C---:B----4-:R-:W-:Y:S01]  /*1ace0*/  IMAD.WIDE R240, R4.reuse, 0x4, R240 ;  /* 0x0000000404f07825 */ /* 0x050fe200078e02f0 */
[----:B------:R-:W-:Y:S04]  /*1acf0*/  LDGSTS.E [R126+-0x4e200], desc[UR6][R244.64], P3 ;  /* 0xb1e00000f47e7fae */ /* 0x000fe80009921846 */
[----:B------:R-:W-:Y:S01]  /*1ad00*/  LDGSTS.E [R125+-0x4de00], desc[UR6][R240.64], P3 ;  /* 0xb2200000f07d7fae */ /* 0x000fe20009921846 */
[----:B------:R-:W-:-:S05]  /*1ad10*/  IMAD.WIDE R236, R4, 0x4, R236 ;  /* 0x0000000404ec7825 */ /* 0x000fca00078e02ec */
[----:B------:R2:W-:Y:S02]  /*1ad20*/  LDGSTS.E [R124+-0x4da00], desc[UR6][R236.64], P3 ;  /* 0xb2600000ec7c7fae */ /* 0x0005e40009921846 */
[C---:B--2---:R-:W-:Y:S02]  /*1ad30*/  IMAD.WIDE R124, R4.reuse, 0x4, R228 ;  /* 0x00000004047c7825 */ /* 0x044fe400078e02e4 */
[----:B------:R-:W2:Y:S02]  /*1ad40*/  LDL.LU.64 R228, [R1+0x720] ;  /* 0x0007200001e47983 */ /* 0x000ea40000300a00 */
[----:B------:R-:W-:Y:S02]  /*1ad50*/  IMAD.WIDE R232, R4, 0x4, R232 ;  /* 0x0000000404e87825 */ /* 0x000fe400078e02e8 */
[----:B------:R-:W3:Y:S02]  /*1ad60*/  LDL.LU.64 R142, [R1+0x710] ;  /* 0x00071000018e7983 */ /* 0x000ee40000300a00 */
[----:B------:R-:W-:-:S02]  /*1ad70*/  VIADD R131, R230, 0x100000 ;  /* 0x00100000e6837836 */ /* 0x000fc40000000000 */
[----:B------:R-:W-:Y:S01]  /*1ad80*/  IMAD.WIDE R126, R4, 0x4, R138 ;  /* 0x00000004047e7825 */ /* 0x000fe200078e028a */
[----:B------:R-:W4:Y:S03]  /*1ad90*/  LDL.LU.64 R144, [R1+0x700] ;  /* 0x0007000001907983 */ /* 0x000f260000300a00 */
[----:B------:R-:W-:Y:S01]  /*1ada0*/  VIADD R130, R230, 0x100000 ;  /* 0x00100000e6827836 */ /* 0x000fe20000000000 */
[----:B------:R-:W-:Y:S01]  /*1adb0*/  LDGSTS.E [R133+-0x4d600], desc[UR6][R232.64], P3 ;  /* 0xb2a00000e8857fae */ /* 0x000fe20009921846 */
[----:B------:R-:W-:-:S03]  /*1adc0*/  IMAD.WIDE R128, R4, 0x4, R128 ;  /* 0x0000000404807825 */ /* 0x000fc600078e0280 */
[----:B------:R1:W-:Y:S01]  /*1add0*/  LDGSTS.E [R132+-0x4d200], desc[UR6][R124.64], P3 ;  /* 0xb2e000007c847fae */ /* 0x0003e20009921846 */
[----:B------:R-:W-:-:S03]  /*1ade0*/  VIADD R141, R230, 0x100000 ;  /* 0x00100000e68d7836 */ /* 0x000fc60000000000 */
[----:B------:R-:W-:Y:S01]  /*1adf0*/  LDGSTS.E [R131+-0x4ce00], desc[UR6][R126.64], P3 ;  /* 0xb32000007e837fae */ /* 0x000fe20009921846 */
[----:B------:R-:W-:-:S03]  /*1ae00*/  VIADD R140, R230, 0x100000 ;  /* 0x00100000e68c7836 */ /* 0x000fc60000000000 */
[----:B------:R1:W-:Y:S04]  /*1ae10*/  LDGSTS.E [R130+-0x4ca00], desc[UR6][R128.64], P3 ;  /* 0xb360000080827fae */ /* 0x0003e80009921846 */
[----:B------:R-:W4:Y:S04]  /*1ae20*/  LDL.LU.64 R164, [R1+0x6f0] ;  /* 0x0006f00001a47983 */ /* 0x000f280000300a00 */
[----:B------:R-:W4:Y:S01]  /*1ae30*/  LDL.LU.64 R162, [R1+0x6e0] ;  /* 0x0006e00001a27983 */ /* 0x000f220000300a00 */
[----:B-1----:R-:W-:-:S03]  /*1ae40*/  IMAD.WIDE R132, R4, 0x4, R146 ;  /* 0x0000000404847825 */ /* 0x002fc600078e0292 */
[----:B------:R-:W4:Y:S01]  /*1ae50*/  LDL.LU.64 R150, [R1+0x6d0] ;  /* 0x0006d00001967983 */ /* 0x000f220000300a00 */
[----:B------:R-:W-:-:S03]  /*1ae60*/  IMAD.WIDE R130, R4, 0x4, R148 ;  /* 0x0000000404827825 */ /* 0x000fc600078e0294 */
[----:B------:R-:W4:Y:S04]  /*1ae70*/  LDL.LU.64 R152, [R1+0x6c0] ;  /* 0x0006c00001987983 */ /* 0x000f280000300a00 */
[----:B------:R-:W-:Y:S04]  /*1ae80*/  LDGSTS.E [R141+-0x4c600], desc[UR6][R130.64], P3 ;  /* 0xb3a00000828d7fae */ /* 0x000fe80009921846 */
[----:B------:R2:W-:Y:S04]  /*1ae90*/  LDGSTS.E [R140+-0x4c200], desc[UR6][R132.64], P3 ;  /* 0xb3e00000848c7fae */ /* 0x0005e80009921846 */
[----:B------:R-:W4:Y:S04]  /*1aea0*/  LDL.LU.64 R170, [R1+0x6b0] ;  /* 0x0006b00001aa7983 */ /* 0x000f280000300a00 */
[----:B------:R-:W4:Y:S01]  /*1aeb0*/  LDL.LU.64 R158, [R1+0x6a0] ;  /* 0x0006a000019e7983 */ /* 0x000f220000300a00 */
[----:B--2---:R-:W-:-:S03]  /*1aec0*/  IMAD.WIDE R140, R4, 0x4, R228 ;  /* 0x00000004048c7825 */ /* 0x004fc600078e02e4 */
[----:B------:R-:W2:Y:S01]  /*1aed0*/  LDL.LU.64 R228, [R1+0x690] ;  /* 0x0006900001e47983 */ /* 0x000ea20000300a00 */
[----:B------:R-:W-:Y:S02]  /*1aee0*/  VIADD R139, R230, 0x100000 ;  /* 0x00100000e68b7836 */ /* 0x000fe40000000000 */
[----:B------:R-:W-:Y:S01]  /*1aef0*/  IMAD.WIDE R134, R4, 0x4, R134 ;  /* 0x0000000404867825 */ /* 0x000fe200078e0286 */
[----:B------:R-:W2:Y:S03]  /*1af00*/  LDL.LU.64 R160, [R1+0x680] ;  /* 0x0006800001a07983 */ /* 0x000ea60000300a00 */
[----:B------:R-:W-:Y:S01]  /*1af10*/  VIADD R138, R230, 0x100000 ;  /* 0x00100000e68a7836 */ /* 0x000fe20000000000 */
[----:B------:R-:W-:Y:S01]  /*1af20*/  LDGSTS.E [R139+-0x4be00], desc[UR6][R134.64], P3 ;  /* 0xb4200000868b7fae */ /* 0x000fe20009921846 */
[----:B------:R-:W-:-:S03]  /*1af30*/  IMAD.WIDE R136, R4, 0x4, R136 ;  /* 0x0000000404887825 */ /* 0x000fc600078e0288 */
[----:B------:R-:W2:Y:S01]  /*1af40*/  LDL.LU.64 R180, [R1+0x670] ;  /* 0x0006700001b47983 */ /* 0x000ea20000300a00 */
[----:B------:R-:W-:-:S03]  /*1af50*/  VIADD R149, R230, 0x100000 ;  /* 0x00100000e6957836 */ /* 0x000fc60000000000 */
[----:B------:R1:W-:Y:S01]  /*1af60*/  LDGSTS.E [R138+-0x4ba00], desc[UR6][R136.64], P3 ;  /* 0xb4600000888a7fae */ /* 0x0003e20009921846 */
[C---:B------:R-:W-:Y:S02]  /*1af70*/  VIADD R148, R230.reuse, 0x100000 ;  /* 0x00100000e6947836 */ /* 0x040fe40000000000 */
[----:B------:R-:W-:Y:S01]  /*1af80*/  VIADD R147, R230, 0x100000 ;  /* 0x00100000e6937836 */ /* 0x000fe20000000000 */
[----:B------:R-:W2:Y:S01]  /*1af90*/  LDL.LU.64 R178, [R1+0x660] ;  /* 0x0006600001b27983 */ /* 0x000ea20000300a00 */
[----:B---3--:R-:W-:-:S03]  /*1afa0*/  IMAD.WIDE R142, R4, 0x4, R142 ;  /* 0x00000004048e7825 */ /* 0x008fc600078e028e */
[----:B------:R-:W3:Y:S01]  /*1afb0*/  LDL.LU.64 R166, [R1+0x650] ;  /* 0x0006500001a67983 */ /* 0x000ee20000300a00 */
[----:B------:R-:W-:Y:S02]  /*1afc0*/  VIADD R146, R230, 0x100000 ;  /* 0x00100000e6927836 */ /* 0x000fe40000000000 */
[C---:B-1----:R-:W-:Y:S01]  /*1afd0*/  IMAD.WIDE R138, R4.reuse, 0x4, R154 ;  /* 0x00000004048a7825 */ /* 0x042fe200078e029a */
[----:B------:R-:W3:Y:S03]  /*1afe0*/  LDL.LU.64 R168, [R1+0x640] ;  /* 0x0006400001a87983 */ /* 0x000ee60000300a00 */
[----:B----4-:R-:W-:Y:S01]  /*1aff0*/  IMAD.WIDE R144, R4, 0x4, R144 ;  /* 0x0000000404907825 */ /* 0x010fe200078e0290 */
[----:B------:R-:W-:Y:S04]  /*1b000*/  LDGSTS.E [R149+-0x4b600], desc[UR6][R138.64], P3 ;  /* 0xb4a000008a957fae */ /* 0x000fe80009921846 */
[----:B------:R1:W-:Y:S01]  /*1b010*/  LDGSTS.E [R148+-0x4b200], desc[UR6][R140.64], P3 ;  /* 0xb4e000008c947fae */ /* 0x0003e20009921846 */
[----:B------:R-:W-:-:S03]  /*1b020*/  VIADD R157, R230, 0x100000 ;  /* 0x00100000e69d7836 */ /* 0x000fc60000000000 */
[----:B------:R-:W-:Y:S01]  /*1b030*/  LDGSTS.E [R147+-0x4ae00], desc[UR6][R142.64], P3 ;  /* 0xb52000008e937fae */ /* 0x000fe20009921846 */
[----:B------:R-:W-:-:S03]  /*1b040*/  VIADD R156, R230, 0x100000 ;  /* 0x00100000e69c7836 */ /* 0x000fc60000000000 */
[----:B------:R4:W-:Y:S01]  /*1b050*/  LDGSTS.E [R146+-0x4aa00], desc[UR6][R144.64], P3 ;  /* 0xb560000090927fae */ /* 0x0009e20009921846 */
[----:B-1----:R-:W-:-:S03]  /*1b060*/  IMAD.WIDE R148, R4, 0x4, R162 ;  /* 0x0000000404947825 */ /* 0x002fc600078e02a2 */
[----:B------:R-:W3:Y:S04]  /*1b070*/  LDL.LU.64 R186, [R1+0x630] ;  /* 0x0006300001ba7983 */ /* 0x000ee80000300a00 */
[----:B------:R-:W3:Y:S01]  /*1b080*/  LDL.LU.64 R174, [R1+0x620] ;  /* 0x0006200001ae7983 */ /* 0x000ee20000300a00 */
[----:B----4-:R-:W-:-:S05]  /*1b090*/  IMAD.WIDE R146, R4, 0x4, R164 ;  /* 0x0000000404927825 */ /* 0x010fca00078e02a4 */
[----:B------:R-:W-:Y:S04]  /*1b0a0*/  LDGSTS.E [R157+-0x4a600], desc[UR6][R146.64], P3 ;  /* 0xb5a00000929d7fae */ /* 0x000fe80009921846 */
[----:B------:R1:W-:Y:S02]  /*1b0b0*/  LDGSTS.E [R156+-0x4a200], desc[UR6][R148.64], P3 ;  /* 0xb5e00000949c7fae */ /* 0x0003e40009921846 */
[----:B-1----:R-:W-:-:S04]  /*1b0c0*/  IMAD.WIDE R156, R4, 0x4, R158 ;  /* 0x00000004049c7825 */ /* 0x002fc800078e029e */
[----:B--2---:R-:W-:Y:S02]  /*1b0d0*/  IMAD.WIDE R158, R4, 0x4, R228 ;  /* 0x00000004049e7825 */ /* 0x004fe400078e02e4 */
[----:B------:R-:W2:Y:S02]  /*1b0e0*/  LDL.LU.64 R228, [R1+0x610] ;  /* 0x0006100001e47983 */ /* 0x000ea40000300a00 */
[----:B------:R-:W-:Y:S02]  /*1b0f0*/  VIADD R155, R230, 0x100000 ;  /* 0x00100000e69b7836 */ /* 0x000fe40000000000 */
[----:B------:R-:W-:Y:S01]  /*1b100*/  IMAD.WIDE R150, R4, 0x4, R150 ;  /* 0x0000000404967825 */ /* 0x000fe200078e0296 */
[----:B------:R-:W4:Y:S03]  /*1b110*/  LDL.LU.64 R176, [R1+0x600] ;  /* 0x0006000001b07983 */ /* 0x000f260000300a00 */
[----:B------:R-:W-:Y:S01]  /*1b120*/  VIADD R154, R230, 0x100000 ;  /* 0x00100000e69a7836 */ /* 0x000fe20000000000 */
[----:B------:R-:W-:Y:S01]  /*1b130*/  LDGSTS.E [R155+-0x49e00], desc[UR6][R150.64], P3 ;  /* 0xb6200000969b7fae */ /* 0x000fe20009921846 */
[----:B------:R-:W-:-:S03]  /*1b140*/  IMAD.WIDE R152, R4, 0x4, R152 ;  /* 0x0000000404987825 */ /* 0x000fc600078e0298 */
[----:B------:R-:W4:Y:S01]  /*1b150*/  LDL.LU.64 R196, [R1+0x5f0] ;  /* 0x0005f00001c47983 */ /* 0x000f220000300a00 */
[----:B------:R-:W-:-:S03]  /*1b160*/  VIADD R165, R230, 0x100000 ;  /* 0x00100000e6a57836 */ /* 0x000fc60000000000 */
[----:B------:R1:W-:Y:S01]  /*1b170*/  LDGSTS.E [R154+-0x49a00], desc[UR6][R152.64], P3 ;  /* 0xb6600000989a7fae */ /* 0x0003e20009921846 */
[C---:B------:R-:W-:Y:S02]  /*1b180*/  VIADD R164, R230.reuse, 0x100000 ;  /* 0x00100000e6a47836 */ /* 0x040fe40000000000 */
[C---:B------:R-:W-:Y:S01]  /*1b190*/  VIADD R163, R230.reuse, 0x100000 ;  /* 0x00100000e6a37836 */ /* 0x040fe20000000000 */
[----:B------:R-:W4:Y:S01]  /*1b1a0*/  LDL.LU.64 R194, [R1+0x5e0] ;  /* 0x0005e00001c27983 */ /* 0x000f220000300a00 */
[----:B------:R-:W-:Y:S02]  /*1b1b0*/  VIADD R162, R230, 0x100000 ;  /* 0x00100000e6a27836 */ /* 0x000fe40000000000 */
[C---:B------:R-:W-:Y:S01]  /*1b1c0*/  IMAD.WIDE R160, R4.reuse, 0x4, R160 ;  /* 0x0000000404a07825 */ /* 0x040fe200078e02a0 */
[----:B------:R-:W4:Y:S03]  /*1b1d0*/  LDL.LU.64 R182, [R1+0x5d0] ;  /* 0x0005d00001b67983 */ /* 0x000f260000300a00 */
[----:B-1----:R-:W-:Y:S01]  /*1b1e0*/  IMAD.WIDE R154, R4, 0x4, R170 ;  /* 0x00000004049a7825 */ /* 0x002fe200078e02aa */
[----:B------:R-:W4:Y:S04]  /*1b1f0*/  LDL.LU.64 R184, [R1+0x5c0] ;  /* 0x0005c00001b87983 */ /* 0x000f280000300a00 */
[----:B------:R-:W-:Y:S01]  /*1b200*/  LDGSTS.E [R165+-0x49600], desc[UR6][R154.64], P3 ;  /* 0xb6a000009aa57fae */ /* 0x000fe20009921846 */
[----:B------:R-:W-:-:S03]  /*1b210*/  VIADD R173, R230, 0x100000 ;  /* 0x00100000e6ad7836 */ /* 0x000fc60000000000 */
[----:B------:R1:W-:Y:S01]  /*1b220*/  LDGSTS.E [R164+-0x49200], desc[UR6][R156.64], P3 ;  /* 0xb6e000009ca47fae */ /* 0x0003e20009921846 */
[----:B------:R-:W-:-:S03]  /*1b230*/  VIADD R172, R230, 0x100000 ;  /* 0x00100000e6ac7836 */ /* 0x000fc60000000000 */
[----:B------:R-:W-:Y:S04]  /*1b240*/  LDGSTS.E [R163+-0x48e00], desc[UR6][R158.64], P3 ;  /* 0xb72000009ea37fae */ /* 0x000fe80009921846 */
[----:B------:R3:W-:Y:S01]  /*1b250*/  LDGSTS.E [R162+-0x48a00], desc[UR6][R160.64], P3 ;  /* 0xb7600000a0a27fae */ /* 0x0007e20009921846 */
[----:B-1----:R-:W-:-:S03]  /*1b260*/  IMAD.WIDE R164, R4, 0x4, R178 ;  /* 0x0000000404a47825 */ /* 0x002fc600078e02b2 */
[----:B------:R-:W4:Y:S04]  /*1b270*/  LDL.LU.64 R202, [R1+0x5b0] ;  /* 0x0005b00001ca7983 */ /* 0x000f280000300a00 */
[----:B------:R-:W4:Y:S01]  /*1b280*/  LDL.LU.64 R190, [R1+0x5a0] ;  /* 0x0005a00001be7983 */ /* 0x000f220000300a00 */
[----:B---3--:R-:W-:-:S05]  /*1b290*/  IMAD.WIDE R162, R4, 0x4, R180 ;  /* 0x0000000404a27825 */ /* 0x008fca00078e02b4 */
[----:B------:R-:W-:Y:S04]  /*1b2a0*/  LDGSTS.E [R173+-0x48600], desc[UR6][R162.64], P3 ;  /* 0xb7a00000a2ad7fae */ /* 0x000fe80009921846 */
[----:B------:R1:W-:Y:S02]  /*1b2b0*/  LDGSTS.E [R172+-0x48200], desc[UR6][R164.64], P3 ;  /* 0xb7e00000a4ac7fae */ /* 0x0003e40009921846 */
[----:B-1----:R-:W-:-:S04]  /*1b2c0*/  IMAD.WIDE R172, R4, 0x4, R174 ;  /* 0x0000000404ac7825 */ /* 0x002fc800078e02ae */
[----:B--2---:R-:W-:Y:S02]  /*1b2d0*/  IMAD.WIDE R174, R4, 0x4, R228 ;  /* 0x0000000404ae7825 */ /* 0x004fe400078e02e4 */
[----:B------:R-:W2:Y:S02]  /*1b2e0*/  LDL.LU.64 R228, [R1+0x590] ;  /* 0x0005900001e47983 */ /* 0x000ea40000300a00 */
[----:B------:R-:W-:Y:S02]  /*1b2f0*/  VIADD R171, R230, 0x100000 ;  /* 0x00100000e6ab7836 */ /* 0x000fe40000000000 */
[----:B------:R-:W-:Y:S01]  /*1b300*/  IMAD.WIDE R166, R4, 0x4, R166 ;  /* 0x0000000404a67825 */ /* 0x000fe200078e02a6 */
[----:B------:R-:W3:Y:S03]  /*1b310*/  LDL.LU.64 R192, [R1+0x580] ;  /* 0x0005800001c07983 */ /* 0x000ee60000300a00 */
[----:B------:R-:W-:Y:S01]  /*1b320*/  VIADD R170, R230, 0x100000 ;  /* 0x00100000e6aa7836 */ /* 0x000fe20000000000 */
[----:B------:R-:W-:Y:S01]  /*1b330*/  LDGSTS.E [R171+-0x47e00], desc[UR6][R166.64], P3 ;  /* 0xb8200000a6ab7fae */ /* 0x000fe20009921846 */
[----:B------:R-:W-:-:S03]  /*1b340*/  IMAD.WIDE R168, R4, 0x4, R168 ;  /* 0x0000000404a87825 */ /* 0x000fc600078e02a8 */
[----:B------:R-:W3:Y:S01]  /*1b350*/  LDL.LU.64 R212, [R1+0x570] ;  /* 0x0005700001d47983 */ /* 0x000ee20000300a00 */
[----:B------:R-:W-:-:S03]  /*1b360*/  VIADD R181, R230, 0x100000 ;  /* 0x00100000e6b57836 */ /* 0x000fc60000000000 */
[----:B------:R1:W-:Y:S01]  /*1b370*/  LDGSTS.E [R170+-0x47a00], desc[UR6][R168.64], P3 ;  /* 0xb8600000a8aa7fae */ /* 0x0003e20009921846 */
[C---:B------:R-:W-:Y:S02]  /*1b380*/  VIADD R180, R230.reuse, 0x100000 ;  /* 0x00100000e6b47836 */ /* 0x040fe40000000000 */
[C---:B------:R-:W-:Y:S01]  /*1b390*/  VIADD R179, R230.reuse, 0x100000 ;  /* 0x00100000e6b37836 */ /* 0x040fe20000000000 */
[----:B------:R-:W3:Y:S01]  /*1b3a0*/  LDL.LU.64 R210, [R1+0x560] ;  /* 0x0005600001d27983 */ /* 0x000ee20000300a00 */
[----:B------:R-:W-:Y:S02]  /*1b3b0*/  VIADD R178, R230, 0x100000 ;  /* 0x00100000e6b27836 */ /* 0x000fe40000000000 */
[C---:B----4-:R-:W-:Y:S01]  /*1b3c0*/  IMAD.WIDE R176, R4.reuse, 0x4, R176 ;  /* 0x0000000404b07825 */ /* 0x050fe200078e02b0 */
        /* <DEDUP_REMOVED lines=8> */
[----:B------:R1:W-:Y:S02]  /*1b450*/  LDGSTS.E [R178+-0x46a00], desc[UR6][R176.64], P3 ;  /* 0xb9600000b0b27fae */ /* 0x0003e40009921846 */
[C---:B-1----:R-:W-:Y:S02]  /*1b460*/  IMAD.WIDE R180, R4.reuse, 0x4, R194 ;  /* 0x0000000404b47825 */ /* 0x042fe400078e02c2 */
[----:B------:R-:W4:Y:S04]  /*1b470*/  LDL.LU.64 R220, [R1+0x530] ;  /* 0x0005300001dc7983 */ /* 0x000f280000300a00 */
[----:B------:R-:W4:Y:S01]  /*1b480*/  LDL.LU.64 R208, [R1+0x520] ;  /* 0x0005200001d07983 */ /* 0x000f220000300a00 */
[----:B------:R-:W-:-:S03]  /*1b490*/  IMAD.WIDE R178, R4, 0x4, R196 ;  /* 0x0000000404b27825 */ /* 0x000fc600078e02c4 */
[----:B------:R-:W4:Y:S04]  /*1b4a0*/  LDL.LU.64 R206, [R1+0x510] ;  /* 0x0005100001ce7983 */ /* 0x000f280000300a00 */
[----:B------:R-:W-:Y:S04]  /*1b4b0*/  LDGSTS.E [R189+-0x46600], desc[UR6][R178.64], P3 ;  /* 0xb9a00000b2bd7fae */ /* 0x000fe80009921846 */
[----:B------:R1:W-:Y:S02]  /*1b4c0*/  LDGSTS.E [R188+-0x46200], desc[UR6][R180.64], P3 ;  /* 0xb9e00000b4bc7fae */ /* 0x0003e40009921846 */
[----:B-1----:R-:W-:-:S04]  /*1b4d0*/  IMAD.WIDE R188, R4, 0x4, R190 ;  /* 0x0000000404bc7825 */ /* 0x002fc800078e02be */
[----:B--2---:R-:W-:Y:S02]  /*1b4e0*/  IMAD.WIDE R190, R4, 0x4, R228 ;  /* 0x0000000404be7825 */ /* 0x004fe400078e02e4 */
        /* <DEDUP_REMOVED lines=9> */
[----:B------:R-:W2:Y:S01]  /*1b580*/  LDL.LU.64 R226, [R1+0x470] ;  /* 0x0004700001e27983 */ /* 0x000ea20000300a00 */
[----:B------:R-:W-:-:S02]  /*1b590*/  VIADD R187, R230, 0x100000 ;  /* 0x00100000e6bb7836 */ /* 0x000fc40000000000 */
[----:B------:R-:W-:-:S04]  /*1b5a0*/  IMAD.WIDE R182, R4, 0x4, R182 ;  /* 0x0000000404b67825 */ /* 0x000fc800078e02b6 */
[----:B------:R-:W-:Y:S01]  /*1b5b0*/  VIADD R186, R230, 0x100000 ;  /* 0x00100000e6ba7836 */ /* 0x000fe20000000000 */
[----:B------:R-:W-:Y:S01]  /*1b5c0*/  LDGSTS.E [R187+-0x45e00], desc[UR6][R182.64], P3 ;  /* 0xba200000b6bb7fae */ /* 0x000fe20009921846 */
[----:B------:R-:W-:-:S04]  /*1b5d0*/  IMAD.WIDE R184, R4, 0x4, R184 ;  /* 0x0000000404b87825 */ /* 0x000fc800078e02b8 */
[C---:B------:R-:W-:Y:S01]  /*1b5e0*/  VIADD R197, R230.reuse, 0x100000 ;  /* 0x00100000e6c57836 */ /* 0x040fe20000000000 */
[----:B------:R1:W-:Y:S01]  /*1b5f0*/  LDGSTS.E [R186+-0x45a00], desc[UR6][R184.64], P3 ;  /* 0xba600000b8ba7fae */ /* 0x0003e20009921846 */
[C---:B------:R-:W-:Y:S02]  /*1b600*/  VIADD R196, R230.reuse, 0x100000 ;  /* 0x00100000e6c47836 */ /* 0x040fe40000000000 */
[C---:B------:R-:W-:Y:S02]  /*1b610*/  VIADD R195, R230.reuse, 0x100000 ;  /* 0x00100000e6c37836 */ /* 0x040fe40000000000 */
[----:B------:R-:W-:Y:S02]  /*1b620*/  VIADD R194, R230, 0x100000 ;  /* 0x00100000e6c27836 */ /* 0x000fe40000000000 */
[----:B---3--:R-:W-:-:S04]  /*1b630*/  IMAD.WIDE R192, R4, 0x4, R192 ;  /* 0x0000000404c07825 */ /* 0x008fc800078e02c0 */
[----:B-1----:R-:W-:-:S05]  /*1b640*/  IMAD.WIDE R186, R4, 0x4, R202 ;  /* 0x0000000404ba7825 */ /* 0x002fca00078e02ca */
[----:B------:R-:W-:Y:S01]  /*1b650*/  LDGSTS.E [R197+-0x45600], desc[UR6][R186.64], P3 ;  /* 0xbaa00000bac57fae */ /* 0x000fe20009921846 */
[----:B------:R-:W-:-:S03]  /*1b660*/  VIADD R205, R230, 0x100000 ;  /* 0x00100000e6cd7836 */ /* 0x000fc60000000000 */
[----:B------:R1:W-:Y:S01]  /*1b670*/  LDGSTS.E [R196+-0x45200], desc[UR6][R188.64], P3 ;  /* 0xbae00000bcc47fae */ /* 0x0003e20009921846 */
[----:B------:R-:W-:-:S03]  /*1b680*/  VIADD R204, R230, 0x100000 ;  /* 0x00100000e6cc7836 */ /* 0x000fc60000000000 */
[----:B------:R-:W-:Y:S01]  /*1b690*/  LDGSTS.E [R195+-0x44e00], desc[UR6][R190.64], P3 ;  /* 0xbb200000bec37fae */ /* 0x000fe20009921846 */
[----:B------:R-:W-:-:S03]  /*1b6a0*/  VIADD R203, R230, 0x100000 ;  /* 0x00100000e6cb7836 */ /* 0x000fc60000000000 */
[----:B------:R3:W-:Y:S01]  /*1b6b0*/  LDGSTS.E [R194+-0x44a00], desc[UR6][R192.64], P3 ;  /* 0xbb600000c0c27fae */ /* 0x0007e20009921846 */
[----:B----4-:R-:W-:-:S04]  /*1b6c0*/  IMAD.WIDE R198, R4, 0x4, R198 ;  /* 0x0000000404c67825 */ /* 0x010fc800078e02c6 */
[----:B-1----:R-:W-:-:S04]  /*1b6d0*/  IMAD.WIDE R196, R4, 0x4, R210 ;  /* 0x0000000404c47825 */ /* 0x002fc800078e02d2 */
[----:B------:R-:W-:Y:S02]  /*1b6e0*/  VIADD R202, R230, 0x100000 ;  /* 0x00100000e6ca7836 */ /* 0x000fe40000000000 */
[----:B---3--:R-:W-:-:S04]  /*1b6f0*/  IMAD.WIDE R194, R4, 0x4, R212 ;  /* 0x0000000404c27825 */ /* 0x008fc800078e02d4 */
[----:B------:R-:W-:Y:S01]  /*1b700*/  IMAD.WIDE R200, R4, 0x4, R200 ;  /* 0x0000000404c87825 */ /* 0x000fe200078e02c8 */
[----:B------:R-:W-:Y:S04]  /*1b710*/  LDGSTS.E [R205+-0x44600], desc[UR6][R194.64], P3 ;  /* 0xbba00000c2cd7fae */ /* 0x000fe80009921846 */
[----:B------:R1:W-:Y:S01]  /*1b720*/  LDGSTS.E [R204+-0x44200], desc[UR6][R196.64], P3 ;  /* 0xbbe00000c4cc7fae */ /* 0x0003e20009921846 */
[----:B------:R-:W-:-:S03]  /*1b730*/  VIADD R213, R230, 0x100000 ;  /* 0x00100000e6d57836 */ /* 0x000fc60000000000 */
[----:B------:R-:W-:Y:S01]  /*1b740*/  LDGSTS.E [R203+-0x43e00], desc[UR6][R198.64], P3 ;  /* 0xbc200000c6cb7fae */ /* 0x000fe20009921846 */
[----:B------:R-:W-:-:S03]  /*1b750*/  VIADD R212, R230, 0x100000 ;  /* 0x00100000e6d47836 */ /* 0x000fc60000000000 */
[----:B------:R3:W-:Y:S01]  /*1b760*/  LDGSTS.E [R202+-0x43a00], desc[UR6][R200.64], P3 ;  /* 0xbc600000c8ca7fae */ /* 0x0007e20009921846 */
[----:B------:R-:W-:Y:S02]  /*1b770*/  VIADD R211, R230, 0x100000 ;  /* 0x00100000e6d37836 */ /* 0x000fe40000000000 */
[----:B-1----:R-:W-:-:S04]  /*1b780*/  IMAD.WIDE R204, R4, 0x4, R208 ;  /* 0x0000000404cc7825 */ /* 0x002fc800078e02d0 */
[----:B------:R-:W-:-:S04]  /*1b790*/  IMAD.WIDE R206, R4, 0x4, R206 ;  /* 0x0000000404ce7825 */ /* 0x000fc800078e02ce */
[----:B---3--:R-:W-:-:S04]  /*1b7a0*/  IMAD.WIDE R202, R4, 0x4, R220 ;  /* 0x0000000404ca7825 */ /* 0x008fc800078e02dc */
[C---:B------:R-:W-:Y:S01]  /*1b7b0*/  VIADD R210, R230.reuse, 0x100000 ;  /* 0x00100000e6d27836 */ /* 0x040fe20000000000 */
[----:B------:R-:W-:Y:S01]  /*1b7c0*/  LDGSTS.E [R213+-0x43600], desc[UR6][R202.64], P3 ;  /* 0xbca00000cad57fae */ /* 0x000fe20009921846 */
[----:B------:R-:W-:-:S03]  /*1b7d0*/  VIADD R224, R230, 0x100000 ;  /* 0x00100000e6e07836 */ /* 0x000fc60000000000 */
[----:B------:R1:W-:Y:S01]  /*1b7e0*/  LDGSTS.E [R212+-0x43200], desc[UR6][R204.64], P3 ;  /* 0xbce00000ccd47fae */ /* 0x0003e20009921846 */
[----:B------:R-:W-:-:S03]  /*1b7f0*/  VIADD R223, R230, 0x100000 ;  /* 0x00100000e6df7836 */ /* 0x000fc60000000000 */
[----:B------:R-:W-:Y:S01]  /*1b800*/  LDGSTS.E [R211+-0x42e00], desc[UR6][R206.64], P3 ;  /* 0xbd200000ced37fae */ /* 0x000fe20009921846 */
[C---:B------:R-:W-:Y:S02]  /*1b810*/  VIADD R222, R230.reuse, 0x100000 ;  /* 0x00100000e6de7836 */ /* 0x040fe40000000000 */
[C---:B------:R-:W-:Y:S02]  /*1b820*/  VIADD R221, R230.reuse, 0x100000 ;  /* 0x00100000e6dd7836 */ /* 0x040fe40000000000 */
[C---:B------:R-:W-:Y:S02]  /*1b830*/  VIADD R220, R230.reuse, 0x100000 ;  /* 0x00100000e6dc7836 */ /* 0x040fe40000000000 */
[C---:B------:R-:W-:Y:S02]  /*1b840*/  VIADD R25, R230.reuse, 0x100000 ;  /* 0x00100000e6197836 */ /* 0x040fe40000000000 */
[C---:B------:R-:W-:Y:S02]  /*1b850*/  VIADD R24, R230.reuse, 0x100000 ;  /* 0x00100000e6187836 */ /* 0x040fe40000000000 */
[----:B------:R-:W-:-:S02]  /*1b860*/  VIADD R23, R230, 0x100000 ;  /* 0x00100000e6177836 */ /* 0x000fc40000000000 */
[----:B------:R-:W-:Y:S02]  /*1b870*/  VIADD R22, R230, 0x100000 ;  /* 0x00100000e6167836 */ /* 0x000fe40000000000 */
[C---:B--2---:R-:W-:Y:S02]  /*1b880*/  IMAD.WIDE R208, R4.reuse, 0x4, R228 ;  /* 0x0000000404d07825 */ /* 0x044fe400078e02e4 */
[----:B------:R-:W2:Y:S04]  /*1b890*/  LDL.LU.64 R228, [R1+0x460] ;  /* 0x0004600001e47983 */ /* 0x000ea80000300a00 */
[----:B------:R3:W-:Y:S01]  /*1b8a0*/  LDGSTS.E [R210+-0x42a00], desc[UR6][R208.64], P3 ;  /* 0xbd600000d0d27fae */ /* 0x0007e20009921846 */
[----:B-1----:R-:W-:-:S04]  /*1b8b0*/  IMAD.WIDE R212, R4, 0x4, R238 ;  /* 0x0000000404d47825 */ /* 0x002fc800078e02ee */
[----:B------:R-:W-:-:S04]  /*1b8c0*/  IMAD.WIDE R214, R4, 0x4, R214 ;  /* 0x0000000404d67825 */ /* 0x000fc800078e02d6 */
[----:B---3--:R-:W-:-:S04]  /*1b8d0*/  IMAD.WIDE R210, R4, 0x4, R234 ;  /* 0x0000000404d27825 */ /* 0x008fc800078e02ea */
[C---:B------:R-:W-:Y:S01]  /*1b8e0*/  IMAD.WIDE R216, R4.reuse, 0x4, R216 ;  /* 0x0000000404d87825 */ /* 0x040fe200078e02d8 */
[----:B------:R1:W-:Y:S03]  /*1b8f0*/  LDGSTS.E [R224+-0x42600], desc[UR6][R210.64], P3 ;  /* 0xbda00000d2e07fae */ /* 0x0003e60009921846 */
[C---:B------:R-:W-:Y:S01]  /*1b900*/  IMAD.WIDE R218, R4.reuse, 0x4, R218 ;  /* 0x0000000404da7825 */ /* 0x040fe200078e02da */
[----:B------:R-:W-:Y:S04]  /*1b910*/  LDGSTS.E [R223+-0x42200], desc[UR6][R212.64], P3 ;  /* 0xbde00000d4df7fae */ /* 0x000fe80009921846 */
[----:B------:R3:W-:Y:S04]  /*1b920*/  LDGSTS.E [R222+-0x41e00], desc[UR6][R214.64], P3 ;  /* 0xbe200000d6de7fae */ /* 0x0007e80009921846 */
[----:B------:R-:W-:Y:S01]  /*1b930*/  LDGSTS.E [R221+-0x41a00], desc[UR6][R216.64], P3 ;  /* 0xbe600000d8dd7fae */ /* 0x000fe20009921846 */
[----:B-1----:R-:W-:-:S03]  /*1b940*/  IMAD.WIDE R224, R4, 0x4, R250 ;  /* 0x0000000404e07825 */ /* 0x002fc600078e02fa */
[----:B------:R1:W-:Y:S01]  /*1b950*/  LDGSTS.E [R220+-0x41600], desc[UR6][R218.64], P3 ;  /* 0xbea00000dadc7fae */ /* 0x0003e20009921846 */
[----:B---3--:R-:W-:-:S03]  /*1b960*/  IMAD.WIDE R222, R4, 0x4, R246 ;  /* 0x0000000404de7825 */ /* 0x008fc600078e02f6 */
[----:B------:R-:W3:Y:S04]  /*1b970*/  LDL.LU.64 R250, [R1+0x458] ;  /* 0x0004580001fa7983 */ /* 0x000ee80000300a00 */
[----:B------:R-:W4:Y:S01]  /*1b980*/  LDL.LU.64 R246, [R1+0x450] ;  /* 0x0004500001f67983 */ /* 0x000f220000300a00 */
[----:B-1----:R-:W-:-:S03]  /*1b990*/  IMAD.WIDE R220, R4, 0x4, R242 ;  /* 0x0000000404dc7825 */ /* 0x002fc600078e02f2 */
[----:B------:R-:W4:Y:S04]  /*1b9a0*/  LDL.LU.64 R242, [R1+0x448] ;  /* 0x0004480001f27983 */ /* 0x000f280000300a00 */
[----:B------:R-:W4:Y:S04]  /*1b9b0*/  LDL.LU.64 R238, [R1+0x440] ;  /* 0x0004400001ee7983 */ /* 0x000f280000300a00 */
[----:B------:R-:W-:Y:S04]  /*1b9c0*/  LDGSTS.E [R25+-0x41200], desc[UR6][R220.64], P3 ;  /* 0xbee00000dc197fae */ /* 0x000fe80009921846 */
[----:B------:R-:W4:Y:S04]  /*1b9d0*/  LDL.LU.64 R234, [R1+0x438] ;  /* 0x0004380001ea7983 */ /* 0x000f280000300a00 */
[----:B------:R-:W-:Y:S04]  /*1b9e0*/  LDGSTS.E [R24+-0x40e00], desc[UR6][R222.64], P3 ;  /* 0xbf200000de187fae */ /* 0x000fe80009921846 */
[----:B------:R-:W4:Y:S01]  /*1b9f0*/  LDL.LU.64 R36, [R1+0x418] ;  /* 0x0004180001247983 */ /* 0x000f220000300a00 */
[----:B------:R-:W-:-:S03]  /*1ba00*/  IMAD.WIDE R226, R4, 0x4, R226 ;  /* 0x0000000404e27825 */ /* 0x000fc600078e02e2 */
[----:B------:R-:W-:Y:S04]  /*1ba10*/  LDGSTS.E [R23+-0x40a00], desc[UR6][R224.64], P3 ;  /* 0xbf600000e0177fae */ /* 0x000fe80009921846 */
[----:B------:R-:W4:Y:S04]  /*1ba20*/  LDL.LU.64 R24, [R1+0x3f8] ;  /* 0x0003f80001187983 */ /* 0x000f280000300a00 */
[----:B------:R-:W4:Y:S04]  /*1ba30*/  LDL.LU.64 R42, [R1+0x430] ;  /* 0x00043000012a7983 */ /* 0x000f280000300a00 */
[----:B------:R-:W4:Y:S04]  /*1ba40*/  LDL.LU.64 R40, [R1+0x428] ;  /* 0x0004280001287983 */ /* 0x000f280000300a00 */
[----:B------:R-:W4:Y:S04]  /*1ba50*/  LDL.LU.64 R38, [R1+0x420] ;  /* 0x0004200001267983 */ /* 0x000f280000300a00 */
[----:B------:R-:W4:Y:S04]  /*1ba60*/  LDL.LU.64 R34, [R1+0x410] ;  /* 0x0004100001227983 */ /* 0x000f280000300a00 */
[----:B------:R-:W4:Y:S04]  /*1ba70*/  LDL.LU.64 R32, [R1+0x408] ;  /* 0x0004080001207983 */ /* 0x000f280000300a00 */
[----:B------:R-:W4:Y:S04]  /*1ba80*/  LDL.LU.64 R30, [R1+0x400] ;  /* 0x00040000011e7983 */ /* 0x000f280000300a00 */
[----:B------:R-:W4:Y:S04]  /*1ba90*/  LDL.LU.64 R28, [R1+0x3f0] ;  /* 0x0003f000011c7983 */ /* 0x000f280000300a00 */
[----:B------:R-:W-:Y:S04]  /*1baa0*/  LDGSTS.E [R22+-0x40600], desc[UR6][R226.64], P3 ;  /* 0xbfa00000e2167fae */ /* 0x000fe80009921846 */
[----:B------:R-:W4:Y:S04]  /*1bab0*/  LDL.LU.64 R26, [R1+0x3e8] ;  /* 0x0003e800011a7983 */ /* 0x000f280000300a00 */
[----:B------:R-:W4:Y:S01]  /*1bac0*/  LDL.LU.64 R22, [R1+0x3e0] ;  /* 0x0003e00001167983 */ /* 0x000f220000300a00 */
[----:B------:R-:W-:-:S02]  /*1bad0*/  VIADD R231, R230, 0x100000 ;  /* 0x00100000e6e77836 */ /* 0x000fc40000000000 */
[----:B------:R-:W-:Y:S02]  /*1bae0*/  VIADD R20, R20, 0xffffff5f ;  /* 0xffffff5f14147836 */ /* 0x000fe40000000000 */
[----:B------:R-:W-:-:S03]  /*1baf0*/  VIADD R19, R19, 0xffffff5e ;  /* 0xffffff5e13137836 */ /* 0x000fc60000000000 */
[----:B------:R-:W-:Y:S01]  /*1bb00*/  ISETP.GE.U32.AND P0, PT, R20, 0x7fffff40, PT ;  /* 0x7fffff401400780c */ /* 0x000fe20003f06070 */
[----:B------:R-:W-:Y:S01]  /*1bb10*/  VIADD R18, R18, 0xffffff5d ;  /* 0xffffff5d12127836 */ /* 0x000fe20000000000 */
[----:B------:R-:W-:Y:S01]  /*1bb20*/  ISETP.GE.U32.AND P2, PT, R19, 0x7fffff3f, PT ;  /* 0x7fffff3f1300780c */ /* 0x000fe20003f46070 */
[----:B------:R-:W1:Y:S01]  /*1bb30*/  LDC R20, c[0x0][0x230] ;  /* 0x00008c00ff147b82 */ /* 0x000e620000000800 */
[----:B--2---:R-:W-:-:S05]  /*1bb40*/  IMAD.WIDE R228, R4, 0x4, R228 ;  /* 0x0000000404e47825 */ /* 0x004fca00078e02e4 */
[----:B------:R2:W-:Y:S04]  /*1bb50*/  LDGSTS.E [R231+-0x40200], desc[UR6][R228.64], P3 ;  /* 0xbfe00000e4e77fae */ /* 0x0005e80009921846 */
[----:B------:R-:W0:Y:S01]  /*1bb60*/  LDGDEPBAR ;  /* 0x00000000000079af */ /* 0x000e220000000000 */
[----:B------:R-:W-:Y:S02]  /*1bb70*/  ISETP.GE.U32.AND P3, PT, R18, 0x7fffff3e, PT ;  /* 0x7fffff3e1200780c */ /* 0x000fe40003f66070 */
[----:B------:R-:W1:Y:S01]  /*1bb80*/  LDC R18, c[0x0][0x230] ;  /* 0x00008c00ff127b82 */ /* 0x000e620000000800 */
[----:B--2---:R-:W-:-:S07]  /*1bb90*/  VIADD R231, R21, 0xffffff5c ;  /* 0xffffff5c15e77836 */ /* 0x004fce0000000000 */
[----:B------:R-:W2:Y:S01]  /*1bba0*/  LDC R21, c[0x0][0x230] ;  /* 0x00008c00ff157b82 */ /* 0x000ea20000000800 */
[----:B------:R-:W-:-:S07]  /*1bbb0*/  ISETP.GE.U32.AND P4, PT, R231, 0x7fffff3d, PT ;  /* 0x7fffff3de700780c */ /* 0x000fce0003f86070 */
[----:B------:R-:W1:Y:S01]  /*1bbc0*/  LDC R231, c[0x0][0x230] ;  /* 0x00008c00ffe77b82 */ /* 0x000e620000000800 */
[----:B---3--:R-:W-:-:S07]  /*1bbd0*/  IMAD.WIDE R250, R2, 0x4, R250 ;  /* 0x0000000402fa7825 */ /* 0x008fce00078e02fa */
[----:B------:R-:W-:Y:S01]  /*1bbe0*/  BAR.SYNC.DEFER_BLOCKING 0x0 ;  /* 0x0000000000007b1d */ /* 0x000fe20000010000 */
[----:B----4-:R-:W-:-:S04]  /*1bbf0*/  IMAD.WIDE R246, R2, 0x4, R246 ;  /* 0x0000000402f67825 */ /* 0x010fc800078e02f6 */
[C---:B------:R-:W-:Y:S01]  /*1bc00*/  IMAD.WIDE R242, R2.reuse, 0x4, R242 ;  /* 0x0000000402f27825 */ /* 0x040fe200078e02f2 */
[----:B------:R3:W-:Y:S03]  /*1bc10*/  STL.64 [R1+0x1e00], R250 ;  /* 0x001e00fa01007387 */ /* 0x0007e60000100a00 */
[C---:B------:R-:W-:Y:S01]  /*1bc20*/  IMAD.WIDE R238, R2.reuse, 0x4, R238 ;  /* 0x0000000402ee7825 */ /* 0x040fe200078e02ee */
[----:B------:R-:W-:Y:S04]  /*1bc30*/  STL.64 [R1+0x1e08], R246 ;  /* 0x001e08f601007387 */ /* 0x000fe80000100a00 */
[----:B------:R-:W-:Y:S01]  /*1bc40*/  STL.64 [R1+0x1e10], R242 ;  /* 0x001e10f201007387 */ /* 0x000fe20000100a00 */
[----:B------:R-:W-:-:S03]  /*1bc50*/  IMAD.WIDE R234, R2, 0x4, R234 ;  /* 0x0000000402ea7825 */ /* 0x000fc600078e02ea */
[----:B------:R-:W-:Y:S01]  /*1bc60*/  STL.64 [R1+0x1e20], R238 ;  /* 0x001e20ee01007387 */ /* 0x000fe20000100a00 */
[----:B------:R-:W-:-:S03]  /*1bc70*/  IMAD.WIDE R36, R2, 0x4, R36 ;  /* 0x0000000402247825 */ /* 0x000fc600078e0224 */
[----:B------:R4:W-:Y:S04]  /*1bc80*/  STL.64 [R1+0x1e30], R234 ;  /* 0x001e30ea01007387 */ /* 0x0009e80000100a00 */
[----:B------:R2:W-:Y:S01]  /*1bc90*/  STL.64 [R1+0x1e58], R36 ;  /* 0x001e582401007387 */ /* 0x0005e20000100a00 */
[----:B------:R-:W-:-:S03]  /*1bca0*/  IMAD.WIDE R24, R2, 0x4, R24 ;  /* 0x0000000402187825 */ /* 0x000fc600078e0218 */
[----:B------:R-:W-:Y:S01]  /*1bcb0*/  @!PT LDS RZ, [RZ] ;  /* 0x00000000fffff984 */ /* 0x000fe20000000800 */
[----:B------:R-:W-:Y:S01]  /*1bcc0*/  @!PT LDS RZ, [RZ] ;  /* 0x00000000fffff984 */ /* 0x000fe20000000800 */
[----:B------:R-:W-:Y:S01]  /*1bcd0*/  @!PT LDS RZ, [RZ] ;  /* 0x00000000fffff984 */ /* 0x000fe20000000800 */
[----:B------:R-:W-:Y:S01]  /*1bce0*/  LDGSTS.E [R0+0x50000], desc[UR6][R250.64], !P0 ;  /* 0x50000000fa007fae */ /* 0x000fe2000c121846 */
[----:B------:R-:W-:-:S03]  /*1bcf0*/  IMAD.WIDE R42, R2, 0x4, R42 ;  /* 0x00000004022a7825 */ /* 0x000fc600078e022a */
[----:B------:R-:W-:Y:S01]  /*1bd00*/  LDGSTS.E [R0+0x54000], desc[UR6][R246.64], !P0 ;  /* 0x54000000f6007fae */ /* 0x000fe2000c121846 */
[----:B------:R-:W-:-:S03]  /*1bd10*/  IMAD.WIDE R40, R2, 0x4, R40 ;  /* 0x0000000402287825 */ /* 0x000fc600078e0228 */
[----:B------:R-:W-:Y:S01]  /*1bd20*/  STL.64 [R1+0x1e18], R42 ;  /* 0x001e182a01007387 */ /* 0x000fe20000100a00 */
[----:B------:R-:W-:-:S03]  /*1bd30*/  IMAD.WIDE R38, R2, 0x4, R38 ;  /* 0x0000000402267825 */ /* 0x000fc600078e0226 */
[----:B------:R1:W-:Y:S01]  /*1bd40*/  STL.64 [R1+0x1ea0], R24 ;  /* 0x001ea01801007387 */ /* 0x0003e20000100a00 */
[----:B------:R-:W-:-:S03]  /*1bd50*/  IMAD.WIDE R34, R2, 0x4, R34 ;  /* 0x0000000402227825 */ /* 0x000fc600078e0222 */
[----:B------:R1:W-:Y:S01]  /*1bd60*/  STL.64 [R1+0x1e28], R40 ;  /* 0x001e282801007387 */ /* 0x0003e20000100a00 */
[----:B------:R-:W-:-:S03]  /*1bd70*/  IMAD.WIDE R32, R2, 0x4, R32 ;  /* 0x0000000402207825 */ /* 0x000fc600078e0220 */
[----:B------:R-:W-:Y:S01]  /*1bd80*/  LDGSTS.E [R0+0x58000], desc[UR6][R242.64], !P0 ;  /* 0x58000000f2007fae */ /* 0x000fe2000c121846 */
[----:B------:R-:W-:-:S03]  /*1bd90*/  IMAD.WIDE R30, R2, 0x4, R30 ;  /* 0x00000004021e7825 */ /* 0x000fc600078e021e */
[----:B------:R1:W-:Y:S01]  /*1bda0*/  STL.64 [R1+0x1e38], R38 ;  /* 0x001e382601007387 */ /* 0x0003e20000100a00 */
[----:B------:R-:W-:-:S03]  /*1bdb0*/  IMAD.WIDE R28, R2, 0x4, R28 ;  /* 0x00000004021c7825 */ /* 0x000fc600078e021c */
[----:B------:R-:W-:Y:S04]  /*1bdc0*/  LDGSTS.E [R0+0x5c000], desc[UR6][R238.64], !P0 ;  /* 0x5c000000ee007fae */ /* 0x000fe8000c121846 */
[----:B------:R1:W-:Y:S01]  /*1bdd0*/  STL.64 [R1+0x1e40], R34 ;  /* 0x001e402201007387 */ /* 0x0003e20000100a00 */
[----:B------:R-:W-:-:S03]  /*1bde0*/  IMAD.WIDE R26, R2, 0x4, R26 ;  /* 0x00000004021a7825 */ /* 0x000fc600078e021a */
[----:B------:R-:W-:Y:S04]  /*1bdf0*/  LDGSTS.E [R0+0x50004], desc[UR6][R234.64], !P2 ;  /* 0x50004000ea007fae */ /* 0x000fe8000d121846 */
[----:B------:R1:W-:Y:S01]  /*1be00*/  STL.64 [R1+0x1e48], R32 ;  /* 0x001e482001007387 */ /* 0x0003e20000100a00 */
[----:B------:R-:W-:-:S03]  /*1be10*/  IMAD.WIDE R22, R2, 0x4, R22 ;  /* 0x0000000402167825 */ /* 0x000fc600078e0216 */
[----:B------:R-:W-:Y:S04]  /*1be20*/  LDGSTS.E [R0+0x54004], desc[UR6][R42.64], !P2 ;  /* 0x540040002a007fae */ /* 0x000fe8000d121846 */
[----:B------:R1:W-:Y:S04]  /*1be30*/  STL.64 [R1+0x1e50], R30 ;  /* 0x001e501e01007387 */ /* 0x0003e80000100a00 */
[----:B------:R-:W-:Y:S04]  /*1be40*/  LDGSTS.E [R0+0x58004], desc[UR6][R40.64], !P2 ;  /* 0x5800400028007fae */ /* 0x000fe8000d121846 */
[----:B------:R1:W-:Y:S04]  /*1be50*/  STL.64 [R1+0x1e68], R28 ;  /* 0x001e681c01007387 */ /* 0x0003e80000100a00 */
[----:B------:R-:W-:Y:S04]  /*1be60*/  LDGSTS.E [R0+0x5c004], desc[UR6][R38.64], !P2 ;  /* 0x5c00400026007fae */ /* 0x000fe8000d121846 */
[----:B------:R1:W-:Y:S04]  /*1be70*/  STL.64 [R1+0x1e78], R26 ;  /* 0x001e781a01007387 */ /* 0x0003e80000100a00 */
[----:B------:R-:W-:Y:S04]  /*1be80*/  LDGSTS.E [R0+0x50008], desc[UR6][R36.64], !P3 ;  /* 0x5000800024007fae */ /* 0x000fe8000d921846 */
[----:B------:R1:W-:Y:S04]  /*1be90*/  STL.64 [R1+0x1e90], R22 ;  /* 0x001e901601007387 */ /* 0x0003e80000100a00 */
[----:B------:R-:W-:Y:S04]  /*1bea0*/  LDGSTS.E [R0+0x54008], desc[UR6][R34.64], !P3 ;  /* 0x5400800022007fae */ /* 0x000fe8000d921846 */
[----:B------:R-:W-:Y:S04]  /*1beb0*/  LDGSTS.E [R0+0x58008], desc[UR6][R32.64], !P3 ;  /* 0x5800800020007fae */ /* 0x000fe8000d921846 */
[----:B---3--:R-:W3:Y:S04]  /*1bec0*/  LDL.LU.64 R250, [R1+0x3d8] ;  /* 0x0003d80001fa7983 */ /* 0x008ee80000300a00 */
[----:B------:R-:W-:Y:S04]  /*1bed0*/  LDGSTS.E [R0+0x5c008], desc[UR6][R30.64], !P3 ;  /* 0x5c0080001e007fae */ /* 0x000fe8000d921846 */
[----:B----4-:R-:W4:Y:S04]  /*1bee0*/  LDL.LU.64 R234, [R1+0x3b8] ;  /* 0x0003b80001ea7983 */ /* 0x010f280000300a00 */
[----:B------:R-:W-:Y:S04]  /*1bef0*/  LDGSTS.E [R0+0x5000c], desc[UR6][R24.64], !P4 ;  /* 0x5000c00018007fae */ /* 0x000fe8000e121846 */
[----:B--2---:R-:W2:Y:S04]  /*1bf00*/  LDL.LU.64 R36, [R1+0x398] ;  /* 0x0003980001247983 */ /* 0x004ea80000300a00 */
[----:B------:R-:W-:Y:S04]  /*1bf10*/  LDGSTS.E [R0+0x5400c], desc[UR6][R28.64], !P4 ;  /* 0x5400c0001c007fae */ /* 0x000fe8000e121846 */
[----:B-1----:R-:W2:Y:S04]  /*1bf20*/  LDL.LU.64 R24, [R1+0x378] ;  /* 0x0003780001187983 */ /* 0x002ea80000300a00 */
        /* <DEDUP_REMOVED lines=10> */
[----:B------:R-:W2:Y:S04]  /*1bfd0*/  LDL.LU.64 R28, [R1+0x370] ;  /* 0x00037000011c7983 */ /* 0x000ea80000300a00 */
[----:B------:R1:W-:Y:S04]  /*1bfe0*/  LDGSTS.E [R0+0x5c00c], desc[UR6][R22.64], !P4 ;  /* 0x5c00c00016007fae */ /* 0x0003e8000e121846 */
[----:B------:R-:W2:Y:S04]  /*1bff0*/  LDL.LU.64 R26, [R1+0x368] ;  /* 0x00036800011a7983 */ /* 0x000ea80000300a00 */
[----:B------:R-:W2:Y:S01]  /*1c000*/  LDL.LU.64 R22, [R1+0x360] ;  /* 0x0003600001167983 */ /* 0x000ea20000300a00 */
[----:B------:R-:W-:-:S02]  /*1c010*/  VIADD R19, R231, 0xffffff5b ;  /* 0xffffff5be7137836 */ /* 0x000fc40000000000 */
[----:B------:R-:W-:-:S03]  /*1c020*/  VIADD R18, R18, 0xffffff5a ;  /* 0xffffff5a12127836 */ /* 0x000fc60000000000 */
[----:B------:R-:W-:Y:S01]  /*1c030*/  ISETP.GE.U32.AND P0, PT, R19, 0x7fffff3c, PT ;  /* 0x7fffff3c1300780c */ /* 0x000fe20003f06070 */
[----:B------:R-:W-:Y:S01]  /*1c040*/  VIADD R231, R21, 0xffffff59 ;  /* 0xffffff5915e77836 */ /* 0x000fe20000000000 */
[----:B------:R-:W-:Y:S01]  /*1c050*/  ISETP.GE.U32.AND P2, PT, R18, 0x7fffff3b, PT ;  /* 0x7fffff3b1200780c */ /* 0x000fe20003f46070 */
[----:B-1----:R-:W-:Y:S01]  /*1c060*/  VIADD R0, R20, 0xffffff58 ;  /* 0xffffff5814007836 */ /* 0x002fe20000000000 */
[----:B------:R-:W1:Y:S02]  /*1c070*/  LDC R19, c[0x0][0x230] ;  /* 0x00008c00ff137b82 */ /* 0x000e640000000800 */
[----:B------:R-:W-:Y:S02]  /*1c080*/  ISETP.GE.U32.AND P3, PT, R231, 0x7fffff3a, PT ;  /* 0x7fffff3ae700780c */ /* 0x000fe40003f66070 */
[----:B------:R-:W-:-:S04]  /*1c090*/  ISETP.GE.U32.AND P4, PT, R0, 0x7fffff39, PT ;  /* 0x7fffff390000780c */ /* 0x000fc80003f86070 */
[----:B------:R-:W1:Y:S08]  /*1c0a0*/  LDC R20, c[0x0][0x230] ;  /* 0x00008c00ff147b82 */ /* 0x000e700000000800 */
[----:B------:R-:W1:Y:S08]  /*1c0b0*/  LDC R0, c[0x0][0x230] ;  /* 0x00008c00ff007b82 */ /* 0x000e700000000800 */
[----:B------:R-:W1:Y:S01]  /*1c0c0*/  LDC R231, c[0x0][0x230] ;  /* 0x00008c00ffe77b82 */ /* 0x000e620000000800 */
[----:B---3--:R-:W-:-:S04]  /*1c0d0*/  IMAD.WIDE R250, R2, 0x4, R250 ;  /* 0x0000000402fa7825 */ /* 0x008fc800078e02fa */
[C---:B----4-:R-:W-:Y:S01]  /*1c0e0*/  IMAD.WIDE R234, R2.reuse, 0x4, R234 ;  /* 0x0000000402ea7825 */ /* 0x050fe200078e02ea */
[----:B------:R-:W-:Y:S03]  /*1c0f0*/  STL.64 [R1+0x1e88], R250 ;  /* 0x001e88fa01007387 */ /* 0x000fe60000100a00 */
[C---:B--2---:R-:W-:Y:S01]  /*1c100*/  IMAD.WIDE R36, R2.reuse, 0x4, R36 ;  /* 0x0000000402247825 */ /* 0x044fe200078e0224 */
[----:B------:R-:W-:Y:S04]  /*1c110*/  STL.64 [R1+0x1eb8], R234 ;  /* 0x001eb8ea01007387 */ /* 0x000fe80000100a00 */
[----:B------:R-:W-:Y:S01]  /*1c120*/  STL.64 [R1+0x1ef8], R36 ;  /* 0x001ef82401007387 */ /* 0x000fe20000100a00 */
[----:B------:R-:W-:-:S03]  /*1c130*/  IMAD.WIDE R24, R2, 0x4, R24 ;  /* 0x0000000402187825 */ /* 0x000fc600078e0218 */
[----:B------:R-:W-:Y:S01]  /*1c140*/  LDGSTS.E [R3+0x50000], desc[UR6][R250.64], !P0 ;  /* 0x50000000fa037fae */ /* 0x000fe2000c121846 */
[----:B------:R-:W-:-:S04]  /*1c150*/  IMAD.WIDE R246, R2, 0x4, R246 ;  /* 0x0000000402f67825 */ /* 0x000fc800078e02f6 */
        /* <DEDUP_REMOVED lines=11> */
[----:B------:R-:W-:Y:S03]  /*1c210*/  LDGSTS.E [R3+0x54000], desc[UR6][R246.64], !P0 ;  /* 0x54000000f6037fae */ /* 0x000fe6000c121846 */
[C---:B------:R-:W-:Y:S01]  /*1c220*/  IMAD.WIDE R32, R2.reuse, 0x4, R32 ;  /* 0x0000000402207825 */ /* 0x040fe200078e0220 */
[----:B------:R3:W-:Y:S03]  /*1c230*/  STL.64 [R1+0x1ea8], R40 ;  /* 0x001ea82801007387 */ /* 0x0007e60000100a00 */
[C---:B------:R-:W-:Y:S01]  /*1c240*/  IMAD.WIDE R30, R2.reuse, 0x4, R30 ;  /* 0x00000004021e7825 */ /* 0x040fe200078e021e */
[----:B------:R-:W-:Y:S04]  /*1c250*/  LDGSTS.E [R3+0x58000], desc[UR6][R242.64], !P0 ;  /* 0x58000000f2037fae */ /* 0x000fe8000c121846 */
[----:B------:R-:W-:Y:S01]  /*1c260*/  STL.64 [R1+0x1eb0], R38 ;  /* 0x001eb02601007387 */ /* 0x000fe20000100a00 */
        /* <DEDUP_REMOVED lines=17> */
[----:B--2---:R-:W2:Y:S04]  /*1c380*/  LDL.LU.64 R246, [R1+0x358] ;  /* 0x0003580001f67983 */ /* 0x004ea80000300a00 */
[----:B------:R-:W-:Y:S04]  /*1c390*/  LDGSTS.E [R3+0x5c008], desc[UR6][R30.64], !P3 ;  /* 0x5c0080001e037fae */ /* 0x000fe8000d921846 */
[----:B---3--:R-:W3:Y:S04]  /*1c3a0*/  LDL.LU.64 R40, [R1+0x338] ;  /* 0x0003380001287983 */ /* 0x008ee80000300a00 */
[----:B------:R-:W-:Y:S04]  /*1c3b0*/  LDGSTS.E [R3+0x5000c], desc[UR6][R24.64], !P4 ;  /* 0x5000c00018037fae */ /* 0x000fe8000e121846 */
[----:B----4-:R-:W4:Y:S04]  /*1c3c0*/  LDL.LU.64 R34, [R1+0x318] ;  /* 0x0003180001227983 */ /* 0x010f280000300a00 */
[----:B------:R-:W-:Y:S04]  /*1c3d0*/  LDGSTS.E [R3+0x5400c], desc[UR6][R28.64], !P4 ;  /* 0x5400c0001c037fae */ /* 0x000fe8000e121846 */
[----:B------:R-:W4:Y:S04]  /*1c3e0*/  LDL.LU.64 R24, [R1+0x2f8] ;  /* 0x0002f80001187983 */ /* 0x000f280000300a00 */
[----:B------:R-:W4:Y:S04]  /*1c3f0*/  LDL.LU.64 R242, [R1+0x350] ;  /* 0x0003500001f27983 */ /* 0x000f280000300a00 */
[----:B------:R-:W4:Y:S04]  /*1c400*/  LDL.LU.64 R238, [R1+0x348] ;  /* 0x0003480001ee7983 */ /* 0x000f280000300a00 */
[----:B------:R-:W4:Y:S04]  /*1c410*/  LDL.LU.64 R234, [R1+0x340] ;  /* 0x0003400001ea7983 */ /* 0x000f280000300a00 */
[----:B------:R-:W4:Y:S04]  /*1c420*/  LDL.LU.64 R38, [R1+0x330] ;  /* 0x0003300001267983 */ /* 0x000f280000300a00 */
[----:B------:R-:W4:Y:S04]  /*1c430*/  LDL.LU.64 R36, [R1+0x328] ;  /* 0x0003280001247983 */ /* 0x000f280000300a00 */
[----:B-1----:R-:W4:Y:S04]  /*1c440*/  LDL.LU.64 R32, [R1+0x320] ;  /* 0x0003200001207983 */ /* 0x002f280000300a00 */
[----:B------:R-:W4:Y:S04]  /*1c450*/  LDL.LU.64 R30, [R1+0x310] ;  /* 0x00031000011e7983 */ /* 0x000f280000300a00 */
[----:B------:R-:W-:Y:S04]  /*1c460*/  LDGSTS.E [R3+0x5800c], desc[UR6][R26.64], !P4 ;  /* 0x5800c0001a037fae */ /* 0x000fe8000e121846 */
[----:B------:R-:W4:Y:S04]  /*1c470*/  LDL.LU.64 R28, [R1+0x308] ;  /* 0x00030800011c7983 */ /* 0x000f280000300a00 */
[----:B------:R1:W-:Y:S04]  /*1c480*/  LDGSTS.E [R3+0x5c00c], desc[UR6][R22.64], !P4 ;  /* 0x5c00c00016037fae */ /* 0x0003e8000e121846 */
[----:B------:R-:W4:Y:S01]  /*1c490*/  LDL.LU.64 R26, [R1+0x300] ;  /* 0x00030000011a7983 */ /* 0x000f220000300a00 */
[----:B-1----:R-:W-:-:S03]  /*1c4a0*/  VIADD R3, R20, 0xffffff55 ;  /* 0xffffff5514037836 */ /* 0x002fc60000000000 */
[----:B------:R-:W4:Y:S04]  /*1c4b0*/  LDL.LU.64 R22, [R1+0x2f0] ;  /* 0x0002f00001167983 */ /* 0x000f280000300a00 */
[----:B------:R-:W4:Y:S04]  /*1c4c0*/  LDL.LU.64 R20, [R1+0x2e8] ;  /* 0x0002e80001147983 */ /* 0x000f280000300a00 */
[----:B------:R-:W4:Y:S01]  /*1c4d0*/  LDL.LU.64 R250, [R1+0x2e0] ;  /* 0x0002e00001fa7983 */ /* 0x000f220000300a00 */
[----:B------:R-:W-:Y:S02]  /*1c4e0*/  VIADD R18, R0, 0xffffff57 ;  /* 0xffffff5700127836 */ /* 0x000fe40000000000 */
[----:B------:R-:W-:-:S03]  /*1c4f0*/  VIADD R231, R231, 0xffffff56 ;  /* 0xffffff56e7e77836 */ /* 0x000fc60000000000 */
[----:B------:R-:W-:Y:S01]  /*1c500*/  ISETP.GE.U32.AND P0, PT, R18, 0x7fffff38, PT ;  /* 0x7fffff381200780c */ /* 0x000fe20003f06070 */
[----:B------:R-:W-:Y:S01]  /*1c510*/  VIADD R0, R19, 0xffffff54 ;  /* 0xffffff5413007836 */ /* 0x000fe20000000000 */
[----:B------:R-:W-:Y:S01]  /*1c520*/  ISETP.GE.U32.AND P2, PT, R231, 0x7fffff37, PT ;  /* 0x7fffff37e700780c */ /* 0x000fe20003f46070 */
[----:B------:R-:W1:Y:S01]  /*1c530*/  LDC R18, c[0x0][0x230] ;  /* 0x00008c00ff127b82 */ /* 0x000e620000000800 */
[----:B------:R-:W-:Y:S02]  /*1c540*/  ISETP.GE.U32.AND P3, PT, R3, 0x7fffff36, PT ;  /* 0x7fffff360300780c */ /* 0x000fe40003f66070 */
[----:B------:R-:W-:-:S05]  /*1c550*/  ISETP.GE.U32.AND P4, PT, R0, 0x7fffff35, PT ;  /* 0x7fffff350000780c */ /* 0x000fca0003f86070 */
[----:B------:R-:W1:Y:S08]  /*1c560*/  LDC R0, c[0x0][0x230] ;  /* 0x00008c00ff007b82 */ /* 0x000e700000000800 */
[----:B------:R-:W1:Y:S08]  /*1c570*/  LDC R231, c[0x0][0x230] ;  /* 0x00008c00ffe77b82 */ /* 0x000e700000000800 */
[----:B------:R-:W1:Y:S01]  /*1c580*/  LDC R3, c[0x0][0x230] ;  /* 0x00008c00ff037b82 */ /* 0x000e620000000800 */
[----:B--2---:R-:W-:-:S04]  /*1c590*/  IMAD.WIDE R246, R2, 0x4, R246 ;  /* 0x0000000402f67825 */ /* 0x004fc800078e02f6 */
[C---:B---3--:R-:W-:Y:S01]  /*1c5a0*/  IMAD.WIDE R42, R2.reuse, 0x4, R40 ;  /* 0x00000004022a7825 */ /* 0x048fe200078e0228 */
[----:B------:R-:W-:Y:S03]  /*1c5b0*/  STL.64 [R1+0x1f08], R246 ;  /* 0x001f08f601007387 */ /* 0x000fe60000100a00 */
[C---:B----4-:R-:W-:Y:S01]  /*1c5c0*/  IMAD.WIDE R34, R2.reuse, 0x4, R34 ;  /* 0x0000000402227825 */ /* 0x050fe200078e0222 */
        /* <DEDUP_REMOVED lines=16> */
[----:B------:R-:W-:Y:S04]  /*1c6d0*/  LDGSTS.E [R5+0x54000], desc[UR6][R242.64], !P0 ;  /* 0x54000000f2057fae */ /* 0x000fe8000c121846 */
[----:B------:R3:W-:Y:S01]  /*1c6e0*/  STL.64 [R1+0x1f20], R38 ;  /* 0x001f202601007387 */ /* 0x0007e20000100a00 */
[----:B------:R-:W-:-:S03]  /*1c6f0*/  IMAD.WIDE R30, R2, 0x4, R28 ;  /* 0x00000004021e7825 */ /* 0x000fc600078e021c */
[----:B------:R-:W-:Y:S04]  /*1c700*/  LDGSTS.E [R5+0x58000], desc[UR6][R238.64], !P0 ;  /* 0x58000000ee057fae */ /* 0x000fe8000c121846 */
[----:B------:R-:W-:Y:S01]  /*1c710*/  STL.64 [R1+0x1f28], R36 ;  /* 0x001f282401007387 */ /* 0x000fe20000100a00 */
[----:B------:R-:W-:-:S03]  /*1c720*/  IMAD.WIDE R28, R2, 0x4, R26 ;  /* 0x00000004021c7825 */ /* 0x000fc600078e021a */
[----:B------:R-:W-:Y:S04]  /*1c730*/  LDGSTS.E [R5+0x5c000], desc[UR6][R234.64], !P0 ;  /* 0x5c000000ea057fae */ /* 0x000fe8000c121846 */
[----:B------:R4:W-:Y:S01]  /*1c740*/  STL.64 [R1+0x2090], R32 ;  /* 0x0020902001007387 */ /* 0x0009e20000100a00 */
[----:B------:R-:W-:-:S03]  /*1c750*/  IMAD.WIDE R26, R2, 0x4, R22 ;  /* 0x00000004021a7825 */ /* 0x000fc600078e0216 */
[----:B------:R-:W-:Y:S01]  /*1c760*/  LDGSTS.E [R5+0x50004], desc[UR6][R42.64], !P2 ;  /* 0x500040002a057fae */ /* 0x000fe2000d121846 */
[----:B------:R-:W-:-:S03]  /*1c770*/  IMAD.WIDE R22, R2, 0x4, R20 ;  /* 0x0000000402167825 */ /* 0x000fc600078e0214 */
        /* <DEDUP_REMOVED lines=23> */
[----:B-1----:R-:W4:Y:S04]  /*1c8f0*/  LDL.LU.64 R30, [R1+0x2a8] ;  /* 0x0002a800011e7983 */ /* 0x002f280000300a00 */
[----:B------:R-:W-:Y:S04]  /*1c900*/  LDGSTS.E [R5+0x5800c], desc[UR6][R22.64], !P4 ;  /* 0x5800c00016057fae */ /* 0x000fe8000e121846 */
[----:B------:R-:W4:Y:S04]  /*1c910*/  LDL.LU.64 R28, [R1+0x2a0] ;  /* 0x0002a000011c7983 */ /* 0x000f280000300a00 */
[----:B------:R1:W-:Y:S04]  /*1c920*/  LDGSTS.E [R5+0x5c00c], desc[UR6][R20.64], !P4 ;  /* 0x5c00c00014057fae */ /* 0x0003e8000e121846 */
[----:B------:R-:W4:Y:S04]  /*1c930*/  LDL.LU.64 R26, [R1+0x290] ;  /* 0x00029000011a7983 */ /* 0x000f280000300a00 */
[----:B------:R-:W4:Y:S01]  /*1c940*/  LDL.LU.64 R22, [R1+0x288] ;  /* 0x0002880001167983 */ /* 0x000f220000300a00 */
[----:B-1----:R-:W-:-:S03]  /*1c950*/  VIADD R5, R0, 0xffffff53 ;  /* 0xffffff5300057836 */ /* 0x002fc60000000000 */
[----:B------:R-:W4:Y:S01]  /*1c960*/  LDL.LU.64 R20, [R1+0x280] ;  /* 0x0002800001147983 */ /* 0x000f220000300a00 */
[----:B------:R-:W-:-:S03]  /*1c970*/  VIADD R0, R18, 0xffffff50 ;  /* 0xffffff5012007836 */ /* 0x000fc60000000000 */
[----:B------:R-:W4:Y:S04]  /*1c980*/  LDL.LU.64 R18, [R1+0x270] ;  /* 0x0002700001127983 */ /* 0x000f280000300a00 */
[----:B------:R-:W4:Y:S04]  /*1c990*/  LDL.LU.64 R246, [R1+0x268] ;  /* 0x0002680001f67983 */ /* 0x000f280000300a00 */
[----:B------:R-:W4:Y:S01]  /*1c9a0*/  LDL.LU.64 R250, [R1+0x260] ;  /* 0x0002600001fa7983 */ /* 0x000f220000300a00 */
[----:B------:R-:W-:Y:S01]  /*1c9b0*/  VIADD R231, R231, 0xffffff52 ;  /* 0xffffff52e7e77836 */ /* 0x000fe20000000000 */
[----:B------:R-:W-:Y:S01]  /*1c9c0*/  ISETP.GE.U32.AND P0, PT, R5, 0x7fffff34, PT ;  /* 0x7fffff340500780c */ /* 0x000fe20003f06070 */
[----:B------:R-:W-:Y:S01]  /*1c9d0*/  VIADD R3, R3, 0xffffff51 ;  /* 0xffffff5103037836 */ /* 0x000fe20000000000 */
[----:B------:R-:W-:Y:S01]  /*1c9e0*/  ISETP.GE.U32.AND P4, PT, R0, 0x7fffff31, PT ;  /* 0x7fffff310000780c */ /* 0x000fe20003f86070 */
[----:B------:R-:W1:Y:S01]  /*1c9f0*/  LDC R5, c[0x0][0x230] ;  /* 0x00008c00ff057b82 */ /* 0x000e620000000800 */
[----:B------:R-:W-:-:S02]  /*1ca00*/  ISETP.GE.U32.AND P2, PT, R231, 0x7fffff33, PT ;  /* 0x7fffff33e700780c */ /* 0x000fc40003f46070 */
[----:B------:R-:W-:-:S05]  /*1ca10*/  ISETP.GE.U32.AND P3, PT, R3, 0x7fffff32, PT ;  /* 0x7fffff320300780c */ /* 0x000fca0003f66070 */
[----:B------:R-:W1:Y:S08]  /*1ca20*/  LDC R231, c[0x0][0x230] ;  /* 0x00008c00ffe77b82 */ /* 0x000e700000000800 */
[----:B------:R-:W1:Y:S08]  /*1ca30*/  LDC R3, c[0x0][0x230] ;  /* 0x00008c00ff037b82 */ /* 0x000e700000000800 */
[----:B------:R-:W1:Y:S01]  /*1ca40*/  LDC R0, c[0x0][0x230] ;  /* 0x00008c00ff007b82 */ /* 0x000e620000000800 */
[----:B--2---:R-:W-:-:S04]  /*1ca50*/  IMAD.WIDE R242, R2, 0x4, R242 ;  /* 0x0000000402f27825 */ /* 0x004fc800078e02f2 */
[C---:B---3--:R-:W-:Y:S01]  /*1ca60*/  IMAD.WIDE R40, R2.reuse, 0x4, R38 ;  /* 0x0000000402287825 */ /* 0x048fe200078e0226 */
[----:B------:R2:W-:Y:S03]  /*1ca70*/  STL.64 [R1+0x20c8], R242 ;  /* 0x0020c8f201007387 */ /* 0x0005e60000100a00 */
[C---:B----4-:R-:W-:Y:S01]  /*1ca80*/  IMAD.WIDE R32, R2.reuse, 0x4, R32 ;  /* 0x0000000402207825 */ /* 0x050fe200078e0220 */
[----:B------:R-:W-:Y:S04]  /*1ca90*/  STL.64 [R1+0x20e8], R40 ;  /* 0x0020e82801007387 */ /* 0x000fe80000100a00 */
[----:B------:R-:W-:Y:S01]  /*1caa0*/  STL.64 [R1+0x2108], R32 ;  /* 0x0021082001007387 */ /* 0x000fe20000100a00 */
[----:B------:R-:W-:-:S03]  /*1cab0*/  IMAD.WIDE R24, R2, 0x4, R24 ;  /* 0x0000000402187825 */ /* 0x000fc600078e0218 */
[----:B------:R-:W-:Y:S01]  /*1cac0*/  LDGSTS.E [R6+0x50000], desc[UR6][R242.64], !P0 ;  /* 0x50000000f2067fae */ /* 0x000fe2000c121846 */
[----:B------:R-:W-:-:S04]  /*1cad0*/  IMAD.WIDE R238, R2, 0x4, R238 ;  /* 0x0000000402ee7825 */ /* 0x000fc800078e02ee */
        /* <DEDUP_REMOVED lines=8> */
[----:B------:R3:W-:Y:S01]  /*1cb60*/  STL.64 [R1+0x20f0], R38 ;  /* 0x0020f02601007387 */ /* 0x0007e20000100a00 */
        /* <DEDUP_REMOVED lines=29> */
[----:B------:R-:W3:Y:S04]  /*1cd40*/  LDL.LU.64 R32, [R1+0x218] ;  /* 0x0002180001207983 */ /* 0x000ee80000300a00 */
[----:B------:R-:W-:Y:S04]  /*1cd50*/  LDGSTS.E [R6+0x5400c], desc[UR6][R22.64], !P4 ;  /* 0x5400c00016067fae */ /* 0x000fe8000e121846 */
[----:B------:R-:W3:Y:S04]  /*1cd60*/  LDL.LU.64 R24, [R1+0x1f8] ;  /* 0x0001f80001187983 */ /* 0x000ee80000300a00 */
[----:B------:R-:W3:Y:S04]  /*1cd70*/  LDL.LU.64 R238, [R1+0x250] ;  /* 0x0002500001ee7983 */ /* 0x000ee80000300a00 */
[----:B------:R-:W3:Y:S04]  /*1cd80*/  LDL.LU.64 R234, [R1+0x248] ;  /* 0x0002480001ea7983 */ /* 0x000ee80000300a00 */
[----:B----4-:R-:W4:Y:S04]  /*1cd90*/  LDL.LU.64 R36, [R1+0x240] ;  /* 0x0002400001247983 */ /* 0x010f280000300a00 */
[----:B-1----:R-:W4:Y:S04]  /*1cda0*/  LDL.LU.64 R34, [R1+0x230] ;  /* 0x0002300001227983 */ /* 0x002f280000300a00 */
[----:B------:R-:W4:Y:S04]  /*1cdb0*/  LDL.LU.64 R30, [R1+0x228] ;  /* 0x00022800011e7983 */ /* 0x000f280000300a00 */
[----:B------:R-:W4:Y:S04]  /*1cdc0*/  LDL.LU.64 R28, [R1+0x220] ;  /* 0x00022000011c7983 */ /* 0x000f280000300a00 */
[----:B------:R-:W4:Y:S04]  /*1cdd0*/  LDL.LU.64 R26, [R1+0x210] ;  /* 0x00021000011a7983 */ /* 0x000f280000300a00 */
[----:B------:R-:W-:Y:S04]  /*1cde0*/  LDGSTS.E [R6+0x5800c], desc[UR6][R20.64], !P4 ;  /* 0x5800c00014067fae */ /* 0x000fe8000e121846 */
[----:B------:R-:W4:Y:S04]  /*1cdf0*/  LDL.LU.64 R22, [R1+0x208] ;  /* 0x0002080001167983 */ /* 0x000f280000300a00 */
[----:B------:R1:W-:Y:S04]  /*1ce00*/  LDGSTS.E [R6+0x5c00c], desc[UR6][R18.64], !P4 ;  /* 0x5c00c00012067fae */ /* 0x0003e8000e121846 */
[----:B------:R-:W4:Y:S04]  /*1ce10*/  LDL.LU.64 R20, [R1+0x200] ;  /* 0x0002000001147983 */ /* 0x000f280000300a00 */
[----:B------:R-:W4:Y:S01]  /*1ce20*/  LDL.LU.64 R18, [R1+0x1f0] ;  /* 0x0001f00001127983 */ /* 0x000f220000300a00 */
[----:B------:R-:W-:Y:S01]  /*1ce30*/  VIADD R231, R231, 0xffffff4f ;  /* 0xffffff4fe7e77836 */ /* 0x000fe20000000000 */
[----:B-1----:R-:W1:Y:S02]  /*1ce40*/  LDC R6, c[0x0][0x230] ;  /* 0x00008c00ff067b82 */ /* 0x002e640000000800 */
[----:B------:R-:W4:Y:S04]  /*1ce50*/  LDL.LU.64 R246, [R1+0x1e8] ;  /* 0x0001e80001f67983 */ /* 0x000f280000300a00 */
[----:B------:R-:W4:Y:S01]  /*1ce60*/  LDL.LU.64 R250, [R1+0x1e0] ;  /* 0x0001e00001fa7983 */ /* 0x000f220000300a00 */
[----:B------:R-:W-:Y:S01]  /*1ce70*/  VIADD R5, R5, 0xffffff4e ;  /* 0xffffff4e05057836 */ /* 0x000fe20000000000 */
[----:B------:R-:W-:Y:S01]  /*1ce80*/  ISETP.GE.U32.AND P0, PT, R231, 0x7fffff30, PT ;  /* 0x7fffff30e700780c */ /* 0x000fe20003f06070 */
[----:B------:R-:W-:Y:S01]  /*1ce90*/  VIADD R3, R3, 0xffffff4d ;  /* 0xffffff4d03037836 */ /* 0x000fe20000000000 */
[----:B------:R-:W1:Y:S02]  /*1cea0*/  LDC R231, c[0x0][0x230] ;  /* 0x00008c00ffe77b82 */ /* 0x000e640000000800 */
[----:B------:R-:W-:Y:S01]  /*1ceb0*/  ISETP.GE.U32.AND P2, PT, R5, 0x7fffff2f, PT ;  /* 0x7fffff2f0500780c */ /* 0x000fe20003f46070 */
[----:B------:R-:W-:Y:S01]  /*1cec0*/  VIADD R0, R0, 0xffffff4c ;  /* 0xffffff4c00007836 */ /* 0x000fe20000000000 */
[----:B------:R-:W-:-:S04]  /*1ced0*/  ISETP.GE.U32.AND P3, PT, R3, 0x7fffff2e, PT ;  /* 0x7fffff2e0300780c */ /* 0x000fc80003f66070 */
[----:B------:R-:W-:Y:S01]  /*1cee0*/  ISETP.GE.U32.AND P4, PT, R0, 0x7fffff2d, PT ;  /* 0x7fffff2d0000780c */ /* 0x000fe20003f86070 */
[----:B------:R-:W1:Y:S08]  /*1cef0*/  LDC R5, c[0x0][0x230] ;  /* 0x00008c00ff057b82 */ /* 0x000e700000000800 */
[----:B------:R-:W1:Y:S08]  /*1cf00*/  LDC R3, c[0x0][0x230] ;  /* 0x00008c00ff037b82 */ /* 0x000e700000000800 */
[----:B------:R-:W1:Y:S01]  /*1cf10*/  LDC R0, c[0x0][0x230] ;  /* 0x00008c00ff007b82 */ /* 0x000e620000000800 */
[----:B--2---:R-:W-:-:S04]  /*1cf20*/  IMAD.WIDE R242, R2, 0x4, R242 ;  /* 0x0000000402f27825 */ /* 0x004fc800078e02f2 */
[C---:B---3--:R-:W-:Y:S01]  /*1cf30*/  IMAD.WIDE R40, R2.reuse, 0x4, R38 ;  /* 0x0000000402287825 */ /* 0x048fe200078e0226 */
[----:B------:R-:W-:Y:S03]  /*1cf40*/  STL.64 [R1+0x2148], R242 ;  /* 0x002148f201007387 */ /* 0x000fe60000100a00 */
[C---:B------:R-:W-:Y:S01]  /*1cf50*/  IMAD.WIDE R32, R2.reuse, 0x4, R32 ;  /* 0x0000000402207825 */ /* 0x040fe200078e0220 */
[----:B------:R2:W-:Y:S04]  /*1cf60*/  STL.64 [R1+0x2168], R40 ;  /* 0x0021682801007387 */ /* 0x0005e80000100a00 */
[----:B------:R-:W-:Y:S01]  /*1cf70*/  STL.64 [R1+0x2188], R32 ;  /* 0x0021882001007387 */ /* 0x000fe20000100a00 */
[----:B------:R-:W-:-:S03]  /*1cf80*/  IMAD.WIDE R24, R2, 0x4, R24 ;  /* 0x0000000402187825 */ /* 0x000fc600078e0218 */
[----:B------:R-:W-:Y:S01]  /*1cf90*/  LDGSTS.E [R7+0x50000], desc[UR6][R242.64], !P0 ;  /* 0x50000000f2077fae */ /* 0x000fe2000c121846 */
[----:B------:R-:W-:-:S04]  /*1cfa0*/  IMAD.WIDE R238, R2, 0x4, R238 ;  /* 0x0000000402ee7825 */ /* 0x000fc800078e02ee */
[C---:B------:R-:W-:Y:S01]  /*1cfb0*/  IMAD.WIDE R234, R2.reuse, 0x4, R234 ;  /* 0x0000000402ea7825 */ /* 0x040fe200078e02ea */
[----:B------:R-:W-:Y:S03]  /*1cfc0*/  STL.64 [R1+0x2150], R238 ;  /* 0x002150ee01007387 */ /* 0x000fe60000100a00 */
[C---:B----4-:R-:W-:Y:S01]  /*1cfd0*/  IMAD.WIDE R42, R2.reuse, 0x4, R36 ;  /* 0x00000004022a7825 */ /* 0x050fe200078e0224 */
[----:B------:R-:W-:Y:S03]  /*1cfe0*/  STL.64 [R1+0x21a8], R24 ;  /* 0x0021a81801007387 */ /* 0x000fe60000100a00 */
[C---:B------:R-:W-:Y:S01]  /*1cff0*/  IMAD.WIDE R38, R2.reuse, 0x4, R34 ;  /* 0x0000000402267825 */ /* 0x040fe200078e0222 */
[----:B------:R-:W-:Y:S03]  /*1d000*/  LDGSTS.E [R7+0x54000], desc[UR6][R238.64], !P0 ;  /* 0x54000000ee077fae */ /* 0x000fe6000c121846 */
[C---:B------:R-:W-:Y:S01]  /*1d010*/  IMAD.WIDE R36, R2.reuse, 0x4, R30 ;  /* 0x0000000402247825 */ /* 0x040fe200078e021e */
[----:B------:R-:W-:Y:S03]  /*1d020*/  STL.64 [R1+0x2158], R234 ;  /* 0x002158ea01007387 */ /* 0x000fe60000100a00 */
[C---:B------:R-:W-:Y:S01]  /*1d030*/  IMAD.WIDE R34, R2.reuse, 0x4, R28 ;  /* 0x0000000402227825 */ /* 0x040fe200078e021c */
[----:B------:R-:W-:Y:S03]  /*1d040*/  LDGSTS.E [R7+0x58000], desc[UR6][R234.64], !P0 ;  /* 0x58000000ea077fae */ /* 0x000fe6000c121846 */
[C---:B------:R-:W-:Y:S01]  /*1d050*/  IMAD.WIDE R30, R2.reuse, 0x4, R26 ;  /* 0x00000004021e7825 */ /* 0x040fe200078e021a */
[----:B------:R-:W-:Y:S04]  /*1d060*/  STL.64 [R1+0x2160], R42 ;  /* 0x0021602a01007387 */ /* 0x000fe80000100a00 */
[----:B------:R-:W-:Y:S01]  /*1d070*/  LDGSTS.E [R7+0x5c000], desc[UR6][R42.64], !P0 ;  /* 0x5c0000002a077fae */ /* 0x000fe2000c121846 */
[----:B------:R-:W-:-:S03]  /*1d080*/  IMAD.WIDE R28, R2, 0x4, R22 ;  /* 0x00000004021c7825 */ /* 0x000fc600078e0216 */
[----:B------:R3:W-:Y:S04]  /*1d090*/  STL.64 [R1+0x2170], R38 ;  /* 0x0021702601007387 */ /* 0x0007e80000100a00 */
[----:B------:R2:W-:Y:S01]  /*1d0a0*/  LDGSTS.E [R7+0x50004], desc[UR6][R40.64], !P2 ;  /* 0x5000400028077fae */ /* 0x0005e2000d121846 */
[----:B------:R-:W-:-:S03]  /*1d0b0*/  IMAD.WIDE R26, R2, 0x4, R20 ;  /* 0x00000004021a7825 */ /* 0x000fc600078e0214 */
[----:B------:R-:W-:Y:S04]  /*1d0c0*/  STL.64 [R1+0x2178], R36 ;  /* 0x0021782401007387 */ /* 0x000fe80000100a00 */
[----:B------:R-:W-:Y:S01]  /*1d0d0*/  LDGSTS.E [R7+0x54004], desc[UR6][R38.64], !P2 ;  /* 0x5400400026077fae */ /* 0x000fe2000d121846 */
[----:B------:R-:W-:-:S03]  /*1d0e0*/  IMAD.WIDE R22, R2, 0x4, R18 ;  /* 0x0000000402167825 */ /* 0x000fc600078e0212 */
[----:B------:R-:W-:Y:S01]  /*1d0f0*/  STL.64 [R1+0x2180], R34 ;  /* 0x0021802201007387 */ /* 0x000fe20000100a00 */
[----:B--2---:R-:W2:Y:S01]  /*1d100*/  LDC R40, c[0x0][0x230] ;  /* 0x00008c00ff287b82 */ /* 0x004ea20000000800 */
[C---:B------:R-:W-:Y:S02]  /*1d110*/  IMAD.WIDE R20, R2.reuse, 0x4, R246 ;  /* 0x0000000402147825 */ /* 0x040fe400078e02f6 */
[----:B------:R-:W-:Y:S02]  /*1d120*/  LDGSTS.E [R7+0x58004], desc[UR6][R36.64], !P2 ;  /* 0x5800400024077fae */ /* 0x000fe4000d121846 */
[----:B------:R-:W-:Y:S02]  /*1d130*/  IMAD.WIDE R18, R2, 0x4, R250 ;  /* 0x0000000402127825 */ /* 0x000fe400078e02fa */
[----:B------:R-:W-:Y:S04]  /*1d140*/  STL.64 [R1+0x2190], R30 ;  /* 0x0021901e01007387 */ /* 0x000fe80000100a00 */
[----:B------:R-:W-:Y:S04]  /*1d150*/  LDGSTS.E [R7+0x5c004], desc[UR6][R34.64], !P2 ;  /* 0x5c00400022077fae */ /* 0x000fe8000d121846 */
        /* <DEDUP_REMOVED lines=8> */
[----:B------:R4:W-:Y:S04]  /*1d1e0*/  STL.64 [R1+0x21c0], R18 ;  /* 0x0021c01201007387 */ /* 0x0009e80000100a00 */
[----:B------:R-:W-:Y:S04]  /*1d1f0*/  LDGSTS.E [R7+0x5000c], desc[UR6][R24.64], !P4 ;  /* 0x5000c00018077fae */ /* 0x000fe8000e121846 */
[----:B------:R-:W-:Y:S04]  /*1d200*/  LDGSTS.E [R7+0x5400c], desc[UR6][R22.64], !P4 ;  /* 0x5400c00016077fae */ /* 0x000fe8000e121846 */
[----:B------:R-:W2:Y:S04]  /*1d210*/  LDL.LU.64 R246, [R1+0x1d8] ;  /* 0x0001d80001f67983 */ /* 0x000ea80000300a00 */
[----:B------:R-:W-:Y:S04]  /*1d220*/  LDGSTS.E [R7+0x5800c], desc[UR6][R20.64], !P4 ;  /* 0x5800c00014077fae */ /* 0x000fe8000e121846 */
[----:B---3--:R-:W3:Y:S04]  /*1d230*/  LDL.LU.64 R38, [R1+0x1b8] ;  /* 0x0001b80001267983 */ /* 0x008ee80000300a00 */
[----:B------:R1:W-:Y:S04]  /*1d240*/  LDGSTS.E [R7+0x5c00c], desc[UR6][R18.64], !P4 ;  /* 0x5c00c00012077fae */ /* 0x0003e8000e121846 */
[----:B------:R-:W3:Y:S04]  /*1d250*/  LDL.LU.64 R32, [R1+0x198] ;  /* 0x0001980001207983 */ /* 0x000ee80000300a00 */
[----:B----4-:R-:W4:Y:S01]  /*1d260*/  LDL.LU.64 R18, [R1+0x178] ;  /* 0x0001780001127983 */ /* 0x010f220000300a00 */
[----:B-1----:R-:W-:Y:S01]  /*1d270*/  VIADD R6, R6, 0xffffff4b ;  /* 0xffffff4b06067836 */ /* 0x002fe20000000000 */
[----:B------:R-:W1:Y:S02]  /*1d280*/  LDC R7, c[0x0][0x230] ;  /* 0x00008c00ff077b82 */ /* 0x000e640000000800 */
        /* <DEDUP_REMOVED lines=11> */
[----:B------:R-:W4:Y:S01]  /*1d340*/  LDL.LU.64 R250, [R1+0x160] ;  /* 0x0001600001fa7983 */ /* 0x000f220000300a00 */
[----:B------:R-:W-:Y:S01]  /*1d350*/  VIADD R5, R5, 0xffffff4a ;  /* 0xffffff4a05057836 */ /* 0x000fe20000000000 */
[----:B------:R-:W-:Y:S01]  /*1d360*/  ISETP.GE.U32.AND P0, PT, R6, 0x7fffff2c, PT ;  /* 0x7fffff2c0600780c */ /* 0x000fe20003f06070 */
[----:B------:R-:W-:Y:S01]  /*1d370*/  VIADD R3, R3, 0xffffff49 ;  /* 0xffffff4903037836 */ /* 0x000fe20000000000 */
[----:B------:R-:W1:Y:S02]  /*1d380*/  LDC R6, c[0x0][0x230] ;  /* 0x00008c00ff067b82 */ /* 0x000e640000000800 */
[----:B------:R-:W-:-:S02]  /*1d390*/  ISETP.GE.U32.AND P2, PT, R5, 0x7fffff2b, PT ;  /* 0x7fffff2b0500780c */ /* 0x000fc40003f46070 */
[----:B------:R-:W-:Y:S01]  /*1d3a0*/  ISETP.GE.U32.AND P3, PT, R3, 0x7fffff2a, PT ;  /* 0x7fffff2a0300780c */ /* 0x000fe20003f66070 */
[----:B------:R-:W-:-:S03]  /*1d3b0*/  VIADD R0, R0, 0xffffff48 ;  /* 0xffffff4800007836 */ /* 0x000fc60000000000 */
[----:B------:R-:W1:Y:S02]  /*1d3c0*/  LDC R5, c[0x0][0x230] ;  /* 0x00008c00ff057b82 */ /* 0x000e640000000800 */
[----:B------:R-:W-:-:S06]  /*1d3d0*/  ISETP.GE.U32.AND P4, PT, R0, 0x7fffff29, PT ;  /* 0x7fffff290000780c */ /* 0x000fcc0003f86070 */
[----:B------:R-:W1:Y:S01]  /*1d3e0*/  LDC R0, c[0x0][0x230] ;  /* 0x00008c00ff007b82 */ /* 0x000e620000000800 */
[----:B--2---:R-:W-:-:S07]  /*1d3f0*/  IMAD.WIDE R246, R2, 0x4, R246 ;  /* 0x0000000402f67825 */ /* 0x004fce00078e02f6 */
[----:B------:R-:W2:Y:S01]  /*1d400*/  LDC R3, c[0x0][0x230] ;  /* 0x00008c00ff037b82 */ /* 0x000ea20000000800 */
[C---:B---3--:R-:W-:Y:S01]  /*1d410*/  IMAD.WIDE R42, R2.reuse, 0x4, R38 ;  /* 0x00000004022a7825 */ /* 0x048fe200078e0226 */
[----:B------:R-:W-:Y:S03]  /*1d420*/  STL.64 [R1+0x21c8], R246 ;  /* 0x0021c8f601007387 */ /* 0x000fe60000100a00 */
[C---:B------:R-:W-:Y:S01]  /*1d430*/  IMAD.WIDE R32, R2.reuse, 0x4, R32 ;  /* 0x0000000402207825 */ /* 0x040fe200078e0220 */
[----:B------:R-:W-:Y:S04]  /*1d440*/  STL.64 [R1+0x21e8], R42 ;  /* 0x0021e82a01007387 */ /* 0x000fe80000100a00 */
[----:B------:R-:W-:Y:S01]  /*1d450*/  STL.64 [R1+0x2208], R32 ;  /* 0x0022082001007387 */ /* 0x000fe20000100a00 */
[----:B----4-:R-:W-:-:S03]  /*1d460*/  IMAD.WIDE R18, R2, 0x4, R18 ;  /* 0x0000000402127825 */ /* 0x010fc600078e0212 */
        /* <DEDUP_REMOVED lines=22> */
[----:B------:R-:W-:Y:S01]  /*1d5d0*/  IMAD.WIDE R20, R2, 0x4, R250 ;  /* 0x0000000402147825 */ /* 0x000fe200078e02fa */
        /* <DEDUP_REMOVED lines=13> */
[----:B------:R2:W-:Y:S04]  /*1d6b0*/  LDGSTS.E [R8+0x5c008], desc[UR6][R22.64], !P3 ;  /* 0x5c00800016087fae */ /* 0x0005e8000d921846 */
[----:B------:R2:W-:Y:S04]  /*1d6c0*/  LDGSTS.E [R8+0x5000c], desc[UR6][R18.64], !P4 ;  /* 0x5000c00012087fae */ /* 0x0005e8000e121846 */
[----:B------:R2:W-:Y:S04]  /*1d6d0*/  LDGSTS.E [R8+0x5400c], desc[UR6][R28.64], !P4 ;  /* 0x5400c0001c087fae */ /* 0x0005e8000e121846 */
[----:B---3--:R-:W3:Y:S04]  /*1d6e0*/  LDL.LU.64 R22, [R1+0x158] ;  /* 0x0001580001167983 */ /* 0x008ee80000300a00 */
[----:B------:R-:W3:Y:S04]  /*1d6f0*/  LDL.LU.64 R234, [R1+0x138] ;  /* 0x0001380001ea7983 */ /* 0x000ee80000300a00 */
        /* <DEDUP_REMOVED lines=9> */
[----:B------:R3:W-:Y:S04]  /*1d790*/  LDGSTS.E [R8+0x5800c], desc[UR6][R26.64], !P4 ;  /* 0x5800c0001a087fae */ /* 0x0007e8000e121846 */
[----:B----4-:R-:W4:Y:S04]  /*1d7a0*/  LDL.LU.64 R28, [R1+0x108] ;  /* 0x00010800011c7983 */ /* 0x010f280000300a00 */
[----:B------:R4:W-:Y:S04]  /*1d7b0*/  LDGSTS.E [R8+0x5c00c], desc[UR6][R20.64], !P4 ;  /* 0x5c00c00014087fae */ /* 0x0009e8000e121846 */
[----:B-1----:R-:W4:Y:S04]  /*1d7c0*/  LDL.LU.64 R26, [R1+0x100] ;  /* 0x00010000011a7983 */ /* 0x002f280000300a00 */
[----:B--2---:R-:W2:Y:S04]  /*1d7d0*/  LDL.LU.64 R20, [R1+0xc0] ;  /* 0x0000c00001147983 */ /* 0x004ea80000300a00 */
[----:B------:R-:W2:Y:S04]  /*1d7e0*/  LDL.LU.64 R246, [R1+0xb8] ;  /* 0x0000b80001f67983 */ /* 0x000ea80000300a00 */
[----:B------:R-:W2:Y:S01]  /*1d7f0*/  LDL.LU.64 R250, [R1+0xb0] ;  /* 0x0000b00001fa7983 */ /* 0x000ea20000300a00 */
[----:B------:R-:W-:-:S02]  /*1d800*/  VIADD R0, R0, 0xffffff44 ;  /* 0xffffff4400007836 */ /* 0x000fc40000000000 */
[----:B------:R-:W-:-:S03]  /*1d810*/  VIADD R6, R6, 0xffffff47 ;  /* 0xffffff4706067836 */ /* 0x000fc60000000000 */
[----:B------:R-:W-:Y:S01]  /*1d820*/  ISETP.GE.U32.AND P4, PT, R0, 0x7fffff25, PT ;  /* 0x7fffff250000780c */ /* 0x000fe20003f86070 */
[----:B------:R-:W-:Y:S01]  /*1d830*/  VIADD R0, R40, 0xffffff41 ;  /* 0xffffff4128007836 */ /* 0x000fe20000000000 */
[----:B------:R-:W-:Y:S01]  /*1d840*/  ISETP.GE.U32.AND P0, PT, R6, 0x7fffff28, PT ;  /* 0x7fffff280600780c */ /* 0x000fe20003f06070 */
[----:B------:R-:W-:-:S05]  /*1d850*/  VIADD R5, R5, 0xffffff46 ;  /* 0xffffff4605057836 */ /* 0x000fca0000000000 */
[----:B------:R-:W-:Y:S01]  /*1d860*/  ISETP.GE.U32.AND P2, PT, R5, 0x7fffff27, PT ;  /* 0x7fffff270500780c */ /* 0x000fe20003f46070 */
[----:B------:R-:W-:Y:S02]  /*1d870*/  VIADD R5, R7, 0xffffff43 ;  /* 0xffffff4307057836 */ /* 0x000fe40000000000 */
[----:B---3--:R-:W-:-:S04]  /*1d880*/  IMAD.WIDE R22, R2, 0x4, R22 ;  /* 0x0000000402167825 */ /* 0x008fc800078e0216 */
[C---:B------:R-:W-:Y:S01]  /*1d890*/  IMAD.WIDE R234, R2.reuse, 0x4, R234 ;  /* 0x0000000402ea7825 */ /* 0x040fe200078e02ea */
[----:B------:R1:W-:Y:S03]  /*1d8a0*/  STL.64 [R1+0x2248], R22 ;  /* 0x0022481601007387 */ /* 0x0003e60000100a00 */
[C---:B------:R-:W-:Y:S01]  /*1d8b0*/  IMAD.WIDE R38, R2.reuse, 0x4, R38 ;  /* 0x0000000402267825 */ /* 0x040fe200078e0226 */
[----:B------:R-:W-:Y:S03]  /*1d8c0*/  STL.64 [R1+0x2268], R234 ;  /* 0x002268ea01007387 */ /* 0x000fe60000100a00 */
[----:B------:R-:W-:-:S04]  /*1d8d0*/  IMAD.WIDE R24, R2, 0x4, R24 ;  /* 0x0000000402187825 */ /* 0x000fc800078e0218 */
[C---:B------:R-:W-:Y:S01]  /*1d8e0*/  IMAD.WIDE R18, R2.reuse, 0x4, R18 ;  /* 0x0000000402127825 */ /* 0x040fe200078e0212 */
[----:B------:R-:W-:Y:S03]  /*1d8f0*/  STL.64 [R1+0x2288], R38 ;  /* 0x0022882601007387 */ /* 0x000fe60000100a00 */
        /* <DEDUP_REMOVED lines=9> */
[----:B------:R3:W-:Y:S03]  /*1d990*/  STL.64 [R1+0x2270], R32 ;  /* 0x0022702001007387 */ /* 0x0007e60000100a00 */
[C---:B------:R-:W-:Y:S01]  /*1d9a0*/  IMAD.WIDE R36, R2.reuse, 0x4, R30 ;  /* 0x0000000402247825 */ /* 0x040fe200078e021e */
[----:B------:R-:W-:Y:S04]  /*1d9b0*/  STL.64 [R1+0x2278], R42 ;  /* 0x0022782a01007387 */ /* 0x000fe80000100a00 */
[----:B------:R-:W-:Y:S01]  /*1d9c0*/  STL.64 [R1+0x2280], R40 ;  /* 0x0022802801007387 */ /* 0x000fe20000100a00 */
[----:B----4-:R-:W-:-:S03]  /*1d9d0*/  IMAD.WIDE R28, R2, 0x4, R28 ;  /* 0x00000004021c7825 */ /* 0x010fc600078e021c */
[----:B------:R-:W-:Y:S01]  /*1d9e0*/  STL.64 [R1+0x2290], R36 ;  /* 0x0022902401007387 */ /* 0x000fe20000100a00 */
[----:B------:R-:W-:-:S03]  /*1d9f0*/  IMAD.WIDE R26, R2, 0x4, R26 ;  /* 0x00000004021a7825 */ /* 0x000fc600078e021a */
[----:B------:R4:W-:Y:S01]  /*1da00*/  STL.64 [R1+0x2298], R28 ;  /* 0x0022981c01007387 */ /* 0x0009e20000100a00 */
[----:B--2---:R-:W-:-:S03]  /*1da10*/  IMAD.WIDE R20, R2, 0x4, R20 ;  /* 0x0000000402147825 */ /* 0x004fc600078e0214 */
[----:B------:R2:W-:Y:S01]  /*1da20*/  STL.64 [R1+0x22a0], R26 ;  /* 0x0022a01a01007387 */ /* 0x0005e20000100a00 */
[----:B------:R-:W-:-:S03]  /*1da30*/  IMAD.WIDE R34, R2, 0x4, R246 ;  /* 0x0000000402227825 */ /* 0x000fc600078e02f6 */
[----:B------:R2:W-:Y:S01]  /*1da40*/  STL.64 [R1+0x22b0], R20 ;  /* 0x0022b01401007387 */ /* 0x0005e20000100a00 */
[----:B------:R-:W-:-:S03]  /*1da50*/  IMAD.WIDE R6, R2, 0x4, R250 ;  /* 0x0000000402067825 */ /* 0x000fc600078e02fa */
[----:B------:R-:W-:Y:S04]  /*1da60*/  STL.64 [R1+0x22b8], R34 ;  /* 0x0022b82201007387 */ /* 0x000fe80000100a00 */
[----:B------:R-:W2:Y:S04]  /*1da70*/  LDL.LU.64 R30, [R1+0xe0] ;  /* 0x0000e000011e7983 */ /* 0x000ea80000300a00 */
[----:B------:R-:W-:Y:S04]  /*1da80*/  LDGSTS.E [R9+0x50000], desc[UR6][R22.64], !P0 ;  /* 0x5000000016097fae */ /* 0x000fe8000c121846 */
[----:B------:R2:W-:Y:S04]  /*1da90*/  STL.64 [R1+0x22c0], R6 ;  /* 0x0022c00601007387 */ /* 0x0005e80000100a00 */
[----:B------:R-:W-:Y:S04]  /*1daa0*/  LDGSTS.E [R9+0x54000], desc[UR6][R18.64], !P0 ;  /* 0x5400000012097fae */ /* 0x000fe8000c121846 */
[----:B-1----:R-:W2:Y:S01]  /*1dab0*/  LDL.LU.64 R22, [R1+0xd8] ;  /* 0x0000d80001167983 */ /* 0x002ea20000300a00 */
[----:B------:R-:W-:-:S03]  /*1dac0*/  VIADD R3, R3, 0xffffff45 ;  /* 0xffffff4503037836 */ /* 0x000fc60000000000 */
[----:B------:R-:W-:Y:S04]  /*1dad0*/  LDGSTS.E [R9+0x58000], desc[UR6][R242.64], !P0 ;  /* 0x58000000f2097fae */ /* 0x000fe8000c121846 */
[----:B---3--:R-:W3:Y:S04]  /*1dae0*/  LDL.LU.64 R18, [R1+0xd0] ;  /* 0x0000d00001127983 */ /* 0x008ee80000300a00 */
[----:B------:R-:W3:Y:S01]  /*1daf0*/  LDL.LU.64 R250, [R1+0xc8] ;  /* 0x0000c80001fa7983 */ /* 0x000ee20000300a00 */
[----:B------:R-:W-:-:S03]  /*1db00*/  ISETP.GE.U32.AND P3, PT, R3, 0x7fffff26, PT ;  /* 0x7fffff260300780c */ /* 0x000fc60003f66070 */
[----:B------:R-:W-:Y:S04]  /*1db10*/  LDGSTS.E [R9+0x5c000], desc[UR6][R238.64], !P0 ;  /* 0x5c000000ee097fae */ /* 0x000fe8000c121846 */
[----:B------:R-:W-:Y:S04]  /*1db20*/  LDGSTS.E [R9+0x50004], desc[UR6][R234.64], !P2 ;  /* 0x50004000ea097fae */ /* 0x000fe8000d121846 */
[----:B------:R-:W3:Y:S04]  /*1db30*/  LDL.LU.64 R246, [R1+0xa8] ;  /* 0x0000a80001f67983 */ /* 0x000ee80000300a00 */
[----:B------:R-:W-:Y:S04]  /*1db40*/  LDGSTS.E [R9+0x54004], desc[UR6][R32.64], !P2 ;  /* 0x5400400020097fae */ /* 0x000fe8000d121846 */
[----:B------:R1:W-:Y:S04]  /*1db50*/  LDGSTS.E [R9+0x58004], desc[UR6][R42.64], !P2 ;  /* 0x580040002a097fae */ /* 0x0003e8000d121846 */
[----:B------:R-:W-:Y:S04]  /*1db60*/  LDGSTS.E [R9+0x5c004], desc[UR6][R40.64], !P2 ;  /* 0x5c00400028097fae */ /* 0x000fe8000d121846 */
[----:B------:R-:W3:Y:S04]  /*1db70*/  LDL.LU.64 R32, [R1+0xa0] ;  /* 0x0000a00001207983 */ /* 0x000ee80000300a00 */
[----:B------:R1:W-:Y:S04]  /*1db80*/  LDGSTS.E [R9+0x50008], desc[UR6][R38.64], !P3 ;  /* 0x5000800026097fae */ /* 0x0003e8000d921846 */
[----:B------:R-:W-:Y:S04]  /*1db90*/  LDGSTS.E [R9+0x54008], desc[UR6][R36.64], !P3 ;  /* 0x5400800024097fae */ /* 0x000fe8000d921846 */
[----:B------:R-:W-:Y:S04]  /*1dba0*/  LDGSTS.E [R9+0x58008], desc[UR6][R28.64], !P3 ;  /* 0x580080001c097fae */ /* 0x000fe8000d921846 */
[----:B------:R-:W-:Y:S04]  /*1dbb0*/  LDGSTS.E [R9+0x5c008], desc[UR6][R26.64], !P3 ;  /* 0x5c0080001a097fae */ /* 0x000fe8000d921846 */
[----:B------:R-:W-:Y:S04]  /*1dbc0*/  LDGSTS.E [R9+0x5000c], desc[UR6][R24.64], !P4 ;  /* 0x5000c00018097fae */ /* 0x000fe8000e121846 */
[----:B----4-:R-:W4:Y:S04]  /*1dbd0*/  LDL.LU.64 R28, [R1+0x98] ;  /* 0x00009800011c7983 */ /* 0x010f280000300a00 */
[----:B--2---:R-:W2:Y:S04]  /*1dbe0*/  LDL.LU.64 R26, [R1+0x90] ;  /* 0x00009000011a7983 */ /* 0x004ea80000300a00 */
[----:B------:R-:W-:Y:S04]  /*1dbf0*/  LDGSTS.E [R9+0x5400c], desc[UR6][R20.64], !P4 ;  /* 0x5400c00014097fae */ /* 0x000fe8000e121846 */
[----:B------:R-:W2:Y:S04]  /*1dc00*/  LDL.LU.64 R24, [R1+0x88] ;  /* 0x0000880001187983 */ /* 0x000ea80000300a00 */
[----:B------:R-:W-:Y:S04]  /*1dc10*/  LDGSTS.E [R9+0x5800c], desc[UR6][R34.64], !P4 ;  /* 0x5800c00022097fae */ /* 0x000fe8000e121846 */
[----:B------:R-:W2:Y:S04]  /*1dc20*/  LDL.LU.64 R20, [R1+0x80] ;  /* 0x0000800001147983 */ /* 0x000ea80000300a00 */
[----:B------:R-:W2:Y:S04]  /*1dc30*/  LDL.LU.64 R234, [R1+0x78] ;  /* 0x0000780001ea7983 */ /* 0x000ea80000300a00 */
[----:B------:R-:W2:Y:S04]  /*1dc40*/  LDL.LU.64 R238, [R1+0x70] ;  /* 0x0000700001ee7983 */ /* 0x000ea80000300a00 */
[----:B------:R-:W2:Y:S04]  /*1dc50*/  LDL.LU.64 R242, [R1+0x68] ;  /* 0x0000680001f27983 */ /* 0x000ea80000300a00 */
[----:B------:R4:W-:Y:S01]  /*1dc60*/  LDGSTS.E [R9+0x5c00c], desc[UR6][R6.64], !P4 ;  /* 0x5c00c00006097fae */ /* 0x0009e2000e121846 */
[----:B-1----:R-:W-:-:S04]  /*1dc70*/  IMAD.WIDE R42, R2, 0x4, R30 ;  /* 0x00000004022a7825 */ /* 0x002fc800078e021e */
[----:B------:R-:W-:-:S04]  /*1dc80*/  IMAD.WIDE R38, R2, 0x4, R22 ;  /* 0x0000000402267825 */ /* 0x000fc800078e0216 */
[C---:B---3--:R-:W-:Y:S02]  /*1dc90*/  IMAD.WIDE R30, R2.reuse, 0x4, R18 ;  /* 0x00000004021e7825 */ /* 0x048fe400078e0212 */
[----:B------:R-:W3:Y:S02]  /*1dca0*/  LDL.LU.64 R18, [R1+0x60] ;  /* 0x0000600001127983 */ /* 0x000ee40000300a00 */
[C---:B------:R-:W-:Y:S02]  /*1dcb0*/  IMAD.WIDE R22, R2.reuse, 0x4, R250 ;  /* 0x0000000402167825 */ /* 0x040fe400078e02fa */
[----:B------:R-:W3:Y:S04]  /*1dcc0*/  LDL.LU.64 R250, [R1+0x58] ;  /* 0x0000580001fa7983 */ /* 0x000ee80000300a00 */
[----:B------:R1:W-:Y:S01]  /*1dcd0*/  STL.64 [R1+0x22c8], R42 ;  /* 0x0022c82a01007387 */ /* 0x0003e20000100a00 */
[----:B------:R-:W-:-:S03]  /*1dce0*/  IMAD.WIDE R246, R2, 0x4, R246 ;  /* 0x0000000402f67825 */ /* 0x000fc600078e02f6 */
[----:B------:R-:W-:Y:S04]  /*1dcf0*/  STL.64 [R1+0x22e8], R38 ;  /* 0x0022e82601007387 */ /* 0x000fe80000100a00 */
[----:B------:R-:W-:Y:S04]  /*1dd00*/  STL.64 [R1+0x2308], R30 ;  /* 0x0023081e01007387 */ /* 0x000fe80000100a00 */
[----:B------:R1:W-:Y:S01]  /*1dd10*/  STL.64 [R1+0x22d0], R246 ;  /* 0x0022d0f601007387 */ /* 0x0003e20000100a00 */
[----:B------:R-:W-:-:S03]  /*1dd20*/  IMAD.WIDE R40, R2, 0x4, R32 ;  /* 0x0000000402287825 */ /* 0x000fc600078e0220 */
[----:B------:R-:W-:Y:S01]  /*1dd30*/  STL.64 [R1+0x2328], R22 ;  /* 0x0023281601007387 */ /* 0x000fe20000100a00 */
[----:B------:R-:W-:-:S03]  /*1dd40*/  ISETP.GE.U32.AND P6, PT, R5, 0x7fffff24, PT ;  /* 0x7fffff240500780c */ /* 0x000fc60003fc6070 */
[----:B------:R1:W-:Y:S04]  /*1dd50*/  STL.64 [R1+0x22d8], R40 ;  /* 0x0022d82801007387 */ /* 0x0003e80000100a00 */
[----:B------:R-:W3:Y:S06]  /*1dd60*/  LDL.LU.64 R6, [R1+0x50] ;  /* 0x0000500001067983 */ /* 0x000eec0000300a00 */
[----:B------:R-:W-:Y:S04]  /*1dd70*/  LDGSTS.E [R16+0x50000], desc[UR6][R42.64], !P6 ;  /* 0x500000002a107fae */ /* 0x000fe8000f121846 */
[----:B------:R-:W-:Y:S01]  /*1dd80*/  LDGSTS.E [R16+0x54000], desc[UR6][R246.64], !P6 ;  /* 0x54000000f6107fae */ /* 0x000fe2000f121846 */
[----:B----4-:R-:W-:-:S04]  /*1dd90*/  IMAD.WIDE R8, R2, 0x4, R28 ;  /* 0x0000000402087825 */ /* 0x010fc800078e021c */
[C---:B--2---:R-:W-:Y:S01]  /*1dda0*/  IMAD.WIDE R36, R2.reuse, 0x4, R26 ;  /* 0x0000000402247825 */ /* 0x044fe200078e021a */
        /* <DEDUP_REMOVED lines=8> */
[----:B------:R-:W4:Y:S03]  /*1de30*/  LDL.LU.64 R234, [R1+0xf8] ;  /* 0x0000f80001ea7983 */ /* 0x000f260000300a00 */
[----:B------:R-:W-:Y:S01]  /*1de40*/  IMAD.WIDE R24, R2, 0x4, R242 ;  /* 0x0000000402187825 */ /* 0x000fe200078e02f2 */
[----:B------:R4:W-:Y:S04]  /*1de50*/  STL.64 [R1+0x2310], R28 ;  /* 0x0023101c01007387 */ /* 0x0009e80000100a00 */
[----:B------:R-:W4:Y:S04]  /*1de60*/  LDL.LU.64 R238, [R1+0xf0] ;  /* 0x0000f00001ee7983 */ /* 0x000f280000300a00 */
[----:B------:R4:W-:Y:S04]  /*1de70*/  STL.64 [R1+0x2318], R26 ;  /* 0x0023181a01007387 */ /* 0x0009e80000100a00 */
[----:B------:R-:W4:Y:S04]  /*1de80*/  LDL.LU.64 R242, [R1+0x38] ;  /* 0x0000380001f27983 */ /* 0x000f280000300a00 */
[----:B------:R4:W-:Y:S01]  /*1de90*/  STL.64 [R1+0x2320], R24 ;  /* 0x0023201801007387 */ /* 0x0009e20000100a00 */
[----:B------:R-:W-:Y:S01]  /*1dea0*/  VIADD R3, R231, 0xffffff42 ;  /* 0xffffff42e7037836 */ /* 0x000fe20000000000 */
[----:B------:R-:W-:Y:S01]  /*1deb0*/  UIADD3 UR48, UR48, -0xc0, URZ ;  /* 0xffffff4030307890 */ /* 0x000fe2000fffe03f */
[----:B------:R-:W-:Y:S01]  /*1dec0*/  ISETP.GE.U32.AND P4, PT, R0, 0x7fffff22, PT ;  /* 0x7fffff220000780c */ /* 0x000fe20003f86070 */
[----:B------:R-:W-:Y:S01]  /*1ded0*/  LDGSTS.E [R16+0x58000], desc[UR6][R40.64], !P6 ;  /* 0x5800000028107fae */ /* 0x000fe2000f121846 */
[C---:B---3--:R-:W-:Y:S01]  /*1dee0*/  IMAD.WIDE R20, R2.reuse, 0x4, R18 ;  /* 0x0000000402147825 */ /* 0x048fe200078e0212 */
[----:B------:R-:W-:Y:S01]  /*1def0*/  ISETP.GE.U32.AND P5, PT, R3, 0x7fffff23, PT ;  /* 0x7fffff230300780c */ /* 0x000fe20003fa6070 */
[----:B------:R-:W-:Y:S01]  /*1df00*/  UISETP.GE.U32.AND UP1, UPT, UR48, 0x7fffff21, UPT ;  /* 0x7fffff213000788c */ /* 0x000fe2000bf26070 */
[----:B------:R-:W-:Y:S01]  /*1df10*/  LDGSTS.E [R16+0x5c000], desc[UR6][R8.64], !P6 ;  /* 0x5c00000008107fae */ /* 0x000fe2000f121846 */
[----:B------:R-:W-:-:S03]  /*1df20*/  IMAD.WIDE R18, R2, 0x4, R250 ;  /* 0x0000000402127825 */ /* 0x000fc600078e02fa */
[----:B------:R-:W3:Y:S04]  /*1df30*/  LDL.LU.64 R250, [R1+0x28] ;  /* 0x0000280001fa7983 */ /* 0x000ee80000300a00 */
[----:B------:R4:W-:Y:S04]  /*1df40*/  STL.64 [R1+0x2330], R20 ;  /* 0x0023301401007387 */ /* 0x0009e80000100a00 */
[----:B------:R4:W-:Y:S04]  /*1df50*/  STL.64 [R1+0x2338], R18 ;  /* 0x0023381201007387 */ /* 0x0009e80000100a00 */
[----:B-1----:R-:W3:Y:S04]  /*1df60*/  LDL.LU.64 R42, [R1+0x2928] ;  /* 0x00292800012a7983 */ /* 0x002ee80000300a00 */
[----:B------:R-:W3:Y:S01]  /*1df70*/  LDL.LU.64 R246, [R1+0x18] ;  /* 0x0000180001f67983 */ /* 0x000ee20000300a00 */
[----:B------:R-:W-:-:S02]  /*1df80*/  PLOP3.LUT P3, PT, PT, PT, UP1, 0x80, 0x0 ;  /* 0x000000000000781c */ /* 0x000fc40003f6f018 */
[----:B------:R-:W-:Y:S01]  /*1df90*/  PLOP3.LUT P2, PT, PT, PT, UP1, 0x80, 0x0 ;  /* 0x000000000000781c */ /* 0x000fe20003f4f018 */
[----:B------:R-:W3:Y:S01]  /*1dfa0*/  LDL.LU.64 R40, [R1+0x2920] ;  /* 0x0029200001287983 */ /* 0x000ee20000300a00 */
[----:B------:R-:W-:Y:S02]  /*1dfb0*/  PLOP3.LUT P0, PT, PT, PT, UP1, 0x80, 0x0 ;  /* 0x000000000000781c */ /* 0x000fe40003f0f018 */
[----:B------:R-:W-:Y:S01]  /*1dfc0*/  PLOP3.LUT P6, PT, PT, PT, UP1, 0x80, 0x0 ;  /* 0x000000000000781c */ /* 0x000fe20003fcf018 */
[----:B------:R-:W-:Y:S04]  /*1dfd0*/  LDGSTS.E [R16+0x50004], desc[UR6][R38.64], !P5 ;  /* 0x5000400026107fae */ /* 0x000fe8000e921846 */
[----:B--2---:R-:W2:Y:S01]  /*1dfe0*/  LDL.LU.64 R8, [R1+0x8] ;  /* 0x0000080001087983 */ /* 0x004ea20000300a00 */
[----:B------:R-:W-:-:S03]  /*1dff0*/  IMAD.WIDE R6, R2, 0x4, R6 ;  /* 0x0000000402067825 */ /* 0x000fc600078e0206 */
[----:B------:R-:W-:Y:S04]  /*1e000*/  LDGSTS.E [R16+0x54004], desc[UR6][R36.64], !P5 ;  /* 0x5400400024107fae */ /* 0x000fe8000e921846 */
[----:B------:R-:W2:Y:S04]  /*1e010*/  LDL.LU.64 R38, [R1+0x2918] ;  /* 0x0029180001267983 */ /* 0x000ea80000300a00 */
[----:B------:R-:W-:Y:S04]  /*1e020*/  LDGSTS.E [R16+0x58004], desc[UR6][R34.64], !P5 ;  /* 0x5800400022107fae */ /* 0x000fe8000e921846 */
[----:B----4-:R-:W4:Y:S04]  /*1e030*/  LDL.LU.64 R36, [R1+0x2910] ;  /* 0x0029100001247983 */ /* 0x010f280000300a00 */
[----:B------:R-:W-:Y:S04]  /*1e040*/  LDGSTS.E [R16+0x5c004], desc[UR6][R32.64], !P5 ;  /* 0x5c00400020107fae */ /* 0x000fe8000e921846 */
[----:B------:R-:W4:Y:S04]  /*1e050*/  LDL.LU.64 R34, [R1+0x2908] ;  /* 0x0029080001227983 */ /* 0x000f280000300a00 */
[----:B------:R-:W-:Y:S04]  /*1e060*/  LDGSTS.E [R16+0x50008], desc[UR6][R30.64], !P4 ;  /* 0x500080001e107fae */ /* 0x000fe8000e121846 */
[----:B------:R1:W-:Y:S04]  /*1e070*/  STL.64 [R1+0x2340], R6 ;  /* 0x0023400601007387 */ /* 0x0003e80000100a00 */
[----:B------:R-:W-:Y:S01]  /*1e080*/  LDGSTS.E [R16+0x54008], desc[UR6][R28.64], !P4 ;  /* 0x540080001c107fae */ /* 0x000fe2000e121846 */
[----:B------:R-:W-:-:S03]  /*1e090*/  VIADD R0, R17, 0x100000 ;  /* 0x0010000011007836 */ /* 0x000fc60000000000 */
[----:B------:R-:W4:Y:S04]  /*1e0a0*/  LDL.LU.64 R32, [R1+0x2900] ;  /* 0x0029000001207983 */ /* 0x000f280000300a00 */
[----:B------:R-:W-:Y:S04]  /*1e0b0*/  LDGSTS.E [R16+0x58008], desc[UR6][R26.64], !P4 ;  /* 0x580080001a107fae */ /* 0x000fe8000e121846 */
[----:B------:R-:W4:Y:S01]  /*1e0c0*/  LDL.LU.64 R30, [R1+0x28f8] ;  /* 0x0028f800011e7983 */ /* 0x000f220000300a00 */
[----:B------:R-:W-:-:S03]  /*1e0d0*/  IMAD.WIDE R234, R4, 0x4, R234 ;  /* 0x0000000404ea7825 */ /* 0x000fc600078e02ea */
[----:B------:R-:W-:Y:S04]  /*1e0e0*/  LDGSTS.E [R16+0x5c008], desc[UR6][R24.64], !P4 ;  /* 0x5c00800018107fae */ /* 0x000fe8000e121846 */
[----:B------:R-:W4:Y:S01]  /*1e0f0*/  LDL.LU.64 R28, [R1+0x28f0] ;  /* 0x0028f000011c7983 */ /* 0x000f220000300a00 */
[----:B------:R-:W-:-:S03]  /*1e100*/  IMAD.WIDE R238, R4, 0x4, R238 ;  /* 0x0000000404ee7825 */ /* 0x000fc600078e02ee */
[----:B------:R-:W-:Y:S04]  /*1e110*/  LDGSTS.E [R16+0x5000c], desc[UR6][R22.64], !P3 ;  /* 0x5000c00016107fae */ /* 0x000fe8000d921846 */
[----:B------:R-:W4:Y:S01]  /*1e120*/  LDL.LU.64 R26, [R1+0x28e8] ;  /* 0x0028e800011a7983 */ /* 0x000f220000300a00 */
[----:B------:R-:W-:-:S03]  /*1e130*/  IMAD.WIDE R242, R4, 0x4, R242 ;  /* 0x0000000404f27825 */ /* 0x000fc600078e02f2 */
[----:B------:R-:W-:Y:S01]  /*1e140*/  LDGSTS.E [R16+0x5400c], desc[UR6][R20.64], !P2 ;  /* 0x5400c00014107fae */ /* 0x000fe2000d121846 */
[----:B------:R-:W-:-:S03]  /*1e150*/  VIADD R3, R17, 0x100000 ;  /* 0x0010000011037836 */ /* 0x000fc60000000000 */
[----:B------:R-:W4:Y:S04]  /*1e160*/  LDL.LU.64 R24, [R1+0x28e0] ;  /* 0x0028e00001187983 */ /* 0x000f280000300a00 */
[----:B------:R-:W-:Y:S04]  /*1e170*/  LDGSTS.E [R16+0x5800c], desc[UR6][R18.64], !P0 ;  /* 0x5800c00012107fae */ /* 0x000fe8000c121846 */
[----:B------:R-:W4:Y:S04]  /*1e180*/  LDL.LU.64 R22, [R1+0x28d8] ;  /* 0x0028d80001167983 */ /* 0x000f280000300a00 */
[----:B------:R1:W-:Y:S04]  /*1e190*/  LDGSTS.E [R16+0x5c00c], desc[UR6][R6.64], !P6 ;  /* 0x5c00c00006107fae */ /* 0x0003e8000f121846 */
[----:B------:R-:W4:Y:S04]  /*1e1a0*/  LDL.LU.64 R20, [R1+0x28d0] ;  /* 0x0028d00001147983 */ /* 0x000f280000300a00 */
[----:B------:R-:W4:Y:S01]  /*1e1b0*/  LDL.LU.64 R18, [R1+0x28c8] ;  /* 0x0028c80001127983 */ /* 0x000f220000300a00 */
[----:B-1----:R-:W-:-:S03]  /*1e1c0*/  VIADD R7, R17, 0x100000 ;  /* 0x0010000011077836 */ /* 0x002fc60000000000 */
[----:B------:R-:W0:Y:S01]  /*1e1d0*/  LDGDEPBAR ;  /* 0x00000000000079af */ /* 0x000e220000000000 */
[----:B------:R-:W-:-:S03]  /*1e1e0*/  VIADD R6, R17, 0x100000 ;  /* 0x0010000011067836 */ /* 0x000fc60000000000 */
[----:B------:R1:W-:Y:S04]  /*1e1f0*/  STL.64 [R1+0x2348], R234 ;  /* 0x002348ea01007387 */ /* 0x0003e80000100a00 */
[----:B------:R-:W-:Y:S04]  /*1e200*/  LDGSTS.E [R0+-0x40000], desc[UR6][R234.64], P1 ;  /* 0xc0000000ea007fae */ /* 0x000fe80008921846 */
[----:B------:R-:W-:Y:S04]  /*1e210*/  LDGSTS.E [R7+-0x3fc00], desc[UR6][R238.64], P1 ;  /* 0xc0400000ee077fae */ /* 0x000fe80008921846 */
[----:B------:R-:W-:Y:S04]  /*1e220*/  LDGSTS.E [R3+-0x3f800], desc[UR6][R242.64], P1 ;  /* 0xc0800000f2037fae */ /* 0x000fe80008921846 */
[----:B-1----:R-:W4:Y:S04]  /*1e230*/  LDL.LU.64 R234, [R1+0x28c0] ;  /* 0x0028c00001ea7983 */ /* 0x002f280000300a00 */
[----:B------:R1:W-:Y:S04]  /*1e240*/  STL.64 [R1+0x2358], R238 ;  /* 0x002358ee01007387 */ /* 0x0003e80000100a00 */
[----:B------:R1:W-:Y:S04]  /*1e250*/  STL.64 [R1+0x2368], R242 ;  /* 0x002368f201007387 */ /* 0x0003e80000100a00 */
[----:B-1----:R-:W4:Y:S04]  /*1e260*/  LDL.LU.64 R238, [R1+0x28b8] ;  /* 0x0028b80001ee7983 */ /* 0x002f280000300a00 */
[----:B------:R-:W4:Y:S01]  /*1e270*/  LDL.LU.64 R242, [R1+0x28b0] ;  /* 0x0028b00001f27983 */ /* 0x000f220000300a00 */
[----:B---3--:R-:W-:-:S05]  /*1e280*/  IMAD.WIDE R250, R4, 0x4, R250 ;  /* 0x0000000404fa7825 */ /* 0x008fca00078e02fa */
[----:B------:R1:W-:Y:S04]  /*1e290*/  STL.64 [R1+0x2378], R250 ;  /* 0x002378fa01007387 */ /* 0x0003e80000100a00 */
[----:B------:R-:W-:Y:S01]  /*1e2a0*/  LDGSTS.E [R0+-0x3f400], desc[UR6][R250.64], P1 ;  /* 0xc0c00000fa007fae */ /* 0x000fe20008921846 */
[----:B------:R-:W-:-:S03]  /*1e2b0*/  IMAD.WIDE R246, R4, 0x4, R246 ;  /* 0x0000000404f67825 */ /* 0x000fc600078e02f6 */
[----:B-1----:R-:W3:Y:S04]  /*1e2c0*/  LDL.LU.64 R250, [R1+0x28a8] ;  /* 0x0028a80001fa7983 */ /* 0x002ee80000300a00 */
[----:B------:R1:W-:Y:S04]  /*1e2d0*/  STL.64 [R1+0x2388], R246 ;  /* 0x002388f601007387 */ /* 0x0003e80000100a00 */
[----:B------:R2:W-:Y:S04]  /*1e2e0*/  LDGSTS.E [R6+-0x3f000], desc[UR6][R246.64], P1 ;  /* 0xc1000000f6067fae */ /* 0x0005e80008921846 */
[----:B-1----:R-:W3:Y:S01]  /*1e2f0*/  LDL.LU.64 R246, [R1+0x28a0] ;  /* 0x0028a00001f67983 */ /* 0x002ee20000300a00 */
[----:B--2---:R-:W-:-:S04]  /*1e300*/  IMAD.WIDE R8, R4, 0x4, R8 ;  /* 0x0000000404087825 */ /* 0x004fc800078e0208 */
[----:B------:R-:W-:Y:S01]  /*1e310*/  VIADD R5, R17, 0x100000 ;  /* 0x0010000011057836 */ /* 0x000fe20000000000 */
[----:B------:R1:W-:Y:S01]  /*1e320*/  STL.64 [R1+0x2398], R8 ;  /* 0x0023980801007387 */ /* 0x0003e20000100a00 */
[----:B------:R-:W-:Y:S02]  /*1e330*/  IMAD.MOV.U32 R6, RZ, RZ, R8 ;  /* 0x000000ffff067224 */ /* 0x000fe400078e0008 */
[----:B------:R-:W-:-:S05]  /*1e340*/  IMAD.MOV.U32 R7, RZ, RZ, R9 ;  /* 0x000000ffff077224 */ /* 0x000fca00078e0009 */
[----:B------:R2:W-:Y:S02]  /*1e350*/  LDGSTS.E [R5+-0x3ec00], desc[UR6][R6.64], P1 ;  /* 0xc140000006057fae */ /* 0x0005e40008921846 */
[----:B--2---:R-:W-:Y:S02]  /*1e360*/  VIADD R6, R17, 0x100000 ;  /* 0x0010000011067836 */ /* 0x004fe40000000000 */
[----:B----4-:R-:W-:-:S04]  /*1e370*/  IMAD.WIDE R18, R4, 0x4, R18 ;  /* 0x0000000404127825 */ /* 0x010fc800078e0212 */
[----:B------:R-:W-:-:S04]  /*1e380*/  IMAD.WIDE R238, R4, 0x4, R238 ;  /* 0x0000000404ee7825 */ /* 0x000fc800078e02ee */
[----:B------:R-:W-:-:S04]  /*1e390*/  IMAD.WIDE R242, R4, 0x4, R242 ;  /* 0x0000000404f27825 */ /* 0x000fc800078e02f2 */
[----:B---3--:R-:W-:-:S05]  /*1e3a0*/  IMAD.WIDE R250, R4, 0x4, R250 ;  /* 0x0000000404fa7825 */ /* 0x008fca00078e02fa */
[----:B------:R-:W-:Y:S04]  /*1e3b0*/  STL.64 [R1+0x23a8], R250 ;  /* 0x0023a8fa01007387 */ /* 0x000fe80000100a00 */
[----:B------:R-:W-:Y:S01]  /*1e3c0*/  LDGSTS.E [R3+-0x3e800], desc[UR6][R250.64], P1 ;  /* 0xc1800000fa037fae */ /* 0x000fe20008921846 */
[----:B-1----:R-:W-:-:S05]  /*1e3d0*/  IMAD.WIDE R8, R4, 0x4, R246 ;  /* 0x0000000404087825 */ /* 0x002fca00078e02f6 */
[----:B------:R1:W-:Y:S04]  /*1e3e0*/  STL.64 [R1+0x23b8], R8 ;  /* 0x0023b80801007387 */ /* 0x0003e80000100a00 */
[----:B------:R1:W-:Y:S04]  /*1e3f0*/  LDGSTS.E [R0+-0x3e400], desc[UR6][R8.64], P1 ;  /* 0xc1c0000008007fae */ /* 0x0003e80008921846 */
[----:B------:R-:W-:Y:S04]  /*1e400*/  STL.64 [R1+0x23c8], R242 ;  /* 0x0023c8f201007387 */ /* 0x000fe80000100a00 */
[----:B------:R2:W-:Y:S01]  /*1e410*/  LDGSTS.E [R6+-0x3e000], desc[UR6][R242.64], P1 ;  /* 0xc2000000f2067fae */ /* 0x0005e20008921846 */
[----:B-1----:R-:W-:-:S03]  /*1e420*/  IMAD.WIDE R8, R4, 0x4, R234 ;  /* 0x0000000404087825 */ /* 0x002fc600078e02ea */
[----:B------:R-:W-:Y:S04]  /*1e430*/  STL.64 [R1+0x23d8], R238 ;  /* 0x0023d8ee01007387 */ /* 0x000fe80000100a00 */
[----:B------:R-:W-:Y:S04]  /*1e440*/  LDGSTS.E [R5+-0x3dc00], desc[UR6][R238.64], P1 ;  /* 0xc2400000ee057fae */ /* 0x000fe80008921846 */
[----:B------:R1:W-:Y:S01]  /*1e450*/  STL.64 [R1+0x23e8], R8 ;  /* 0x0023e80801007387 */ /* 0x0003e20000100a00 */
[----:B--2---:R-:W-:-:S03]  /*1e460*/  IMAD.WIDE R6, R4, 0x4, R24 ;  /* 0x0000000404067825 */ /* 0x004fc600078e0218 */
[----:B------:R1:W-:Y:S04]  /*1e470*/  LDGSTS.E [R3+-0x3d800], desc[UR6][R8.64], P1 ;  /* 0xc280000008037fae */ /* 0x0003e80008921846 */
[----:B------:R2:W-:Y:S04]  /*1e480*/  STL.64 [R1+0x23f8], R18 ;  /* 0x0023f81201007387 */ /* 0x0005e80000100a00 */
[----:B------:R2:W-:Y:S01]  /*1e490*/  LDGSTS.E [R0+-0x3d400], desc[UR6][R18.64], P1 ;  /* 0xc2c0000012007fae */ /* 0x0005e20008921846 */
[----:B-1----:R-:W-:-:S04]  /*1e4a0*/  IMAD.WIDE R8, R4, 0x4, R20 ;  /* 0x0000000404087825 */ /* 0x002fc800078e0214 */
[C---:B--2---:R-:W-:Y:S01]  /*1e4b0*/  IMAD.WIDE R18, R4.reuse, 0x4, R22 ;  /* 0x0000000404127825 */ /* 0x044fe200078e0216 */
        /* <DEDUP_REMOVED lines=10> */
[----:B-1----:R-:W-:-:S05]  /*1e560*/  IMAD.WIDE R6, R4, 0x4, R28 ;  /* 0x0000000404067825 */ /* 0x002fca00078e021c */
[----:B------:R1:W-:Y:S01]  /*1e570*/  STL.64 [R1+0x2448], R6 ;  /* 0x0024480601007387 */ /* 0x0003e20000100a00 */
[----:B--2---:R-:W-:-:S03]  /*1e580*/  IMAD.WIDE R8, R4, 0x4, R32 ;  /* 0x0000000404087825 */ /* 0x004fc600078e0220 */
        /* <DEDUP_REMOVED lines=109> */
[----:B------:R-:W2:Y:S04]  /*1ec60*/  LDL.LU.64 R246, [R1+0x48] ;  /* 0x0000480001f67983 */ /* 0x000ea80000300a00 */
[----:B------:R3:W-:Y:S01]  /*1ec70*/  STL.64 [R1+0x2558], R8 ;  /* 0x0025580801007387 */ /* 0x0007e20000100a00 */
[----:B-1----:R-:W-:-:S03]  /*1ec80*/  IMAD.WIDE R18, R4, 0x4, R106 ;  /* 0x0000000404127825 */ /* 0x002fc600078e026a */
[----:B------:R1:W-:Y:S04]  /*1ec90*/  STL.64 [R1+0x2610], R6 ;  /* 0x0026100601007387 */ /* 0x0003e80000100a00 */
[----:B------:R-:W-:Y:S01]  /*1eca0*/  LDGSTS.E [R5+-0x32c00], desc[UR6][R8.64], P1 ;  /* 0xcd40000008057fae */ /* 0x000fe20008921846 */
[----:B------:R-:W-:-:S03]  /*1ecb0*/  IMAD.WIDE R20, R4, 0x4, R110 ;  /* 0x0000000404147825 */ /* 0x000fc600078e026e */
[----:B------:R1:W-:Y:S04]  /*1ecc0*/  LDGSTS.E [R0+-0x32800], desc[UR6][R6.64], P1 ;  /* 0xcd80000006007fae */ /* 0x0003e80008921846 */
[----:B------:R4:W-:Y:S04]  /*1ecd0*/  LDGSTS.E [R3+-0x32400], desc[UR6][R18.64], P1 ;  /* 0xcdc0000012037fae */ /* 0x0009e80008921846 */
[----:B---3--:R-:W3:Y:S04]  /*1ece0*/  LDL.LU.64 R8, [R1+0x40] ;  /* 0x0000400001087983 */ /* 0x008ee80000300a00 */
[----:B------:R4:W-:Y:S04]  /*1ecf0*/  STL.64 [R1+0x2608], R18 ;  /* 0x0026081201007387 */ /* 0x0009e80000100a00 */
[----:B------:R-:W3:Y:S01]  /*1ed00*/  LDL.LU.64 R250, [R1+0x30] ;  /* 0x0000300001fa7983 */ /* 0x000ee20000300a00 */
[----:B-1----:R-:W-:-:S04]  /*1ed10*/  IMAD.WIDE R6, R4, 0x4, R108 ;  /* 0x0000000404067825 */ /* 0x002fc800078e026c */
[C---:B----4-:R-:W-:Y:S01]  /*1ed20*/  IMAD.WIDE R18, R4.reuse, 0x4, R112 ;  /* 0x0000000404127825 */ /* 0x050fe200078e0270 */
[----:B------:R1:W-:Y:S04]  /*1ed30*/  STL.64 [R1+0x2550], R6 ;  /* 0x0025500601007387 */ /* 0x0003e80000100a00 */
[----:B------:R1:W-:Y:S04]  /*1ed40*/  LDGSTS.E [R0+-0x32000], desc[UR6][R6.64], P1 ;  /* 0xce00000006007fae */ /* 0x0003e80008921846 */
        /* <DEDUP_REMOVED lines=8> */
[----:B-1----:R-:W-:-:S04]  /*1edd0*/  IMAD.WIDE R18, R4, 0x4, R116 ;  /* 0x0000000404127825 */ /* 0x002fc800078e0274 */
[----:B------:R-:W-:Y:S01]  /*1ede0*/  VIADD R17, R17, 0x100000 ;  /* 0x0010000011117836 */ /* 0x000fe20000000000 */
[----:B------:R1:W-:Y:S01]  /*1edf0*/  STL.64 [R1+0x2540], R18 ;  /* 0x0025401201007387 */ /* 0x0003e20000100a00 */
[----:B----4-:R-:W-:-:S03]  /*1ee00*/  IMAD.WIDE R6, R4, 0x4, R120 ;  /* 0x0000000404067825 */ /* 0x010fc600078e0278 */
[----:B------:R1:W-:Y:S04]  /*1ee10*/  LDGSTS.E [R5+-0x31000], desc[UR6][R18.64], P1 ;  /* 0xcf00000012057fae */ /* 0x0003e80008921846 */
[----:B------:R4:W-:Y:S04]  /*1ee20*/  STL.64 [R1+0x2538], R20 ;  /* 0x0025381401007387 */ /* 0x0009e80000100a00 */
[----:B------:R4:W-:Y:S01]  /*1ee30*/  LDGSTS.E [R3+-0x30c00], desc[UR6][R20.64], P1 ;  /* 0xcf40000014037fae */ /* 0x0009e20008921846 */
[----:B-1----:R-:W-:-:S03]  /*1ee40*/  IMAD.WIDE R18, R4, 0x4, R122 ;  /* 0x0000000404127825 */ /* 0x002fc600078e027a */
[----:B------:R-:W-:Y:S04]  /*1ee50*/  STL.64 [R1+0x25f0], R6 ;  /* 0x0025f00601007387 */ /* 0x000fe80000100a00 */
[----:B------:R1:W-:Y:S01]  /*1ee60*/  LDGSTS.E [R0+-0x30800], desc[UR6][R6.64], P1 ;  /* 0xcf80000006007fae */ /* 0x0003e20008921846 */
[C---:B------:R-:W-:Y:S02]  /*1ee70*/  VIADD R5, R230.reuse, 0x100000 ;  /* 0x00100000e6057836 */ /* 0x040fe40000000000 */
[C---:B----4-:R-:W-:Y:S01]  /*1ee80*/  VIADD R3, R230.reuse, 0x100000 ;  /* 0x00100000e6037836 */ /* 0x050fe20000000000 */
[----:B------:R4:W-:Y:S01]  /*1ee90*/  LDGSTS.E [R17+-0x30400], desc[UR6][R18.64], P1 ;  /* 0xcfc0000012117fae */ /* 0x0009e20008921846 */
[----:B------:R-:W-:-:S03]  /*1eea0*/  VIADD R24, R230, 0x100000 ;  /* 0x00100000e6187836 */ /* 0x000fc60000000000 */
[----:B------:R4:W-:Y:S01]  /*1eeb0*/  STL.64 [R1+0x2530], R18 ;  /* 0x0025301201007387 */ /* 0x0009e20000100a00 */
[----:B-1----:R-:W-:Y:S02]  /*1eec0*/  VIADD R0, R230, 0x100000 ;  /* 0x00100000e6007836 */ /* 0x002fe40000000000 */
[----:B------:R-:W-:-:S04]  /*1eed0*/  IMAD.WIDE R20, R4, 0x4, R12 ;  /* 0x0000000404147825 */ /* 0x000fc800078e020c */
[----:B------:R-:W-:-:S04]  /*1eee0*/  IMAD.WIDE R22, R4, 0x4, R10 ;  /* 0x0000000404167825 */ /* 0x000fc800078e020a */
[C---:B----4-:R-:W-:Y:S02]  /*1eef0*/  IMAD.WIDE R18, R4.reuse, 0x4, R14 ;  /* 0x0000000404127825 */ /* 0x050fe400078e020e */
[----:B------:R-:W5:Y:S02]  /*1ef00*/  LDL.LU.64 R14, [R1+0x2898] ;  /* 0x00289800010e7983 */ /* 0x000f640000300a00 */
[C---:B------:R-:W-:Y:S02]  /*1ef10*/  IMAD.WIDE R248, R4.reuse, 0x4, R248 ;  /* 0x0000000404f87825 */ /* 0x040fe400078e02f8 */
[----:B------:R-:W5:Y:S02]  /*1ef20*/  LDL.LU.64 R12, [R1+0x2890] ;  /* 0x00289000010c7983 */ /* 0x000f640000300a00 */
[C---:B------:R-:W-:Y:S02]  /*1ef30*/  IMAD.WIDE R244, R4.reuse, 0x4, R244 ;  /* 0x0000000404f47825 */ /* 0x040fe400078e02f4 */
[----:B------:R-:W5:Y:S02]  /*1ef40*/  LDL.LU.64 R10, [R1+0x2888] ;  /* 0x00288800010a7983 */ /* 0x000f640000300a00 */
[----:B------:R-:W-:-:S04]  /*1ef50*/  IMAD.WIDE R240, R4, 0x4, R240 ;  /* 0x0000000404f07825 */ /* 0x000fc800078e02f0 */
[----:B------:R-:W-:-:S04]  /*1ef60*/  IMAD.WIDE R236, R4, 0x4, R236 ;  /* 0x0000000404ec7825 */ /* 0x000fc800078e02ec */
[----:B------:R-:W-:-:S04]  /*1ef70*/  IMAD.WIDE R232, R4, 0x4, R232 ;  /* 0x0000000404e87825 */ /* 0x000fc800078e02e8 */
[----:B------:R-:W-:-:S04]  /*1ef80*/  IMAD.WIDE R234, R4, 0x4, R124 ;  /* 0x0000000404ea7825 */ /* 0x000fc800078e027c */
[----:B------:R-:W-:-:S04]  /*1ef90*/  IMAD.WIDE R238, R4, 0x4, R126 ;  /* 0x0000000404ee7825 */ /* 0x000fc800078e027e */
[----:B------:R-:W-:-:S04]  /*1efa0*/  IMAD.WIDE R242, R4, 0x4, R128 ;  /* 0x0000000404f27825 */ /* 0x000fc800078e0280 */
[----:B------:R-:W-:-:S04]  /*1efb0*/  IMAD.WIDE R30, R4, 0x4, R134 ;  /* 0x00000004041e7825 */ /* 0x000fc800078e0286 */
[C---:B------:R-:W-:Y:S01]  /*1efc0*/  IMAD.WIDE R28, R4.reuse, 0x4, R136 ;  /* 0x00000004041c7825 */ /* 0x040fe200078e0288 */
[----:B------:R-:W-:Y:S03]  /*1efd0*/  STL.64 [R1+0x2488], R30 ;  /* 0x0024881e01007387 */ /* 0x000fe60000100a00 */
[C---:B------:R-:W-:Y:S01]  /*1efe0*/  IMAD.WIDE R26, R4.reuse, 0x4, R138 ;  /* 0x00000004041a7825 */ /* 0x040fe200078e028a */
[----:B------:R1:W-:Y:S04]  /*1eff0*/  STL.64 [R1+0x2480], R28 ;  /* 0x0024801c01007387 */ /* 0x0003e80000100a00 */
[----:B------:R4:W-:Y:S01]  /*1f000*/  STL.64 [R1+0x2528], R26 ;  /* 0x0025281a01007387 */ /* 0x0009e20000100a00 */
        /* <DEDUP_REMOVED lines=11> */
[----:B------:R-:W-:Y:S01]  /*1f0c0*/  LDGSTS.E [R0+-0x3fe00], desc[UR6][R6.64], P1 ;  /* 0xc020000006007fae */ /* 0x000fe20008921846 */
[----:B------:R-:W-:-:S04]  /*1f0d0*/  IMAD.WIDE R246, R4, 0x4, R130 ;  /* 0x0000000404f67825 */ /* 0x000fc800078e0282 */
[----:B---3--:R-:W-:-:S05]  /*1f0e0*/  IMAD.WIDE R8, R4, 0x4, R8 ;  /* 0x0000000404087825 */ /* 0x008fca00078e0208 */
[----:B------:R-:W-:Y:S01]  /*1f0f0*/  LDGSTS.E [R5+-0x3fa00], desc[UR6][R8.64], P1 ;  /* 0xc060000008057fae */ /* 0x000fe20008921846 */
[----:B------:R-:W-:-:S05]  /*1f100*/  IMAD.WIDE R16, R4, 0x4, R250 ;  /* 0x0000000404107825 */ /* 0x000fca00078e02fa */
[----:B------:R-:W-:Y:S04]  /*1f110*/  LDGSTS.E [R3+-0x3f600], desc[UR6][R16.64], P1 ;  /* 0xc0a0000010037fae */ /* 0x000fe80008921846 */
[----:B------:R-:W-:Y:S04]  /*1f120*/  LDGSTS.E [R0+-0x3f200], desc[UR6][R18.64], P1 ;  /* 0xc0e0000012007fae */ /* 0x000fe80008921846 */
[----:B------:R-:W-:Y:S04]  /*1f130*/  LDGSTS.E [R24+-0x3ee00], desc[UR6][R20.64], P1 ;  /* 0xc120000014187fae */ /* 0x000fe80008921846 */
[----:B------:R-:W-:Y:S04]  /*1f140*/  LDGSTS.E [R5+-0x3ea00], desc[UR6][R22.64], P1 ;  /* 0xc160000016057fae */ /* 0x000fe80008921846 */
[----:B------:R-:W-:Y:S01]  /*1f150*/  LDGSTS.E [R3+-0x3e600], desc[UR6][R248.64], P1 ;  /* 0xc1a00000f8037fae */ /* 0x000fe20008921846 */
[----:B------:R-:W-:-:S03]  /*1f160*/  IMAD.WIDE R250, R4, 0x4, R132 ;  /* 0x0000000404fa7825 */ /* 0x000fc600078e0284 */
[----:B------:R-:W-:Y:S04]  /*1f170*/  LDGSTS.E [R0+-0x3e200], desc[UR6][R244.64], P1 ;  /* 0xc1e00000f4007fae */ /* 0x000fe80008921846 */
[----:B------:R2:W-:Y:S04]  /*1f180*/  LDGSTS.E [R24+-0x3de00], desc[UR6][R240.64], P1 ;  /* 0xc2200000f0187fae */ /* 0x0005e80008921846 */
[----:B------:R-:W-:Y:S04]  /*1f190*/  LDGSTS.E [R5+-0x3da00], desc[UR6][R236.64], P1 ;  /* 0xc2600000ec057fae */ /* 0x000fe80008921846 */
[----:B------:R-:W-:Y:S04]  /*1f1a0*/  LDGSTS.E [R3+-0x3d600], desc[UR6][R232.64], P1 ;  /* 0xc2a00000e8037fae */ /* 0x000fe80008921846 */
[----:B------:R-:W-:Y:S01]  /*1f1b0*/  LDGSTS.E [R0+-0x3d200], desc[UR6][R234.64], P1 ;  /* 0xc2e00000ea007fae */ /* 0x000fe20008921846 */
[----:B--2---:R-:W-:-:S03]  /*1f1c0*/  IMAD.WIDE R24, R4, 0x4, R140 ;  /* 0x0000000404187825 */ /* 0x004fc600078e028c */
[----:B------:R-:W-:Y:S04]  /*1f1d0*/  LDGSTS.E [R3+-0x3ce00], desc[UR6][R238.64], P1 ;  /* 0xc3200000ee037fae */ /* 0x000fe80008921846 */
[----:B------:R-:W-:Y:S04]  /*1f1e0*/  LDGSTS.E [R5+-0x3ca00], desc[UR6][R242.64], P1 ;  /* 0xc3600000f2057fae */ /* 0x000fe80008921846 */
[----:B------:R-:W-:Y:S04]  /*1f1f0*/  LDGSTS.E [R0+-0x3c600], desc[UR6][R246.64], P1 ;  /* 0xc3a00000f6007fae */ /* 0x000fe80008921846 */
[----:B------:R-:W-:Y:S04]  /*1f200*/  LDGSTS.E [R3+-0x3c200], desc[UR6][R250.64], P1 ;  /* 0xc3e00000fa037fae */ /* 0x000fe80008921846 */
[----:B------:R-:W-:Y:S04]  /*1f210*/  LDGSTS.E [R0+-0x3be00], desc[UR6][R30.64], P1 ;  /* 0xc42000001e007fae */ /* 0x000fe80008921846 */
[----:B------:R1:W-:Y:S04]  /*1f220*/  LDGSTS.E [R5+-0x3ba00], desc[UR6][R28.64], P1 ;  /* 0xc46000001c057fae */ /* 0x0003e80008921846 */
[----:B------:R4:W-:Y:S04]  /*1f230*/  LDGSTS.E [R3+-0x3b600], desc[UR6][R26.64], P1 ;  /* 0xc4a000001a037fae */ /* 0x0009e80008921846 */
[----:B------:R2:W-:Y:S04]  /*1f240*/  STL.64 [R1+0x2520], R24 ;  /* 0x0025201801007387 */ /* 0x0005e80000100a00 */
[----:B------:R2:W-:Y:S01]  /*1f250*/  LDGSTS.E [R0+-0x3b200], desc[UR6][R24.64], P1 ;  /* 0xc4e0000018007fae */ /* 0x0005e20008921846 */
[----:B-1----:R-:W-:-:S04]  /*1f260*/  IMAD.WIDE R28, R4, 0x4, R144 ;  /* 0x00000004041c7825 */ /* 0x002fc800078e0290 */
[----:B----4-:R-:W-:-:S04]  /*1f270*/  IMAD.WIDE R26, R4, 0x4, R142 ;  /* 0x00000004041a7825 */ /* 0x010fc800078e028e */
        /* <DEDUP_REMOVED lines=15> */
[----:B------:R-:W-:Y:S04]  /*1f370*/  STL.64 [R1+0x2460], R28 ;  /* 0x0024601c01007387 */ /* 0x000fe80000100a00 */
[----:B------:R-:W-:Y:S01]  /*1f380*/  LDGSTS.E [R3+-0x39a00], desc[UR6][R28.64], P1 ;  /* 0xc66000001c037fae */ /* 0x000fe20008921846 */
[----:B-1----:R-:W-:-:S03]  /*1f390*/  IMAD.WIDE R24, R4, 0x4, R156 ;  /* 0x0000000404187825 */ /* 0x002fc600078e029c */
[----:B------:R1:W-:Y:S04]  /*1f3a0*/  STL.64 [R1+0x24e8], R26 ;  /* 0x0024e81a01007387 */ /* 0x0003e80000100a00 */
[----:B------:R1:W-:Y:S04]  /*1f3b0*/  LDGSTS.E [R5+-0x39600], desc[UR6][R26.64], P1 ;  /* 0xc6a000001a057fae */ /* 0x0003e80008921846 */
[----:B------:R2:W-:Y:S04]  /*1f3c0*/  STL.64 [R1+0x24e0], R24 ;  /* 0x0024e01801007387 */ /* 0x0005e80000100a00 */
[----:B------:R2:W-:Y:S01]  /*1f3d0*/  LDGSTS.E [R0+-0x39200], desc[UR6][R24.64], P1 ;  /* 0xc6e0000018007fae */ /* 0x0005e20008921846 */
[----:B-1----:R-:W-:-:S03]  /*1f3e0*/  IMAD.WIDE R26, R4, 0x4, R162 ;  /* 0x00000004041a7825 */ /* 0x002fc600078e02a2 */
[----:B------:R-:W-:Y:S01]  /*1f3f0*/  LDGSTS.E [R3+-0x38e00], desc[UR6][R158.64], P1 ;  /* 0xc72000009e037fae */ /* 0x000fe20008921846 */
[----:B------:R-:W-:-:S03]  /*1f400*/  IMAD.WIDE R156, R4, 0x4, R168 ;  /* 0x00000004049c7825 */ /* 0x000fc600078e02a8 */
[----:B------:R-:W-:Y:S01]  /*1f410*/  LDGSTS.E [R0+-0x38a00], desc[UR6][R160.64], P1 ;  /* 0xc7600000a0007fae */ /* 0x000fe20008921846 */
[----:B--2---:R-:W-:-:S03]  /*1f420*/  IMAD.WIDE R24, R4, 0x4, R164 ;  /* 0x0000000404187825 */ /* 0x004fc600078e02a4 */
[----:B------:R1:W-:Y:S04]  /*1f430*/  STL.64 [R1+0x24d8], R26 ;  /* 0x0024d81a01007387 */ /* 0x0003e80000100a00 */
[----:B------:R1:W-:Y:S04]  /*1f440*/  LDGSTS.E [R5+-0x38600], desc[UR6][R26.64], P1 ;  /* 0xc7a000001a057fae */ /* 0x0003e80008921846 */
[----:B------:R2:W-:Y:S04]  /*1f450*/  STL.64 [R1+0x24d0], R24 ;  /* 0x0024d01801007387 */ /* 0x0005e80000100a00 */
[----:B------:R2:W-:Y:S01]  /*1f460*/  LDGSTS.E [R3+-0x38200], desc[UR6][R24.64], P1 ;  /* 0xc7e0000018037fae */ /* 0x0005e20008921846 */
[----:B-1----:R-:W-:-:S03]  /*1f470*/  IMAD.WIDE R26, R4, 0x4, R170 ;  /* 0x00000004041a7825 */ /* 0x002fc600078e02aa */
[----:B------:R-:W-:Y:S04]  /*1f480*/  LDGSTS.E [R0+-0x37e00], desc[UR6][R166.64], P1 ;  /* 0xc8200000a6007fae */ /* 0x000fe80008921846 */
        /* <DEDUP_REMOVED lines=10> */
[----:B------:R-:W-:Y:S01]  /*1f530*/  STL.64 [R1+0x24b8], R26 ;  /* 0x0024b81a01007387 */ /* 0x000fe20000100a00 */
[----:B------:R-:W-:-:S03]  /*1f540*/  IMAD.WIDE R154, R4, 0x4, R184 ;  /* 0x00000004049a7825 */ /* 0x000fc600078e02b8 */
[----:B------:R-:W-:Y:S04]  /*1f550*/  LDGSTS.E [R5+-0x36600], desc[UR6][R26.64], P1 ;  /* 0xc9a000001a057fae */ /* 0x000fe80008921846 */
[----:B------:R1:W-:Y:S04]  /*1f560*/  STL.64 [R1+0x24b0], R24 ;  /* 0x0024b01801007387 */ /* 0x0003e80000100a00 */
[----:B------:R1:W-:Y:S01]  /*1f570*/  LDGSTS.E [R3+-0x36200], desc[UR6][R24.64], P1 ;  /* 0xc9e0000018037fae */ /* 0x0003e20008921846 */
[----:B------:R-:W-:-:S03]  /*1f580*/  IMAD.WIDE R178, R4, 0x4, R196 ;  /* 0x0000000404b27825 */ /* 0x000fc600078e02c4 */
[----:B------:R-:W-:Y:S01]  /*1f590*/  LDGSTS.E [R0+-0x35e00], desc[UR6][R182.64], P1 ;  /* 0xca200000b6007fae */ /* 0x000fe20008921846 */
[----:B------:R-:W-:-:S03]  /*1f5a0*/  IMAD.WIDE R196, R4, 0x4, R200 ;  /* 0x0000000404c47825 */ /* 0x000fc600078e02c8 */
[----:B------:R-:W-:Y:S01]  /*1f5b0*/  LDGSTS.E [R3+-0x35a00], desc[UR6][R154.64], P1 ;  /* 0xca6000009a037fae */ /* 0x000fe20008921846 */
[----:B-1----:R-:W-:-:S04]  /*1f5c0*/  IMAD.WIDE R24, R4, 0x4, R186 ;  /* 0x0000000404187825 */ /* 0x002fc800078e02ba */
[C---:B------:R-:W-:Y:S01]  /*1f5d0*/  IMAD.WIDE R186, R4.reuse, 0x4, R188 ;  /* 0x0000000404ba7825 */ /* 0x040fe200078e02bc */
[----:B------:R1:W-:Y:S04]  /*1f5e0*/  LDGSTS.E [R5+-0x35600], desc[UR6][R24.64], P1 ;  /* 0xcaa0000018057fae */ /* 0x0003e80008921846 */
        /* <DEDUP_REMOVED lines=18> */
[----:B------:R-:W-:Y:S04]  /*1f710*/  LDGSTS.E [R3+-0x32e00], desc[UR6][R184.64], P1 ;  /* 0xcd200000b8037fae */ /* 0x000fe80008921846 */
[----:B------:R-:W-:Y:S04]  /*1f720*/  LDGSTS.E [R0+-0x32a00], desc[UR6][R180.64], P1 ;  /* 0xcd600000b4007fae */ /* 0x000fe80008921846 */
[----:B------:R1:W-:Y:S04]  /*1f730*/  STL.64 [R1+0x24a8], R24 ;  /* 0x0024a81801007387 */ /* 0x0003e80000100a00 */
[----:B------:R-:W-:Y:S01]  /*1f740*/  LDGSTS.E [R5+-0x32600], desc[UR6][R162.64], P1 ;  /* 0xcda00000a2057fae */ /* 0x000fe20008921846 */
[----:B------:R-:W-:-:S03]  /*1f750*/  IMAD.WIDE R28, R4, 0x4, R224 ;  /* 0x00000004041c7825 */ /* 0x000fc600078e02e0 */
[----:B------:R-:W-:Y:S01]  /*1f760*/  LDGSTS.E [R3+-0x32200], desc[UR6][R172.64], P1 ;  /* 0xcde00000ac037fae */ /* 0x000fe20008921846 */
[----:B-1----:R-:W-:-:S03]  /*1f770*/  IMAD.WIDE R24, R4, 0x4, R220 ;  /* 0x0000000404187825 */ /* 0x002fc600078e02dc */
[----:B------:R-:W-:Y:S04]  /*1f780*/  LDGSTS.E [R0+-0x31e00], desc[UR6][R168.64], P1 ;  /* 0xce200000a8007fae */ /* 0x000fe80008921846 */
[----:B------:R-:W-:Y:S04]  /*1f790*/  LDGSTS.E [R3+-0x31a00], desc[UR6][R164.64], P1 ;  /* 0xce600000a4037fae */ /* 0x000fe80008921846 */
[----:B------:R1:W-:Y:S04]  /*1f7a0*/  STL.64 [R1+0x24a0], R26 ;  /* 0x0024a01a01007387 */ /* 0x0003e80000100a00 */
[----:B------:R1:W-:Y:S04]  /*1f7b0*/  LDGSTS.E [R5+-0x31600], desc[UR6][R26.64], P1 ;  /* 0xcea000001a057fae */ /* 0x0003e80008921846 */
[----:B------:R2:W-:Y:S04]  /*1f7c0*/  STL.64 [R1+0x2498], R24 ;  /* 0x0024981801007387 */ /* 0x0005e80000100a00 */
[----:B------:R2:W-:Y:S01]  /*1f7d0*/  LDGSTS.E [R0+-0x31200], desc[UR6][R24.64], P1 ;  /* 0xcee0000018007fae */ /* 0x0005e20008921846 */
[----:B-1----:R-:W-:-:S03]  /*1f7e0*/  IMAD.WIDE R26, R4, 0x4, R226 ;  /* 0x00000004041a7825 */ /* 0x002fc600078e02e2 */
[----:B------:R-:W-:Y:S04]  /*1f7f0*/  STL.64 [R1+0x2458], R28 ;  /* 0x0024581c01007387 */ /* 0x000fe80000100a00 */
[----:B------:R-:W-:Y:S01]  /*1f800*/  STL.64 [R1+0x2490], R26 ;  /* 0x0024901a01007387 */ /* 0x000fe20000100a00 */
[----:B--2---:R-:W-:-:S03]  /*1f810*/  IMAD.WIDE R24, R4, 0x4, R228 ;  /* 0x0000000404187825 */ /* 0x004fc600078e02e4 */
[----:B------:R-:W-:Y:S04]  /*1f820*/  STL [R1+0x1c00], RZ ;  /* 0x001c00ff01007387 */ /* 0x000fe80000100800 */
[----:B------:R1:W-:Y:S04]  /*1f830*/  STL.64 [R1+0x2450], R24 ;  /* 0x0024501801007387 */ /* 0x0003e80000100a00 */
[----:B------:R2:W-:Y:S04]  /*1f840*/  STL [R1+0x1c04], RZ ;  /* 0x001c04ff01007387 */ /* 0x0005e80000100800 */
        /* <DEDUP_REMOVED lines=1790> */
[----:B------:R2:W-:Y:S04]  /*26830*/  STL [R1], RZ ;  /* 0x000000ff01007387 */ /* 0x0005e80000100800 */
        /* <DEDUP_REMOVED lines=113> */
[----:B------:R2:W-:Y:S01]  /*26f50*/  STL [R1+0x1c8], RZ ;  /* 0x0001c8ff01007387 */ /* 0x0005e20000100800 */
[----:B------:R-:W-:-:S03]  /*26f60*/  IMAD.WIDE R152, R4, 0x4, R222 ;  /* 0x0000000404987825 */ /* 0x000fc600078e02de */
[----:B------:R2:W-:Y:S04]  /*26f70*/  STL [R1+0x1cc], RZ ;  /* 0x0001ccff01007387 */ /* 0x0005e80000100800 */
[----:B------:R2:W-:Y:S04]  /*26f80*/  STL [R1+0x1d0], RZ ;  /* 0x0001d0ff01007387 */ /* 0x0005e80000100800 */
[----:B------:R2:W-:Y:S01]  /*26f90*/  STL [R1+0x1d4], RZ ;  /* 0x0001d4ff01007387 */ /* 0x0005e20000100800 */
[----:B------:R-:W-:-:S03]  /*26fa0*/  VIADD R230, R230, 0x100000 ;  /* 0x00100000e6e67836 */ /* 0x000fc60000000000 */
[----:B------:R2:W-:Y:S04]  /*26fb0*/  STL [R1+0x1d8], RZ ;  /* 0x0001d8ff01007387 */ /* 0x0005e80000100800 */
[----:B------:R2:W-:Y:S04]  /*26fc0*/  STL [R1+0x1dc], RZ ;  /* 0x0001dcff01007387 */ /* 0x0005e80000100800 */
[----:B------:R2:W-:Y:S04]  /*26fd0*/  STL [R1+0x1e0], RZ ;  /* 0x0001e0ff01007387 */ /* 0x0005e80000100800 */
[----:B------:R2:W-:Y:S04]  /*26fe0*/  STL [R1+0x1e4], RZ ;  /* 0x0001e4ff01007387 */ /* 0x0005e80000100800 */
[----:B------:R2:W-:Y:S04]  /*26ff0*/  STL [R1+0x1e8], RZ ;  /* 0x0001e8ff01007387 */ /* 0x0005e80000100800 */
[----:B------:R-:W-:Y:S04]  /*27000*/  LDGSTS.E [R3+-0x30e00], desc[UR6][R152.64], P1 ;  /* 0xcf20000098037fae */ /* 0x000fe80008921846 */
[----:B------:R2:W-:Y:S04]  /*27010*/  STL [R1+0x1ec], RZ ;  /* 0x0001ecff01007387 */ /* 0x0005e80000100800 */
[----:B------:R-:W-:Y:S04]  /*27020*/  LDGSTS.E [R0+-0x30a00], desc[UR6][R28.64], P1 ;  /* 0xcf6000001c007fae */ /* 0x000fe80008921846 */
[----:B------:R2:W-:Y:S04]  /*27030*/  STL [R1+0x1f0], RZ ;  /* 0x0001f0ff01007387 */ /* 0x0005e80000100800 */
[----:B------:R-:W-:Y:S04]  /*27040*/  LDGSTS.E [R5+-0x30600], desc[UR6][R26.64], P1 ;  /* 0xcfa000001a057fae */ /* 0x000fe80008921846 */
[----:B------:R2:W-:Y:S04]  /*27050*/  STL [R1+0x1f4], RZ ;  /* 0x0001f4ff01007387 */ /* 0x0005e80000100800 */
[----:B------:R1:W-:Y:S04]  /*27060*/  LDGSTS.E [R230+-0x30200], desc[UR6][R24.64], P1 ;  /* 0xcfe0000018e67fae */ /* 0x0003e80008921846 */
[----:B------:R2:W-:Y:S04]  /*27070*/  STL [R1+0x1f8], RZ ;  /* 0x0001f8ff01007387 */ /* 0x0005e80000100800 */
[----:B------:R2:W-:Y:S04]  /*27080*/  STL [R1+0x1fc], RZ ;  /* 0x0001fcff01007387 */ /* 0x0005e80000100800 */
[----:B------:R-:W0:Y:S01]  /*27090*/  LDGDEPBAR ;  /* 0x00000000000079af */ /* 0x000e220000000000 */
[----:B-1----:R-:W-:-:S02]  /*270a0*/  CS2R R24, SRZ ;  /* 0x0000000000187805 */ /* 0x002fc4000001ff00 */
[----:B------:R-:W-:Y:S02]  /*270b0*/  CS2R R26, SRZ ;  /* 0x00000000001a7805 */ /* 0x000fe4000001ff00 */
[----:B------:R-:W-:Y:S02]  /*270c0*/  CS2R R28, SRZ ;  /* 0x00000000001c7805 */ /* 0x000fe4000001ff00 */
[----:B------:R-:W-:Y:S02]  /*270d0*/  CS2R R30, SRZ ;  /* 0x00000000001e7805 */ /* 0x000fe4000001ff00 */
[----:B------:R-:W-:Y:S02]  /*270e0*/  CS2R R32, SRZ ;  /* 0x0000000000207805 */ /* 0x000fe4000001ff00 */
[----:B------:R-:W-:Y:S02]  /*270f0*/  CS2R R34, SRZ ;  /* 0x0000000000227805 */ /* 0x000fe4000001ff00 */
[----:B------:R-:W-:-:S02]  /*27100*/  CS2R R36, SRZ ;  /* 0x0000000000247805 */ /* 0x000fc4000001ff00 */
        /* <DEDUP_REMOVED lines=53> */
[----:B------:R-:W-:-:S02]  /*27460*/  PLOP3.LUT P0, PT, PT, PT, UP0, 0x40, 0x0 ;  /* 0x000000000000781c */ /* 0x000fc40003f0e808 */
[----:B------:R-:W-:Y:S02]  /*27470*/  CS2R R144, SRZ ;  /* 0x0000000000907805 */ /* 0x000fe4000001ff00 */
[----:B------:R-:W-:Y:S02]  /*27480*/  CS2R R146, SRZ ;  /* 0x0000000000927805 */ /* 0x000fe4000001ff00 */
[----:B------:R-:W-:Y:S02]  /*27490*/  CS2R R148, SRZ ;  /* 0x0000000000947805 */ /* 0x000fe4000001ff00 */
[----:B------:R-:W-:-:S05]  /*274a0*/  CS2R R150, SRZ ;  /* 0x0000000000967805 */ /* 0x000fca000001ff00 */
[----:B--2---:R-:W-:Y:S05]  /*274b0*/  @P0 BRA `(.L_x_0) ;  /* 0x0000021800080947 */ /* 0x004fea0003800000 */
[----:B------:R-:W2:Y:S04]  /*274c0*/  LDL.LU.64 R214, [R1+0x1e00] ;  /* 0x001e000001d67983 */ /* 0x000ea80000300a00 */
[----:B------:R-:W3:Y:S04]  /*274d0*/  LDL.LU.64 R208, [R1+0x1e08] ;  /* 0x001e080001d07983 */ /* 0x000ee80000300a00 */
        /* <DEDUP_REMOVED lines=9> */
[----:B--2---:R1:W-:Y:S01]  /*27570*/  STL [R1+0x1f48], R214 ;  /* 0x001f48d601007387 */ /* 0x0043e20000100800 */
[----:B------:R-:W-:-:S03]  /*27580*/  IMAD.MOV.U32 R0, RZ, RZ, R215 ;  /* 0x000000ffff007224 */ /* 0x000fc600078e00d7 */
[----:B-1----:R-:W2:Y:S04]  /*27590*/  LDL.LU.64 R214, [R1+0x1e50] ;  /* 0x001e500001d67983 */ /* 0x002ea80000300a00 */
[----:B------:R1:W-:Y:S04]  /*275a0*/  STL [R1+0x1f3c], R0 ;  /* 0x001f3c0001007387 */ /* 0x0003e80000100800 */
[----:B---3--:R3:W-:Y:S01]  /*275b0*/  STL [R1+0x1f50], R208 ;  /* 0x001f50d001007387 */ /* 0x0087e20000100800 */
[----:B-1----:R-:W-:-:S03]  /*275c0*/  IMAD.MOV.U32 R0, RZ, RZ, R209 ;  /* 0x000000ffff007224 */ /* 0x002fc600078e00d1 */
[----:B---3--:R-:W3:Y:S04]  /*275d0*/  LDL.LU.64 R208, [R1+0x1ea0] ;  /* 0x001ea00001d07983 */ /* 0x008ee80000300a00 */
[----:B------:R1:W-:Y:S04]  /*275e0*/  STL [R1+0x1f4c], R0 ;  /* 0x001f4c0001007387 */ /* 0x0003e80000100800 */
[----:B----4-:R4:W-:Y:S01]  /*275f0*/  STL [R1+0x1f58], R206 ;  /* 0x001f58ce01007387 */ /* 0x0109e20000100800 */
[----:B-1----:R-:W-:-:S03]  /*27600*/  IMAD.MOV.U32 R0, RZ, RZ, R207 ;  /* 0x000000ffff007224 */ /* 0x002fc600078e00cf */
[----:B----4-:R-:W4:Y:S04]  /*27610*/  LDL.LU.64 R206, [R1+0x1e68] ;  /* 0x001e680001ce7983 */ /* 0x010f280000300a00 */
[----:B------:R1:W-:Y:S04]  /*27620*/  STL [R1+0x1f54], R0 ;  /* 0x001f540001007387 */ /* 0x0003e80000100800 */
[----:B------:R1:W-:Y:S02]  /*27630*/  STL [R1+0x1f60], R204 ;  /* 0x001f60cc01007387 */ /* 0x0003e40000100800 */
[----:B-1----:R-:W-:-:S02]  /*27640*/  IMAD.MOV.U32 R0, RZ, RZ, R205 ;  /* 0x000000ffff007224 */ /* 0x002fc400078e00cd */
[----:B------:R-:W4:Y:S04]  /*27650*/  LDL.LU.64 R204, [R1+0x1e78] ;  /* 0x001e780001cc7983 */ /* 0x000f280000300a00 */
        /* <DEDUP_REMOVED lines=29> */
[----:B--2---:R2:W-:Y:S01]  /*27830*/  STL [R1+0x1fa0], R214 ;  /* 0x001fa0d601007387 */ /* 0x0045e20000100800 */
[----:B-1----:R-:W-:-:S03]  /*27840*/  IMAD.MOV.U32 R0, RZ, RZ, R215 ;  /* 0x000000ffff007224 */ /* 0x002fc600078e00d7 */
[----:B--2---:R-:W2:Y:S04]  /*27850*/  LDL.LU.64 R214, [R1+0x1ea8] ;  /* 0x001ea80001d67983 */ /* 0x004ea80000300a00 */
        /* <DEDUP_REMOVED lines=260> */
[----:B------:R2:W-:Y:S02]  /*288a0*/  STL [R1+0x21a4], R0 ;  /* 0x0021a40001007387 */ /* 0x0005e40000100800 */
[----:B--2---:R-:W-:Y:S02]  /*288b0*/  IMAD.MOV.U32 R0, RZ, RZ, R215 ;  /* 0x000000ffff007224 */ /* 0x004fe400078e00d7 */
[----:B------:R1:W-:Y:S04]  /*288c0*/  STL [R1+0x21b0], R214 ;  /* 0x0021b0d601007387 */ /* 0x0003e80000100800 */
        /* <DEDUP_REMOVED lines=34> */
[----:B------:R-:W-:Y:S04]  /*28af0*/  STL [R1+0x21f8], R216 ;  /* 0x0021f8d801007387 */ /* 0x000fe80000100800 */
[----:B------:R-:W4:Y:S01]  /*28b00*/  LDL.LU.64 R222, [R1+0x2250] ;  /* 0x0022500001de7983 */ /* 0x000f220000300a00 */
[----:B-1----:R-:W-:-:S05]  /*28b10*/  IMAD.MOV.U32 R0, RZ, RZ, R217 ;  /* 0x000000ffff007224 */ /* 0x002fca00078e00d9 */
[----:B------:R1:W-:Y:S04]  /*28b20*/  STL [R1+0x21f4], R0 ;  /* 0x0021f40001007387 */ /* 0x0003e80000100800 */
[----:B------:R1:W-:Y:S02]  /*28b30*/  STL [R1+0x2200], R210 ;  /* 0x002200d201007387 */ /* 0x0003e40000100800 */
[----:B-1----:R-:W-:Y:S02]  /*28b40*/  IMAD.MOV.U32 R0, RZ, RZ, R211 ;  /* 0x000000ffff007224 */ /* 0x002fe400078e00d3 */
[----:B------:R-:W4:Y:S04]  /*28b50*/  LDL.LU.64 R210, [R1+0x2258] ;  /* 0x0022580001d27983 */ /* 0x000f280000300a00 */
[----:B------:R1:W-:Y:S04]  /*28b60*/  STL [R1+0x21fc], R0 ;  /* 0x0021fc0001007387 */ /* 0x0003e80000100800 */
[----:B--2---:R-:W-:Y:S01]  /*28b70*/  STL [R1+0x2208], R214 ;  /* 0x002208d601007387 */ /* 0x004fe20000100800 */
[----:B-1----:R-:W-:-:S03]  /*28b80*/  IMAD.MOV.U32 R0, RZ, RZ, R215 ;  /* 0x000000ffff007224 */ /* 0x002fc600078e00d7 */
[----:B------:R-:W2:Y:S04]  /*28b90*/  LDL.LU.64 R216, [R1+0x2260] ;  /* 0x0022600001d87983 */ /* 0x000ea80000300a00 */
        /* <DEDUP_REMOVED lines=9> */
[----:B------:R1:W-:Y:S04]  /*28c30*/  STL [R1+0x2220], R204 ;  /* 0x002220cc01007387 */ /* 0x0003e80000100800 */
[----:B------:R-:W4:Y:S01]  /*28c40*/  LDL.LU.64 R214, [R1+0x2278] ;  /* 0x0022780001d67983 */ /* 0x000f220000300a00 */
[----:B-1----:R-:W-:-:S03]  /*28c50*/  IMAD.MOV.U32 R0, RZ, RZ, R205 ;  /* 0x000000ffff007224 */ /* 0x002fc600078e00cd */
[----:B------:R-:W-:Y:S04]  /*28c60*/  STL [R1+0x2228], R220 ;  /* 0x002228dc01007387 */ /* 0x000fe80000100800 */
        /* <DEDUP_REMOVED lines=24> */
[----:B------:R1:W-:Y:S02]  /*28df0*/  STL [R1+0x224c], R0 ;  /* 0x00224c0001007387 */ /* 0x0003e40000100800 */
[----:B-1----:R-:W-:Y:S02]  /*28e00*/  IMAD.MOV.U32 R0, RZ, RZ, R211 ;  /* 0x000000ffff007224 */ /* 0x002fe400078e00d3 */
[----:B------:R-:W4:Y:S04]  /*28e10*/  LDL.LU.64 R210, [R1+0x22b0] ;  /* 0x0022b00001d27983 */ /* 0x000f280000300a00 */
[----:B------:R2:W-:Y:S02]  /*28e20*/  STL [R1+0x2254], R0 ;  /* 0x0022540001007387 */ /* 0x0005e40000100800 */
[----:B--2---:R-:W-:-:S02]  /*28e30*/  IMAD.MOV.U32 R0, RZ, RZ, R217 ;  /* 0x000000ffff007224 */ /* 0x004fc400078e00d9 */
        /* <DEDUP_REMOVED lines=9> */
[----:B------:R-:W-:Y:S04]  /*28ed0*/  STL [R1+0x2278], R214 ;  /* 0x002278d601007387 */ /* 0x000fe80000100800 */
[----:B------:R1:W-:Y:S04]  /*28ee0*/  STL [R1+0x226c], R0 ;  /* 0x00226c0001007387 */ /* 0x0003e80000100800 */
[----:B----4-:R-:W4:Y:S01]  /*28ef0*/  LDL.LU.64 R206, [R1+0x22c8] ;  /* 0x0022c80001ce7983 */ /* 0x010f220000300a00 */
        /* <DEDUP_REMOVED lines=13> */
[----:B------:R1:W-:Y:S04]  /*28fd0*/  STL [R1+0x228c], R0 ;  /* 0x00228c0001007387 */ /* 0x0003e80000100800 */
[----:B------:R1:W-:Y:S02]  /*28fe0*/  STL [R1+0x2298], R200 ;  /* 0x002298c801007387 */ /* 0x0003e40000100800 */
[----:B-1----:R-:W-:-:S02]  /*28ff0*/  IMAD.MOV.U32 R0, RZ, RZ, R201 ;  /* 0x000000ffff007224 */ /* 0x002fc400078e00c9 */
[----:B------:R-:W4:Y:S04]  /*29000*/  LDL.LU.64 R200, [R1+0x22e8] ;  /* 0x0022e80001c87983 */ /* 0x000f280000300a00 */
[----:B------:R1:W-:Y:S04]  /*29010*/  STL [R1+0x2294], R0 ;  /* 0x0022940001007387 */ /* 0x0003e80000100800 */
[----:B------:R1:W-:Y:S04]  /*29020*/  STL [R1+0x22a0], R212 ;  /* 0x0022a0d401007387 */ /* 0x0003e80000100800 */
[----:B------:R-:W4:Y:S01]  /*29030*/  LDL.LU.64 R224, [R1+0x22f0] ;  /* 0x0022f00001e07983 */ /* 0x000f220000300a00 */
[----:B-1----:R-:W-:-:S03]  /*29040*/  IMAD.MOV.U32 R0, RZ, RZ, R213 ;  /* 0x000000ffff007224 */ /* 0x002fc600078e00d5 */
[----:B------:R-:W-:Y:S04]  /*29050*/  STL [R1+0x22a8], R218 ;  /* 0x0022a8da01007387 */ /* 0x000fe80000100800 */
[----:B------:R1:W-:Y:S04]  /*29060*/  STL [R1+0x229c], R0 ;  /* 0x00229c0001007387 */ /* 0x0003e80000100800 */
[----:B------:R-:W4:Y:S04]  /*29070*/  LDL.LU.64 R212, [R1+0x22f8] ;  /* 0x0022f80001d47983 */ /* 0x000f280000300a00 */
        /* <DEDUP_REMOVED lines=10> */
[----:B---3--:R-:W-:Y:S04]  /*29120*/  STL [R1+0x22c0], R208 ;  /* 0x0022c0d001007387 */ /* 0x008fe80000100800 */
[----:B------:R1:W-:Y:S04]  /*29130*/  STL [R1+0x22b4], R0 ;  /* 0x0022b40001007387 */ /* 0x0003e80000100800 */
[----:B------:R-:W3:Y:S01]  /*29140*/  LDL.LU.64 R218, [R1+0x2318] ;  /* 0x0023180001da7983 */ /* 0x000ee20000300a00 */
[----:B-1----:R-:W-:-:S03]  /*29150*/  IMAD.MOV.U32 R0, RZ, RZ, R209 ;  /* 0x000000ffff007224 */ /* 0x002fc600078e00d1 */
[----:B------:R-:W3:Y:S04]  /*29160*/  LDL.LU.64 R208, [R1+0x2320] ;  /* 0x0023200001d07983 */ /* 0x000ee80000300a00 */
[----:B------:R1:W-:Y:S04]  /*29170*/  STL [R1+0x22bc], R0 ;  /* 0x0022bc0001007387 */ /* 0x0003e80000100800 */
[----:B----4-:R-:W-:Y:S01]  /*29180*/  STL [R1+0x22c8], R206 ;  /* 0x0022c8ce01007387 */ /* 0x010fe20000100800 */
[----:B-1----:R-:W-:-:S03]  /*29190*/  IMAD.MOV.U32 R0, RZ, RZ, R207 ;  /* 0x000000ffff007224 */ /* 0x002fc600078e00cf */
[----:B------:R-:W4:Y:S04]  /*291a0*/  LDL.LU.64 R216, [R1+0x2328] ;  /* 0x0023280001d87983 */ /* 0x000f280000300a00 */
[----:B------:R1:W-:Y:S04]  /*291b0*/  STL [R1+0x22c4], R0 ;  /* 0x0022c40001007387 */ /* 0x0003e80000100800 */
[----:B------:R1:W-:Y:S02]  /*291c0*/  STL [R1+0x22d0], R214 ;  /* 0x0022d0d601007387 */ /* 0x0003e40000100800 */
[----:B-1----:R-:W-:-:S02]  /*291d0*/  IMAD.MOV.U32 R0, RZ, RZ, R215 ;  /* 0x000000ffff007224 */ /* 0x002fc400078e00d7 */
[----:B------:R-:W4:Y:S04]  /*291e0*/  LDL.LU.64 R206, [R1+0x2330] ;  /* 0x0023300001ce7983 */ /* 0x000f280000300a00 */
[----:B------:R-:W-:Y:S04]  /*291f0*/  STL [R1+0x22d8], R204 ;  /* 0x0022d8cc01007387 */ /* 0x000fe80000100800 */
[----:B------:R1:W-:Y:S04]  /*29200*/  STL [R1+0x22cc], R0 ;  /* 0x0022cc0001007387 */ /* 0x0003e80000100800 */
[----:B------:R-:W4:Y:S01]  /*29210*/  LDL.LU.64 R214, [R1+0x2338] ;  /* 0x0023380001d67983 */ /* 0x000f220000300a00 */
[----:B-1----:R-:W-:-:S03]  /*29220*/  IMAD.MOV.U32 R0, RZ, RZ, R205 ;  /* 0x000000ffff007224 */ /* 0x002fc600078e00cd */
[----:B------:R-:W4:Y:S04]  /*29230*/  LDL.LU.64 R204, [R1+0x2340] ;  /* 0x0023400001cc7983 */ /* 0x000f280000300a00 */
[----:B------:R1:W-:Y:S02]  /*29240*/  STL [R1+0x22d4], R0 ;  /* 0x0022d40001007387 */ /* 0x0003e40000100800 */
[----:B-1----:R-:W-:Y:S02]  /*29250*/  IMAD.MOV.U32 R0, RZ, RZ, R203 ;  /* 0x000000ffff007224 */ /* 0x002fe400078e00cb */
[----:B------:R1:W-:Y:S04]  /*29260*/  STL [R1+0x22e0], R202 ;  /* 0x0022e0ca01007387 */ /* 0x0003e80000100800 */
[----:B-1----:R-:W4:Y:S04]  /*29270*/  LDL.LU.64 R202, [R1+0x2348] ;  /* 0x0023480001ca7983 */ /* 0x002f280000300a00 */
[----:B------:R1:W-:Y:S04]  /*29280*/  STL [R1+0x22dc], R0 ;  /* 0x0022dc0001007387 */ /* 0x0003e80000100800 */
[----:B------:R1:W-:Y:S02]  /*29290*/  STL [R1+0x22e8], R200 ;  /* 0x0022e8c801007387 */ /* 0x0003e40000100800 */
[----:B-1----:R-:W-:-:S02]  /*292a0*/  IMAD.MOV.U32 R0, RZ, RZ, R201 ;  /* 0x000000ffff007224 */ /* 0x002fc400078e00c9 */
[----:B------:R-:W-:Y:S04]  /*292b0*/  STL [R1+0x22f0], R224 ;  /* 0x0022f0e001007387 */ /* 0x000fe80000100800 */
[----:B------:R1:W-:Y:S04]  /*292c0*/  STL [R1+0x22e4], R0 ;  /* 0x0022e40001007387 */ /* 0x0003e80000100800 */
[----:B------:R-:W4:Y:S01]  /*292d0*/  LDL.LU.64 R200, [R1+0x2358] ;  /* 0x0023580001c87983 */ /* 0x000f220000300a00 */
[----:B-1----:R-:W-:-:S03]  /*292e0*/  IMAD.MOV.U32 R0, RZ, RZ, R225 ;  /* 0x000000ffff007224 */ /* 0x002fc600078e00e1 */
[----:B------:R-:W-:Y:S04]  /*292f0*/  STL [R1+0x22f8], R212 ;  /* 0x0022f8d401007387 */ /* 0x000fe80000100800 */
[----:B------:R1:W-:Y:S04]  /*29300*/  STL [R1+0x22ec], R0 ;  /* 0x0022ec0001007387 */ /* 0x0003e80000100800 */
[----:B------:R-:W-:Y:S01]  /*29310*/  STL [R1+0x2300], R222 ;  /* 0x002300de01007387 */ /* 0x000fe20000100800 */
[----:B-1----:R-:W-:-:S05]  /*29320*/  IMAD.MOV.U32 R0, RZ, RZ, R213 ;  /* 0x000000ffff007224 */ /* 0x002fca00078e00d5 */
[----:B------:R1:W-:Y:S04]  /*29330*/  STL [R1+0x22f4], R0 ;  /* 0x0022f40001007387 */ /* 0x0003e80000100800 */
[----:B------:R-:W4:Y:S01]  /*29340*/  LDL.LU.64 R212, [R1+0x2368] ;  /* 0x0023680001d47983 */ /* 0x000f220000300a00 */
[----:B-1----:R-:W-:-:S03]  /*29350*/  IMAD.MOV.U32 R0, RZ, RZ, R223 ;  /* 0x000000ffff007224 */ /* 0x002fc600078e00df */
[----:B------:R-:W-:Y:S04]  /*29360*/  STL [R1+0x2308], R210 ;  /* 0x002308d201007387 */ /* 0x000fe80000100800 */
[----:B------:R1:W-:Y:S02]  /*29370*/  STL [R1+0x22fc], R0 ;  /* 0x0022fc0001007387 */ /* 0x0003e40000100800 */
[----:B-1----:R-:W-:Y:S02]  /*29380*/  IMAD.MOV.U32 R0, RZ, RZ, R211 ;  /* 0x000000ffff007224 */ /* 0x002fe400078e00d3 */
[----:B--2---:R-:W-:Y:S04]  /*29390*/  STL [R1+0x2310], R220 ;  /* 0x002310dc01007387 */ /* 0x004fe80000100800 */
[----:B------:R1:W-:Y:S04]  /*293a0*/  STL [R1+0x2304], R0 ;  /* 0x0023040001007387 */ /* 0x0003e80000100800 */
[----:B------:R-:W2:Y:S01]  /*293b0*/  LDL.LU.64 R210, [R1+0x2378] ;  /* 0x0023780001d27983 */ /* 0x000ea20000300a00 */
[----:B-1----:R-:W-:-:S03]  /*293c0*/  IMAD.MOV.U32 R0, RZ, RZ, R221 ;  /* 0x000000ffff007224 */ /* 0x002fc600078e00dd */
[----:B---3--:R-:W-:Y:S04]  /*293d0*/  STL [R1+0x2318], R218 ;  /* 0x002318da01007387 */ /* 0x008fe80000100800 */
[----:B------:R1:W-:Y:S04]  /*293e0*/  STL [R1+0x230c], R0 ;  /* 0x00230c0001007387 */ /* 0x0003e80000100800 */
[----:B------:R-:W-:Y:S01]  /*293f0*/  STL [R1+0x2320], R208 ;  /* 0x002320d001007387 */ /* 0x000fe20000100800 */
[----:B-1----:R-:W-:-:S05]  /*29400*/  IMAD.MOV.U32 R0, RZ, RZ, R219 ;  /* 0x000000ffff007224 */ /* 0x002fca00078e00db */
[----:B------:R1:W-:Y:S02]  /*29410*/  STL [R1+0x2314], R0 ;  /* 0x0023140001007387 */ /* 0x0003e40000100800 */
[----:B-1----:R-:W-:Y:S02]  /*29420*/  IMAD.MOV.U32 R0, RZ, RZ, R209 ;  /* 0x000000ffff007224 */ /* 0x002fe400078e00d1 */
[----:B------:R-:W3:Y:S04]  /*29430*/  LDL.LU.64 R208, [R1+0x2388] ;  /* 0x0023880001d07983 */ /* 0x000ee80000300a00 */
[----:B------:R1:W-:Y:S04]  /*29440*/  STL [R1+0x231c], R0 ;  /* 0x00231c0001007387 */ /* 0x0003e80000100800 */
[----:B----4-:R-:W-:Y:S01]  /*29450*/  STL [R1+0x2328], R216 ;  /* 0x002328d801007387 */ /* 0x010fe20000100800 */
[----:B-1----:R-:W-:-:S03]  /*29460*/  IMAD.MOV.U32 R0, RZ, RZ, R217 ;  /* 0x000000ffff007224 */ /* 0x002fc600078e00d9 */
[----:B------:R-:W-:Y:S04]  /*29470*/  STL [R1+0x2330], R206 ;  /* 0x002330ce01007387 */ /* 0x000fe80000100800 */
[----:B------:R1:W-:Y:S02]  /*29480*/  STL [R1+0x2324], R0 ;  /* 0x0023240001007387 */ /* 0x0003e40000100800 */
[----:B-1----:R-:W-:Y:S02]  /*29490*/  IMAD.MOV.U32 R0, RZ, RZ, R207 ;  /* 0x000000ffff007224 */ /* 0x002fe400078e00cf */
[----:B------:R-:W4:Y:S04]  /*294a0*/  LDL.LU.64 R206, [R1+0x2398] ;  /* 0x0023980001ce7983 */ /* 0x000f280000300a00 */
[----:B------:R1:W-:Y:S04]  /*294b0*/  STL [R1+0x232c], R0 ;  /* 0x00232c0001007387 */ /* 0x0003e80000100800 */
[----:B------:R-:W-:Y:S01]  /*294c0*/  STL [R1+0x2338], R214 ;  /* 0x002338d601007387 */ /* 0x000fe20000100800 */
        /* <DEDUP_REMOVED lines=9> */
[----:B------:R1:W-:Y:S04]  /*29560*/  STL [R1+0x2344], R0 ;  /* 0x0023440001007387 */ /* 0x0003e80000100800 */
[----:B------:R-:W-:Y:S04]  /*29570*/  STL [R1+0x234c], R7 ;  /* 0x00234c0701007387 */ /* 0x000fe80000100800 */
[----:B------:R1:W-:Y:S02]  /*29580*/  STL [R1+0x2358], R200 ;  /* 0x002358c801007387 */ /* 0x0003e40000100800 */
[----:B-1----:R-:W-:-:S02]  /*29590*/  IMAD.MOV.U32 R0, RZ, RZ, R201 ;  /* 0x000000ffff007224 */ /* 0x002fc400078e00c9 */
[----:B------:R-:W4:Y:S04]  /*295a0*/  LDL.LU.64 R202, [R1+0x23b8] ;  /* 0x0023b80001ca7983 */ /* 0x000f280000300a00 */
[----:B------:R-:W-:Y:S04]  /*295b0*/  STL [R1+0x2360], R8 ;  /* 0x0023600801007387 */ /* 0x000fe80000100800 */
[----:B------:R1:W-:Y:S04]  /*295c0*/  STL [R1+0x2354], R0 ;  /* 0x0023540001007387 */ /* 0x0003e80000100800 */
[----:B------:R-:W-:Y:S04]  /*295d0*/  STL [R1+0x235c], R9 ;  /* 0x00235c0901007387 */ /* 0x000fe80000100800 */
[----:B------:R-:W-:Y:S04]  /*295e0*/  STL [R1+0x2368], R212 ;  /* 0x002368d401007387 */ /* 0x000fe80000100800 */
[----:B------:R-:W4:Y:S01]  /*295f0*/  LDL.LU.64 R200, [R1+0x23c8] ;  /* 0x0023c80001c87983 */ /* 0x000f220000300a00 */
[----:B-1----:R-:W-:-:S03]  /*29600*/  IMAD.MOV.U32 R0, RZ, RZ, R213 ;  /* 0x000000ffff007224 */ /* 0x002fc600078e00d5 */
[----:B------:R-:W-:Y:S04]  /*29610*/  STL [R1+0x2370], R16 ;  /* 0x0023701001007387 */ /* 0x000fe80000100800 */
[----:B------:R1:W-:Y:S04]  /*29620*/  STL [R1+0x2364], R0 ;  /* 0x0023640001007387 */ /* 0x0003e80000100800 */
[----:B------:R-:W-:Y:S04]  /*29630*/  STL [R1+0x236c], R17 ;  /* 0x00236c1101007387 */ /* 0x000fe80000100800 */
[----:B--2---:R-:W-:Y:S01]  /*29640*/  STL [R1+0x2378], R210 ;  /* 0x002378d201007387 */ /* 0x004fe20000100800 */
[----:B-1----:R-:W-:-:S03]  /*29650*/  IMAD.MOV.U32 R0, RZ, RZ, R211 ;  /* 0x000000ffff007224 */ /* 0x002fc600078e00d3 */
[----:B------:R-:W2:Y:S04]  /*29660*/  LDL.LU.64 R214, [R1+0x23d8] ;  /* 0x0023d80001d67983 */ /* 0x000ea80000300a00 */
[----:B------:R-:W-:Y:S04]  /*29670*/  STL [R1+0x2380], R18 ;  /* 0x0023801201007387 */ /* 0x000fe80000100800 */
[----:B------:R3:W-:Y:S04]  /*29680*/  STL [R1+0x2374], R0 ;  /* 0x0023740001007387 */ /* 0x0007e80000100800 */
[----:B------:R-:W-:Y:S04]  /*29690*/  STL [R1+0x237c], R19 ;  /* 0x00237c1301007387 */ /* 0x000fe80000100800 */
[----:B------:R-:W2:Y:S01]  /*296a0*/  LDL.LU.64 R212, [R1+0x23e8] ;  /* 0x0023e80001d47983 */ /* 0x000ea20000300a00 */
[----:B---3--:R-:W-:-:S03]  /*296b0*/  IMAD.MOV.U32 R0, RZ, RZ, R209 ;  /* 0x000000ffff007224 */ /* 0x008fc600078e00d1 */
[----:B------:R-:W-:Y:S04]  /*296c0*/  STL [R1+0x2388], R208 ;  /* 0x002388d001007387 */ /* 0x000fe80000100800 */
[----:B------:R-:W-:Y:S04]  /*296d0*/  STL [R1+0x2390], R20 ;  /* 0x0023901401007387 */ /* 0x000fe80000100800 */
[----:B------:R4:W-:Y:S04]  /*296e0*/  STL [R1+0x2384], R0 ;  /* 0x0023840001007387 */ /* 0x0009e80000100800 */
[----:B------:R-:W3:Y:S04]  /*296f0*/  LDL.LU.64 R210, [R1+0x23f8] ;  /* 0x0023f80001d27983 */ /* 0x000ee80000300a00 */
[----:B------:R-:W-:Y:S01]  /*29700*/  STL [R1+0x238c], R21 ;  /* 0x00238c1501007387 */ /* 0x000fe20000100800 */
[----:B----4-:R-:W-:-:S03]  /*29710*/  IMAD.MOV.U32 R0, RZ, RZ, R207 ;  /* 0x000000ffff007224 */ /* 0x010fc600078e00cf */
[----:B------:R-:W-:Y:S04]  /*29720*/  STL [R1+0x2398], R206 ;  /* 0x002398ce01007387 */ /* 0x000fe80000100800 */
[----:B------:R-:W4:Y:S04]  /*29730*/  LDL.LU.64 R208, [R1+0x2408] ;  /* 0x0024080001d07983 */ /* 0x000f280000300a00 */
[----:B------:R1:W-:Y:S04]  /*29740*/  STL [R1+0x2394], R0 ;  /* 0x0023940001007387 */ /* 0x0003e80000100800 */
[----:B------:R-:W-:Y:S04]  /*29750*/  STL [R1+0x23a0], R22 ;  /* 0x0023a01601007387 */ /* 0x000fe80000100800 */
[----:B------:R-:W-:Y:S04]  /*29760*/  STL [R1+0x239c], R23 ;  /* 0x00239c1701007387 */ /* 0x000fe80000100800 */
[----:B------:R1:W-:Y:S02]  /*29770*/  STL [R1+0x23a8], R204 ;  /* 0x0023a8cc01007387 */ /* 0x0003e40000100800 */
[----:B-1----:R-:W-:-:S02]  /*29780*/  IMAD.MOV.U32 R0, RZ, RZ, R205 ;  /* 0x000000ffff007224 */ /* 0x002fc400078e00cd */
[----:B------:R-:W4:Y:S04]  /*29790*/  LDL.LU.64 R206, [R1+0x2418] ;  /* 0x0024180001ce7983 */ /* 0x000f280000300a00 */
[----:B------:R-:W-:Y:S04]  /*297a0*/  STL [R1+0x23b0], R248 ;  /* 0x0023b0f801007387 */ /* 0x000fe80000100800 */
[----:B------:R1:W-:Y:S04]  /*297b0*/  STL [R1+0x23a4], R0 ;  /* 0x0023a40001007387 */ /* 0x0003e80000100800 */
[----:B------:R-:W-:Y:S04]  /*297c0*/  STL [R1+0x23ac], R249 ;  /* 0x0023acf901007387 */ /* 0x000fe80000100800 */
[----:B------:R-:W4:Y:S01]  /*297d0*/  LDL.LU.64 R204, [R1+0x2428] ;  /* 0x0024280001cc7983 */ /* 0x000f220000300a00 */
[----:B-1----:R-:W-:-:S03]  /*297e0*/  IMAD.MOV.U32 R0, RZ, RZ, R203 ;  /* 0x000000ffff007224 */ /* 0x002fc600078e00cb */
[----:B------:R1:W-:Y:S04]  /*297f0*/  STL [R1+0x23b8], R202 ;  /* 0x0023b8ca01007387 */ /* 0x0003e80000100800 */
[----:B------:R-:W-:Y:S04]  /*29800*/  STL [R1+0x23c0], R244 ;  /* 0x0023c0f401007387 */ /* 0x000fe80000100800 */
[----:B------:R1:W-:Y:S04]  /*29810*/  STL [R1+0x23b4], R0 ;  /* 0x0023b40001007387 */ /* 0x0003e80000100800 */
[----:B-1----:R-:W4:Y:S04]  /*29820*/  LDL.LU.64 R202, [R1+0x2438] ;  /* 0x0024380001ca7983 */ /* 0x002f280000300a00 */
[----:B------:R-:W-:Y:S04]  /*29830*/  STL [R1+0x23bc], R245 ;  /* 0x0023bcf501007387 */ /* 0x000fe80000100800 */
[----:B------:R1:W-:Y:S01]  /*29840*/  STL [R1+0x23c8], R200 ;  /* 0x0023c8c801007387 */ /* 0x0003e20000100800 */
[----:B------:R-:W-:-:S03]  /*29850*/  IMAD.MOV.U32 R0, RZ, RZ, R201 ;  /* 0x000000ffff007224 */ /* 0x000fc600078e00c9 */
[----:B-1----:R-:W4:Y:S04]  /*29860*/  LDL.LU.64 R200, [R1+0x2448] ;  /* 0x0024480001c87983 */ /* 0x002f280000300a00 */
[----:B------:R2:W-:Y:S04]  /*29870*/  STL [R1+0x23c4], R0 ;  /* 0x0023c40001007387 */ /* 0x0005e80000100800 */
[----:B------:R-:W-:Y:S04]  /*29880*/  STL [R1+0x23d0], R240 ;  /* 0x0023d0f001007387 */ /* 0x000fe80000100800 */
[----:B------:R-:W-:Y:S01]  /*29890*/  STL [R1+0x23cc], R241 ;  /* 0x0023ccf101007387 */ /* 0x000fe20000100800 */
[----:B--2---:R-:W-:-:S03]  /*298a0*/  IMAD.MOV.U32 R0, RZ, RZ, R215 ;  /* 0x000000ffff007224 */ /* 0x004fc600078e00d7 */
[----:B------:R-:W-:Y:S04]  /*298b0*/  STL [R1+0x23d8], R214 ;  /* 0x0023d8d601007387 */ /* 0x000fe80000100800 */
[----:B------:R-:W-:Y:S04]  /*298c0*/  STL [R1+0x23e0], R236 ;  /* 0x0023e0ec01007387 */ /* 0x000fe80000100800 */
[----:B------:R1:W-:Y:S04]  /*298d0*/  STL [R1+0x23d4], R0 ;  /* 0x0023d40001007387 */ /* 0x0003e80000100800 */
[----:B------:R-:W-:Y:S01]  /*298e0*/  STL [R1+0x23dc], R237 ;  /* 0x0023dced01007387 */ /* 0x000fe20000100800 */
[----:B-1----:R-:W-:-:S03]  /*298f0*/  IMAD.MOV.U32 R0, RZ, RZ, R213 ;  /* 0x000000ffff007224 */ /* 0x002fc600078e00d5 */
[----:B------:R-:W-:Y:S04]  /*29900*/  STL [R1+0x23e8], R212 ;  /* 0x0023e8d401007387 */ /* 0x000fe80000100800 */
[----:B------:R-:W-:Y:S04]  /*29910*/  STL [R1+0x23f0], R232 ;  /* 0x0023f0e801007387 */ /* 0x000fe80000100800 */
[----:B------:R3:W-:Y:S04]  /*29920*/  STL [R1+0x23e4], R0 ;  /* 0x0023e40001007387 */ /* 0x0007e80000100800 */
[----:B------:R-:W-:Y:S01]  /*29930*/  STL [R1+0x23ec], R233 ;  /* 0x0023ece901007387 */ /* 0x000fe20000100800 */
[----:B---3--:R-:W-:-:S03]  /*29940*/  IMAD.MOV.U32 R0, RZ, RZ, R211 ;  /* 0x000000ffff007224 */ /* 0x008fc600078e00d3 */
[----:B------:R-:W-:Y:S04]  /*29950*/  STL [R1+0x23f8], R210 ;  /* 0x0023f8d201007387 */ /* 0x000fe80000100800 */
[----:B------:R-:W-:Y:S04]  /*29960*/  STL [R1+0x2400], R234 ;  /* 0x002400ea01007387 */ /* 0x000fe80000100800 */
[----:B------:R4:W-:Y:S04]  /*29970*/  STL [R1+0x23f4], R0 ;  /* 0x0023f40001007387 */ /* 0x0009e80000100800 */
[----:B------:R-:W-:Y:S01]  /*29980*/  STL [R1+0x23fc], R235 ;  /* 0x0023fceb01007387 */ /* 0x000fe20000100800 */
[----:B----4-:R-:W-:-:S03]  /*29990*/  IMAD.MOV.U32 R0, RZ, RZ, R209 ;  /* 0x000000ffff007224 */ /* 0x010fc600078e00d1 */
        /* <DEDUP_REMOVED lines=21> */
[----:B------:R-:W2:Y:S04]  /*29af0*/  LDL.LU.64 R8, [R1+0x2488] ;  /* 0x0024880001087983 */ /* 0x000ea80000300a00 */
[----:B------:R-:W-:Y:S04]  /*29b00*/  STL [R1+0x2444], R0 ;  /* 0x0024440001007387 */ /* 0x000fe80000100800 */
[----:B------:R-:W3:Y:S04]  /*29b10*/  LDL.LU.64 R6, [R1+0x25e8] ;  /* 0x0025e80001067983 */ /* 0x000ee80000300a00 */
[----:B--2---:R1:W-:Y:S04]  /*29b20*/  STL.64 [R1+0x1f30], R8 ;  /* 0x001f300801007387 */ /* 0x0043e80000100a00 */
[----:B-1----:R-:W2:Y:S04]  /*29b30*/  LDL.LU.64 R8, [R1+0x2480] ;  /* 0x0024800001087983 */ /* 0x002ea80000300a00 */
[----:B---3--:R1:W-:Y:S04]  /*29b40*/  STL.64 [R1+0x1f28], R6 ;  /* 0x001f280601007387 */ /* 0x0083e80000100a00 */
[----:B-1----:R-:W3:Y:S04]  /*29b50*/  LDL.LU.64 R6, [R1+0x26a0] ;  /* 0x0026a00001067983 */ /* 0x002ee80000300a00 */
        /* <DEDUP_REMOVED lines=40> */
[----:B--2---:R-:W-:Y:S04]  /*29de0*/  STL.64 [R1+0x1e80], R8 ;  /* 0x001e800801007387 */ /* 0x004fe80000100a00 */
[----:B------:R-:W-:Y:S04]  /*29df0*/  STL.64 [R1+0x1e70], R158 ;  /* 0x001e709e01007387 */ /* 0x000fe80000100a00 */
[----:B---3--:R1:W-:Y:S04]  /*29e00*/  STL.64 [R1+0x1e78], R6 ;  /* 0x001e780601007387 */ /* 0x0083e80000100a00 */
[----:B-1----:R-:W2:Y:S04]  /*29e10*/  LDL.LU.64 R6, [R1+0x25b8] ;  /* 0x0025b80001067983 */ /* 0x002ea80000300a00 */
[----:B------:R-:W-:Y:S04]  /*29e20*/  STL.64 [R1+0x1e60], R160 ;  /* 0x001e60a001007387 */ /* 0x000fe80000100a00 */
[----:B--2---:R1:W-:Y:S04]  /*29e30*/  STL.64 [R1+0x1e68], R6 ;  /* 0x001e680601007387 */ /* 0x0043e80000100a00 */
[----:B-1----:R-:W2:Y:S04]  /*29e40*/  LDL.LU.64 R6, [R1+0x2670] ;  /* 0x0026700001067983 */ /* 0x002ea80000300a00 */
[----:B------:R-:W3:Y:S04]  /*29e50*/  LDL.LU.64 R8, [R1+0x24d8] ;  /* 0x0024d80001087983 */ /* 0x000ee80000300a00 */
[----:B--2---:R1:W-:Y:S04]  /*29e60*/  STL.64 [R1+0x1e58], R6 ;  /* 0x001e580601007387 */ /* 0x0043e80000100a00 */
[----:B-1----:R-:W2:Y:S04]  /*29e70*/  LDL.LU.64 R6, [R1+0x2668] ;  /* 0x0026680001067983 */ /* 0x002ea80000300a00 */
[----:B---3--:R1:W-:Y:S04]  /*29e80*/  STL.64 [R1+0x1e50], R8 ;  /* 0x001e500801007387 */ /* 0x0083e80000100a00 */
[----:B-1----:R-:W3:Y:S04]  /*29e90*/  LDL.LU.64 R8, [R1+0x24d0] ;  /* 0x0024d00001087983 */ /* 0x002ee80000300a00 */
[----:B--2---:R1:W-:Y:S04]  /*29ea0*/  STL.64 [R1+0x1e48], R6 ;  /* 0x001e480601007387 */ /* 0x0043e80000100a00 */
[----:B-1----:R-:W2:Y:S04]  /*29eb0*/  LDL.LU.64 R6, [R1+0x25b0] ;  /* 0x0025b00001067983 */ /* 0x002ea80000300a00 */
[----:B---3--:R-:W-:Y:S04]  /*29ec0*/  STL.64 [R1+0x1e40], R8 ;  /* 0x001e400801007387 */ /* 0x008fe80000100a00 */
[----:B------:R-:W-:Y:S04]  /*29ed0*/  STL.64 [R1+0x1e30], R166 ;  /* 0x001e30a601007387 */ /* 0x000fe80000100a00 */
[----:B--2---:R1:W-:Y:S04]  /*29ee0*/  STL.64 [R1+0x1e38], R6 ;  /* 0x001e380601007387 */ /* 0x0043e80000100a00 */
[----:B-1----:R-:W2:Y:S04]  /*29ef0*/  LDL.LU.64 R6, [R1+0x25a8] ;  /* 0x0025a80001067983 */ /* 0x002ea80000300a00 */
[----:B------:R-:W-:Y:S04]  /*29f00*/  STL.64 [R1+0x1e20], R156 ;  /* 0x001e209c01007387 */ /* 0x000fe80000100a00 */
[----:B--2---:R1:W-:Y:S04]  /*29f10*/  STL.64 [R1+0x1e28], R6 ;  /* 0x001e280601007387 */ /* 0x0043e80000100a00 */
[----:B------:R-:W2:Y:S04]  /*29f20*/  LDL.LU.64 R8, [R1+0x2660] ;  /* 0x0026600001087983 */ /* 0x000ea80000300a00 */
[----:B-1----:R-:W3:Y:S04]  /*29f30*/  LDL.LU.64 R6, [R1+0x24c8] ;  /* 0x0024c80001067983 */ /* 0x002ee80000300a00 */
[----:B--2---:R1:W-:Y:S04]  /*29f40*/  STL.64 [R1+0x1e18], R8 ;  /* 0x001e180801007387 */ /* 0x0043e80000100a00 */
[----:B-1----:R-:W2:Y:S04]  /*29f50*/  LDL.LU.64 R8, [R1+0x2658] ;  /* 0x0026580001087983 */ /* 0x002ea80000300a00 */
[----:B---3--:R1:W-:Y:S04]  /*29f60*/  STL.64 [R1+0x1e10], R6 ;  /* 0x001e100601007387 */ /* 0x0083e80000100a00 */
[----:B-1----:R-:W3:Y:S01]  /*29f70*/  LDL.LU.64 R6, [R1+0x24c0] ;  /* 0x0024c00001067983 */ /* 0x002ee20000300a00 */
[----:B------:R-:W-:-:S02]  /*29f80*/  IMAD.MOV.U32 R200, RZ, RZ, R198 ;  /* 0x000000ffffc87224 */ /* 0x000fc400078e00c6 */
[----:B------:R-:W-:Y:S02]  /*29f90*/  IMAD.MOV.U32 R201, RZ, RZ, R199 ;  /* 0x000000ffffc97224 */ /* 0x000fe400078e00c7 */
[----:B------:R-:W-:Y:S02]  /*29fa0*/  IMAD.MOV.U32 R208, RZ, RZ, R194 ;  /* 0x000000ffffd07224 */ /* 0x000fe400078e00c2 */
[----:B------:R-:W-:Y:S02]  /*29fb0*/  IMAD.MOV.U32 R209, RZ, RZ, R195 ;  /* 0x000000ffffd17224 */ /* 0x000fe400078e00c3 */
[----:B------:R-:W-:Y:S02]  /*29fc0*/  IMAD.MOV.U32 R216, RZ, RZ, R190 ;  /* 0x000000ffffd87224 */ /* 0x000fe400078e00be */
[----:B------:R-:W-:Y:S02]  /*29fd0*/  IMAD.MOV.U32 R217, RZ, RZ, R191 ;  /* 0x000000ffffd97224 */ /* 0x000fe400078e00bf */
        /* <DEDUP_REMOVED lines=17> */
[----:B------:R-:W-:Y:S01]  /*2a0f0*/  IMAD.MOV.U32 R229, RZ, RZ, R155 ;  /* 0x000000ffffe57224 */ /* 0x000fe200078e009b */
[----:B--2---:R1:W-:Y:S04]  /*2a100*/  STL.64 [R1+0x1e08], R8 ;  /* 0x001e080801007387 */ /* 0x0043e80000100a00 */
[----:B------:R2:W5:Y:S04]  /*2a110*/  LDL.LU.64 R250, [R1+0x25a0] ;  /* 0x0025a00001fa7983 */ /* 0x0005680000300a00 */
[----:B---3--:R3:W-:Y:S04]  /*2a120*/  STL.64 [R1+0x1e00], R6 ;  /* 0x001e000601007387 */ /* 0x0087e80000100a00 */
[----:B------:R2:W5:Y:S04]  /*2a130*/  LDL.LU.64 R246, [R1+0x2598] ;  /* 0x0025980001f67983 */ /* 0x0005680000300a00 */
        /* <DEDUP_REMOVED lines=32> */
[----:B-1----:R2:W5:Y:S04]  /*2a340*/  LDL.LU.64 R8, [R1+0x2530] ;  /* 0x0025300001087983 */ /* 0x0025680000300a00 */
[----:B---3--:R2:W5:Y:S04]  /*2a350*/  LDL.LU.64 R6, [R1+0x2450] ;  /* 0x0024500001067983 */ /* 0x0085680000300a00 */
        /* <DEDUP_REMOVED lines=1920> */
[----:B------:R-:W-:Y:S01]  /*31b60*/  USHF.R.S32.HI UR8, URZ, 0x1f, UR4 ;  /* 0x0000001f3f087899 */ /* 0x000fe20008011404 */
[----:B------:R-:W-:-:S02]  /*31b70*/  SHF.R.S32.HI R0, RZ, 0x1f, R2 ;  /* 0x0000001fff007819 */ /* 0x000fc40000011402 */
[----:B------:R-:W-:Y:S01]  /*31b80*/  SHF.R.S32.HI R3, RZ, 0x1f, R4 ;  /* 0x0000001fff037819 */ /* 0x000fe20000011404 */
[----:B------:R-:W-:Y:S01]  /*31b90*/  ULEA.HI UR8, UR8, UR4, URZ, 0x5 ;  /* 0x0000000408087291 */ /* 0x000fe2000f8f283f */
[C---:B------:R-:W-:Y:S01]  /*31ba0*/  SHF.L.U64.HI R0, R2.reuse, 0x2, R0 ;  /* 0x0000000202007819 */ /* 0x040fe20000010200 */
[----:B------:R-:W-:Y:S01]  /*31bb0*/  IMAD.SHL.U32 R2, R2, 0x4, RZ ;  /* 0x0000000402027824 */ /* 0x000fe200078e00ff */
[C---:B------:R-:W-:Y:S01]  /*31bc0*/  SHF.L.U64.HI R3, R4.reuse, 0x2, R3 ;  /* 0x0000000204037819 */ /* 0x040fe20000010203 */
[----:B------:R-:W-:Y:S01]  /*31bd0*/  USHF.R.S32.HI UR46, URZ, 0x5, UR8 ;  /* 0x000000053f2e7899 */ /* 0x000fe20008011408 */
[----:B------:R-:W-:Y:S01]  /*31be0*/  IMAD.SHL.U32 R4, R4, 0x4, RZ ;  /* 0x0000000404047824 */ /* 0x000fe200078e00ff */
        /* <DEDUP_REMOVED lines=63> */
[----:B------:R-:W-:Y:S01]  /*31fe0*/  CS2R R150, SRZ ;  /* 0x0000000000967805 */ /* 0x000fe2000001ff00 */
[----:B------:R-:W-:Y:S01]  /*31ff0*/  UMOV UR5, 0x5 ;  /* 0x0000000500057882 */ /* 0x000fe20000000000 */
[----:B------:R-:W-:Y:S01]  /*32000*/  UMOV UR44, 0xffffffff ;  /* 0xffffffff002c7882 */ /* 0x000fe20000000000 */
[----:B------:R-:W-:Y:S01]  /*32010*/  UIADD3 UR47, UR46, -0x6, URZ ;  /* 0xfffffffa2e2f7890 */ /* 0x000fe2000fffe03f */
[----:B--2---:R-:W-:-:S11]  /*32020*/  UMOV UR4, URZ ;  /* 0x0000003f00047c82 */ /* 0x004fd60008000000 */
.L_x_1:
[----:B-----5:R-:W-:Y:S01]  /*32030*/  STL.64 [R1+0x2b98], R250 ;  /* 0x002b98fa01007387 */ /* 0x020fe20000100a00 */
[----:B------:R-:W-:Y:S01]  /*32040*/  UIADD3 UR44, UR44, 0x1, URZ ;  /* 0x000000012c2c7890 */ /* 0x000fe2000fffe03f */
[----:B------:R-:W-:-:S04]  /*32050*/  DEPBAR.LE SB0, 0xa ;  /* 0x000082800000791a */ /* 0x000fc80000000000 */
        /* <DEDUP_REMOVED lines=62> */
[----:B------:R1:W-:Y:S04]  /*32440*/  STL.64 [R1+0x29a0], R124 ;  /* 0x0029a07c01007387 */ /* 0x0003e80000100a00 */
[----:B-1----:R-:W2:Y:S04]  /*32450*/  LDL.LU.64 R124, [R1+0x1800] ;  /* 0x00180000017c7983 */ /* 0x002ea80000300a00 */
[----:B------:R-:W3:Y:S04]  /*32460*/  LDL.LU.64 R126, [R1+0x1808] ;  /* 0x00180800017e7983 */ /* 0x000ee80000300a00 */
[----:B------:R-:W4:Y:S04]  /*32470*/  LDL.LU.64 R128, [R1+0x1810] ;  /* 0x0018100001807983 */ /* 0x000f280000300a00 */
[----:B------:R-:W2:Y:S04]  /*32480*/  LDL.LU.64 R130, [R1+0x1818] ;  /* 0x0018180001827983 */ /* 0x000ea80000300a00 */
        /* <DEDUP_REMOVED lines=9> */
[----:B------:R-:W3:Y:S01]  /*32520*/  LDL.LU.64 R150, [R1+0x1868] ;  /* 0x0018680001967983 */ /* 0x000ee20000300a00 */
[----:B------:R-:W-:Y:S01]  /*32530*/  UISETP.GT.AND UP0, UPT, UR44, 0x6, UPT ;  /* 0x000000062c00788c */ /* 0x000fe2000bf04270 */
[----:B------:R-:W-:Y:S01]  /*32540*/  UMOV UR41, 0x40000040 ;  /* 0x4000004000297882 */ /* 0x000fe20000000000 */
[----:B------:R-:W-:Y:S01]  /*32550*/  UMOV UR43, 0x40000040 ;  /* 0x40000040002b7882 */ /* 0x000fe20000000000 */
[----:B------:R-:W-:Y:S06]  /*32560*/  BAR.SYNC.DEFER_BLOCKING 0x0 ;  /* 0x0000000000007b1d */ /* 0x000fec0000010000 */
[----:B---3--:R-:W-:Y:S04]  /*32570*/  STL.64 [R1+0x3d98], R150 ;  /* 0x003d989601007387 */ /* 0x008fe80000100a00 */
[----:B--2---:R-:W-:Y:S04]  /*32580*/  STL.64 [R1+0x3d90], R148 ;  /* 0x003d909401007387 */ /* 0x004fe80000100a00 */
[----:B----4-:R-:W-:Y:S04]  /*32590*/  STL.64 [R1+0x3d88], R146 ;  /* 0x003d889201007387 */ /* 0x010fe80000100a00 */
        /* <DEDUP_REMOVED lines=125> */
[----:B--2---:R-:W-:Y:S04]  /*32d70*/  STL.64 [R1+0x3f98], R150 ;  /* 0x003f989601007387 */ /* 0x004fe80000100a00 */
[----:B----4-:R-:W-:Y:S04]  /*32d80*/  STL.64 [R1+0x3f90], R148 ;  /* 0x003f909401007387 */ /* 0x010fe80000100a00 */
[----:B---3--:R-:W-:Y:S04]  /*32d90*/  STL.64 [R1+0x3f88], R146 ;  /* 0x003f889201007387 */ /* 0x008fe80000100a00 */
        /* <DEDUP_REMOVED lines=125> */
[----:B------:R-:W-:-:S03]  /*33570*/  USEL UR44, UR44, URZ, !UP0 ;  /* 0x0000003f2c2c7287 */ /* 0x000fc6000c000000 */
[----:B------:R-:W3:Y:S01]  /*33580*/  LDL.LU.64 R152, [R1+0x1870] ;  /* 0x0018700001987983 */ /* 0x000ee20000300a00 */
[----:B------:R-:W-:-:S03]  /*33590*/  ULEA UR8, UR44, UR45, 0x10 ;  /* 0x0000002d2c087291 */ /* 0x000fc6000f8e803f */
[----:B------:R-:W3:Y:S01]  /*335a0*/  LDL.LU.64 R154, [R1+0x1878] ;  /* 0x00187800019a7983 */ /* 0x000ee20000300a00 */
[----:B------:R-:W-:Y:S02]  /*335b0*/  UIADD3 UR9, UR8, 0x70000, URZ ;  /* 0x0007000008097890 */ /* 0x000fe4000fffe03f */
[----:B------:R-:W-:Y:S01]  /*335c0*/  USHF.R.U32.HI UR40, URZ, 0x4, UR8 ;  /* 0x000000043f287899 */ /* 0x000fe20008011608 */
[----:B------:R-:W3:Y:S01]  /*335d0*/  LDL.LU.64 R156, [R1+0x1880] ;  /* 0x00188000019c7983 */ /* 0x000ee20000300a00 */
[----:B------:R-:W-:Y:S02]  /*335e0*/  USHF.R.U32.HI UR9, URZ, 0x4, UR9 ;  /* 0x000000043f097899 */ /* 0x000fe40008011609 */
[----:B------:R-:W-:Y:S01]  /*335f0*/  USGXT.U32 UR40, UR40, 0xe ;  /* 0x0000000e2828789a */ /* 0x000fe20008000000 */
[----:B------:R-:W3:Y:S01]  /*33600*/  LDL.LU.64 R158, [R1+0x1888] ;  /* 0x00188800019e7983 */ /* 0x000ee20000300a00 */
[----:B------:R-:W-:Y:S02]  /*33610*/  USGXT.U32 UR42, UR9, 0xe ;  /* 0x0000000e092a789a */ /* 0x000fe40008000000 */
[----:B------:R-:W-:Y:S01]  /*33620*/  UIADD3 UR24, UP0, UR40, 0x2, URZ ;  /* 0x0000000228187890 */ /* 0x000fe2000ff1e03f */
[----:B------:R-:W3:Y:S01]  /*33630*/  LDL.LU.64 R160, [R1+0x1890] ;  /* 0x0018900001a07983 */ /* 0x000ee20000300a00 */
[----:B------:R-:W-:Y:S01]  /*33640*/  UIADD3 UR26, UP1, UR42, 0x2, URZ ;  /* 0x000000022a1a7890 */ /* 0x000fe2000ff3e03f */
[----:B------:R-:W-:Y:S01]  /*33650*/  UMOV UR8, URZ ;  /* 0x0000003f00087c82 */ /* 0x000fe20008000000 */
[----:B------:R-:W-:Y:S01]  /*33660*/  UMOV UR9, URZ ;  /* 0x0000003f00097c82 */ /* 0x000fe20008000000 */
[----:B------:R-:W-:Y:S01]  /*33670*/  UIADD3.X UR25, UR8, 0x40000040, URZ, UP0, !UPT ;  /* 0x4000004008197890 */ /* 0x000fe200087fe43f */
[----:B------:R-:W3:Y:S01]  /*33680*/  LDL.LU.64 R162, [R1+0x1898] ;  /* 0x0018980001a27983 */ /* 0x000ee20000300a00 */
[----:B------:R-:W-:Y:S01]  /*33690*/  UIADD3.X UR27, UR9, 0x40000040, URZ, UP1, !UPT ;  /* 0x40000040091b7890 */ /* 0x000fe20008ffe43f */
[----:B--2---:R-:W-:Y:S01]  /*336a0*/  WARPGROUP.ARRIVE ;  /* 0x00000000000079c5 */ /* 0x004fe20000000000 */
[----:B------:R-:W-:Y:S01]  /*336b0*/  UIADD3.64 UR36, UR24, 0x2, URZ ;  /* 0x0000000218247897 */ /* 0x000fe2000fffe03f */
[----:B------:R-:W3:Y:S04]  /*336c0*/  LDL.LU.64 R164, [R1+0x18a0] ;  /* 0x0018a00001a47983 */ /* 0x000ee80000300a00 */
[----:B------:R-:W-:Y:S01]  /*336d0*/  HGMMA.64x256x8.F32.TF32 R24, gdesc[UR40], R24, gsb0 ;  /* 0x07e00000281879f0 */ /* 0x000fe20008002818 */
[----:B------:R-:W-:Y:S01]  /*336e0*/  UIADD3.64 UR38, UR26, 0x2, URZ ;  /* 0x000000021a267897 */ /* 0x000fe2000fffe03f */
[----:B------:R-:W3:Y:S01]  /*336f0*/  LDL.LU.64 R166, [R1+0x18a8] ;  /* 0x0018a80001a67983 */ /* 0x000ee20000300a00 */
[----:B------:R-:W-:-:S02]  /*33700*/  UIADD3.64 UR32, UR24, 0x4, URZ ;  /* 0x0000000418207897 */ /* 0x000fc4000fffe03f */
[----:B------:R-:W-:Y:S01]  /*33710*/  UIADD3.64 UR34, UR26, 0x4, URZ ;  /* 0x000000041a227897 */ /* 0x000fe2000fffe03f */
        /* <DEDUP_REMOVED lines=42> */
[----:B------:R-:W-:Y:S04]  /*339c0*/  STL [R1+0x299c], R6 ;  /* 0x00299c0601007387 */ /* 0x000fe80000100800 */
[----:B------:R-:W-:Y:S04]  /*339d0*/  STL [R1+0x2998], R7 ;  /* 0x0029980701007387 */ /* 0x000fe80000100800 */
[----:B------:R-:W-:Y:S04]  /*339e0*/  STL [R1+0x2928], R14 ;  /* 0x0029280e01007387 */ /* 0x000fe80000100800 */
[----:B------:R-:W-:Y:S04]  /*339f0*/  STL.64 [R1+0x2890], R12 ;  /* 0x0028900c01007387 */ /* 0x000fe80000100a00 */
[----:B------:R-:W-:Y:S01]  /*33a00*/  STL.64 [R1+0x2888], R10 ;  /* 0x0028880a01007387 */ /* 0x000fe20000100a00 */
[----:B------:R-:W-:-:S02]  /*33a10*/  WARPGROUP.DEPBAR.LE gsb0, 0x0 ;  /* 0x00008000000079c5 */ /* 0x000fc40000010000 */
[----:B------:R-:W-:-:S06]  /*33a20*/  WARPGROUP.ARRIVE ;  /* 0x00000000000079c5 */ /* 0x000fcc0000000000 */
[----:B------:R-:W-:Y:S03]  /*33a30*/  HGMMA.64x256x8.F32.TF32 R24, gdesc[UR24], R24, gsb0 ;  /* 0x07e00000181879f0 */ /* 0x000fe60008002818 */
[----:B------:R-:W-:Y:S02]  /*33a40*/  WARPGROUP.DEPBAR.LE gsb0, 0x0 ;  /* 0x00008000000079c5 */ /* 0x000fe40000010000 */
[----:B------:R-:W-:-:S15]  /*33a50*/  WARPGROUP.ARRIVE ;  /* 0x00000000000079c5 */ /* 0x000fde0000000000 */
[----:B------:R-:W-:-:S08]  /*33a60*/  NOP ;  /* 0x0000000000007918 */ /* 0x000fd00000000000 */
[----:B------:R-:W-:Y:S03]  /*33a70*/  HGMMA.64x256x8.F32.TF32 R24, gdesc[UR36], R24, gsb0 ;  /* 0x07e00000241879f0 */ /* 0x000fe60008002818 */
[----:B------:R-:W-:Y:S02]  /*33a80*/  WARPGROUP.DEPBAR.LE gsb0, 0x0 ;  /* 0x00008000000079c5 */ /* 0x000fe40000010000 */
[----:B------:R-:W-:-:S15]  /*33a90*/  WARPGROUP.ARRIVE ;  /* 0x00000000000079c5 */ /* 0x000fde0000000000 */
[----:B------:R-:W-:-:S08]  /*33aa0*/  NOP ;  /* 0x0000000000007918 */ /* 0x000fd00000000000 */
[----:B------:R-:W-:Y:S03]  /*33ab0*/  HGMMA.64x256x8.F32.TF32 R24, gdesc[UR32], R24, gsb0 ;  /* 0x07e00000201879f0 */ /* 0x000fe60008002818 */
[----:B------:R-:W-:Y:S02]  /*33ac0*/  WARPGROUP.DEPBAR.LE gsb0, 0x0 ;  /* 0x00008000000079c5 */ /* 0x000fe40000010000 */
        /* <DEDUP_REMOVED lines=128> */
[----:B------:R-:W-:Y:S01]  /*342d0*/  UIADD3.64 UR22, UR26, 0x7fe, URZ ;  /* 0x000007fe1a167897 */ /* 0x000fe2000fffe03f */
[----:B------:R-:W-:Y:S01]  /*342e0*/  UMOV UR20, UR40 ;  /* 0x0000002800147c82 */ /* 0x000fe20008000000 */
[----:B------:R-:W-:Y:S01]  /*342f0*/  UMOV UR21, UR41 ;  /* 0x0000002900157c82 */ /* 0x000fe20008000000 */
        /* <DEDUP_REMOVED lines=9> */
[----:B--2---:R-:W-:-:S06]  /*34390*/  WARPGROUP.ARRIVE ;  /* 0x00000000000079c5 */ /* 0x004fcc0000000000 */
        /* <DEDUP_REMOVED lines=78> */
[----:B-1----:R-:W3:Y:S04]  /*34880*/  LDL.LU.64 R150, [R1+0x3d98] ;  /* 0x003d980001967983 */ /* 0x002ee80000300a00 */
        /* <DEDUP_REMOVED lines=13> */
[----:B------:R-:W-:-:S02]  /*34960*/  UIADD3.64 UR40, UR24, 0x1fe, URZ ;  /* 0x000001fe18287897 */ /* 0x000fc4000fffe03f */
[----:B------:R-:W-:Y:S01]  /*34970*/  UIADD3.64 UR28, UR24, 0x200, URZ ;  /* 0x00000200181c7897 */ /* 0x000fe2000fffe03f */
[----:B------:R-:W2:Y:S01]  /*34980*/  LDL.LU.64 R122, [R1+0x3d28] ;  /* 0x003d2800017a7983 */ /* 0x000ea20000300a00 */
[----:B------:R-:W-:Y:S01]  /*34990*/  UMOV UR30, UR26 ;  /* 0x0000001a001e7c82 */ /* 0x000fe20008000000 */
[----:B------:R-:W-:Y:S01]  /*349a0*/  UMOV UR31, UR27 ;  /* 0x0000001b001f7c82 */ /* 0x000fe20008000000 */
[----:B------:R-:W-:Y:S01]  /*349b0*/  UIADD3.64 UR36, UR24, 0x202, URZ ;  /* 0x0000020218247897 */ /* 0x000fe2000fffe03f */
[----:B------:R-:W4:Y:S01]  /*349c0*/  LDL.LU.64 R120, [R1+0x3d20] ;  /* 0x003d200001787983 */ /* 0x000f220000300a00 */
[----:B------:R-:W-:-:S03]  /*349d0*/  UIADD3.64 UR32, UR24, 0x204, URZ ;  /* 0x0000020418207897 */ /* 0x000fc6000fffe03f */
        /* <DEDUP_REMOVED lines=48> */
[----:B---3--:R-:W-:-:S06]  /*34ce0*/  WARPGROUP.ARRIVE ;  /* 0x00000000000079c5 */ /* 0x008fcc0000000000 */
        /* <DEDUP_REMOVED lines=14> */
[----:B------:R1:W-:Y:S04]  /*34dd0*/  STL.64 [R1+0x1800], R124 ;  /* 0x0018007c01007387 */ /* 0x0003e80000100a00 */
        /* <DEDUP_REMOVED lines=63> */
[----:B-1----:R-:W4:Y:S04]  /*351d0*/  LDL.LU.64 R124, [R1+0x1200] ;  /* 0x00120000017c7983 */ /* 0x002f280000300a00 */
[----:B---3--:R-:W3:Y:S04]  /*351e0*/  LDL.LU.64 R126, [R1+0x1208] ;  /* 0x00120800017e7983 */ /* 0x008ee80000300a00 */
[----:B--2---:R-:W2:Y:S04]  /*351f0*/  LDL.LU.64 R128, [R1+0x1210] ;  /* 0x0012100001807983 */ /* 0x004ea80000300a00 */
[----:B------:R-:W4:Y:S04]  /*35200*/  LDL.LU.64 R130, [R1+0x1218] ;  /* 0x0012180001827983 */ /* 0x000f280000300a00 */
[----:B------:R-:W3:Y:S04]  /*35210*/  LDL.LU.64 R132, [R1+0x1220] ;  /* 0x0012200001847983 */ /* 0x000ee80000300a00 */
[----:B------:R-:W2:Y:S04]  /*35220*/  LDL.LU.64 R134, [R1+0x1228] ;  /* 0x0012280001867983 */ /* 0x000ea80000300a00 */
        /* <DEDUP_REMOVED lines=8> */
[----:B---3--:R-:W-:Y:S04]  /*352b0*/  STL.64 [R1+0x3998], R150 ;  /* 0x0039989601007387 */ /* 0x008fe80000100a00 */
[----:B----4-:R-:W-:Y:S04]  /*352c0*/  STL.64 [R1+0x3990], R148 ;  /* 0x0039909401007387 */ /* 0x010fe80000100a00 */
[----:B--2---:R-:W-:Y:S04]  /*352d0*/  STL.64 [R1+0x3988], R146 ;  /* 0x0039889201007387 */ /* 0x004fe80000100a00 */
        /* <DEDUP_REMOVED lines=253> */
[----:B------:R-:W-:Y:S01]  /*362b0*/  UMOV UR20, UR40 ;  /* 0x0000002800147c82 */ /* 0x000fe20008000000 */
[----:B------:R-:W-:Y:S01]  /*362c0*/  UMOV UR21, UR41 ;  /* 0x0000002900157c82 */ /* 0x000fe20008000000 */
[----:B------:R-:W-:Y:S01]  /*362d0*/  UMOV UR30, UR18 ;  /* 0x00000012001e7c82 */ /* 0x000fe20008000000 */
[----:B------:R-:W-:Y:S01]  /*362e0*/  UMOV UR31, UR19 ;  /* 0x00000013001f7c82 */ /* 0x000fe20008000000 */
[----:B------:R-:W-:Y:S01]  /*362f0*/  UMOV UR12, UR36 ;  /* 0x00000024000c7c82 */ /* 0x000fe20008000000 */
[----:B------:R-:W-:Y:S01]  /*36300*/  UMOV UR13, UR37 ;  /* 0x00000025000d7c82 */ /* 0x000fe20008000000 */
[----:B------:R-:W-:Y:S01]  /*36310*/  UMOV UR8, UR32 ;  /* 0x0000002000087c82 */ /* 0x000fe20008000000 */
[----:B------:R-:W-:Y:S01]  /*36320*/  UMOV UR9, UR33 ;  /* 0x0000002100097c82 */ /* 0x000fe20008000000 */
        /* <DEDUP_REMOVED lines=193> */
[----:B------:R-:W-:-:S02]  /*36f40*/  UIADD3.64 UR40, UR24, 0x3fe, URZ ;  /* 0x000003fe18287897 */ /* 0x000fc4000fffe03f */
[----:B------:R-:W-:Y:S01]  /*36f50*/  UIADD3.64 UR28, UR24, 0x400, URZ ;  /* 0x00000400181c7897 */ /* 0x000fe2000fffe03f */
[----:B------:R-:W-:Y:S01]  /*36f60*/  UMOV UR30, UR26 ;  /* 0x0000001a001e7c82 */ /* 0x000fe20008000000 */
[----:B------:R-:W-:Y:S01]  /*36f70*/  UMOV UR31, UR27 ;  /* 0x0000001b001f7c82 */ /* 0x000fe20008000000 */
[----:B------:R-:W-:Y:S02]  /*36f80*/  UIADD3.64 UR36, UR24, 0x402, URZ ;  /* 0x0000040218247897 */ /* 0x000fe4000fffe03f */
[----:B------:R-:W-:Y:S01]  /*36f90*/  UIADD3.64 UR32, UR24, 0x404, URZ ;  /* 0x0000040418207897 */ /* 0x000fe2000fffe03f */
        /* <DEDUP_REMOVED lines=101> */
[----:B------:R-:W2:Y:S04]  /*375f0*/  LDL.LU.64 R122, [R1+0x3928] ;  /* 0x00392800017a7983 */ /* 0x000ea80000300a00 */
        /* <DEDUP_REMOVED lines=400> */
[----:B------:R-:W3:Y:S01]  /*38f00*/  LDL.LU.64 R152, [R1+0xc70] ;  /* 0x000c700001987983 */ /* 0x000ee20000300a00 */
[----:B------:R-:W-:Y:S01]  /*38f10*/  UMOV UR30, UR26 ;  /* 0x0000001a001e7c82 */ /* 0x000fe20008000000 */
[----:B------:R-:W-:Y:S01]  /*38f20*/  UMOV UR31, UR27 ;  /* 0x0000001b001f7c82 */ /* 0x000fe20008000000 */
[----:B------:R-:W-:Y:S01]  /*38f30*/  UIADD3.64 UR36, UR24, 0x602, URZ ;  /* 0x0000060218247897 */ /* 0x000fe2000fffe03f */
[----:B------:R-:W3:Y:S01]  /*38f40*/  LDL.LU.64 R154, [R1+0xc78] ;  /* 0x000c7800019a7983 */ /* 0x000ee20000300a00 */
[----:B------:R-:W-:-:S03]  /*38f50*/  UIADD3.64 UR32, UR24, 0x604, URZ ;  /* 0x0000060418207897 */ /* 0x000fc6000fffe03f */
        /* <DEDUP_REMOVED lines=1134> */
[----:B-1----:R-:W4:Y:S04]  /*3d640*/  LDL.LU.64 R124, [R1] ;  /* 0x00000000017c7983 */ /* 0x002f280000300a00 */
        /* <DEDUP_REMOVED lines=574> */
[----:B---3--:R-:W-:Y:S01]  /*3fa30*/  WARPGROUP.ARRIVE ;  /* 0x00000000000079c5 */ /* 0x008fe20000000000 */
[----:B------:R-:W-:Y:S01]  /*3fa40*/  UIADD3.64 UR36, UR24, 0xe02, URZ ;  /* 0x00000e0218247897 */ /* 0x000fe2000fffe03f */
[----:B------:R-:W2:Y:S04]  /*3fa50*/  LDL.LU.64 R120, [R1+0x2d20] ;  /* 0x002d200001787983 */ /* 0x000ea80000300a00 */
[----:B------:R-:W-:Y:S01]  /*3fa60*/  HGMMA.64x256x8.F32.TF32 R124, gdesc[UR40], R124, gsb0 ;  /* 0x07e00000287c79f0 */ /* 0x000fe2000800287c */
[----:B------:R-:W-:Y:S01]  /*3fa70*/  UIADD3.64 UR24, UR24, 0xe04, URZ ;  /* 0x00000e0418187897 */ /* 0x000fe2000fffe03f */
[----:B------:R-:W2:Y:S01]  /*3fa80*/  LDL.LU.64 R118, [R1+0x2d18] ;  /* 0x002d180001767983 */ /* 0x000ea20000300a00 */
[----:B------:R-:W-:Y:S01]  /*3fa90*/  UMOV UR26, UR34 ;  /* 0x00000022001a7c82 */ /* 0x000fe20008000000 */
[----:B------:R-:W-:-:S02]  /*3faa0*/  UMOV UR27, UR35 ;  /* 0x00000023001b7c82 */ /* 0x000fc40008000000 */
        /* <DEDUP_REMOVED lines=59> */
[----:B------:R-:W-:Y:S04]  /*3fe60*/  STL.64 [R1], R124 ;  /* 0x0000007c01007387 */ /* 0x000fe80000100a00 */
        /* <DEDUP_REMOVED lines=133> */
[----:B------:R-:W3:Y:S04]  /*406c0*/  LDL.LU R6, [R1+0x1f3c] ;  /* 0x001f3c0001067983 */ /* 0x000ee80000300800 */
[----:B------:R-:W4:Y:S01]  /*406d0*/  LDL.LU R7, [R1+0x1f48] ;  /* 0x001f480001077983 */ /* 0x000f220000300800 */
[----:B------:R-:W-:Y:S01]  /*406e0*/  UISETP.GE.AND UP0, UPT, UR4, UR47, UPT ;  /* 0x0000002f0400728c */ /* 0x000fe2000bf06270 */
[----:B------:R-:W-:Y:S01]  /*406f0*/  UMOV UR9, UR25 ;  /* 0x0000001900097c82 */ /* 0x000fe20008000000 */
[----:B------:R-:W1:Y:S01]  /*40700*/  S2R R14, SR_TID.X ;  /* 0x00000000000e7919 */ /* 0x000e620000002100 */
[----:B------:R-:W-:Y:S01]  /*40710*/  UIADD3 UR5, UR5, 0x1, URZ ;  /* 0x0000000105057890 */ /* 0x000fe2000fffe03f */
[C---:B-1----:R-:W-:Y:S01]  /*40720*/  IMAD.SHL.U32 R5, R14.reuse, 0x10, RZ ;  /* 0x000000100e057824 */ /* 0x042fe200078e00ff */
[----:B------:R-:W-:-:S04]  /*40730*/  LOP3.LUT R14, R14, 0x7f, RZ, 0xc0, !PT ;  /* 0x0000007f0e0e7812 */ /* 0x000fc800078ec0ff */
[----:B------:R-:W-:-:S05]  /*40740*/  LOP3.LUT R5, R5, 0x70, RZ, 0xc0, !PT ;  /* 0x0000007005057812 */ /* 0x000fca00078ec0ff */
[----:B------:R-:W-:Y:S01]  /*40750*/  IMAD R5, R14, 0x80, R5 ;  /* 0x000000800e057824 */ /* 0x000fe200078e0205 */
[----:B--2---:R-:W-:-:S06]  /*40760*/  WARPGROUP.ARRIVE ;  /* 0x00000000000079c5 */ /* 0x004fcc0000000000 */
[----:B------:R-:W-:Y:S01]  /*40770*/  HGMMA.64x256x8.F32.TF32 R24, gdesc[UR20], R24, gsb0 ;  /* 0x07e00000141879f0 */ /* 0x000fe20008002818 */
[----:B----4-:R-:W-:-:S05]  /*40780*/  IADD3 R7, P1, R7, R2, RZ ;  /* 0x0000000207077210 */ /* 0x010fca0007f3e0ff */
[----:B---3--:R-:W-:Y:S01]  /*40790*/  IMAD.X R6, R6, 0x1, R0, P1 ;  /* 0x0000000106067824 */ /* 0x008fe200008e0600 */
[----:B------:R-:W-:Y:S04]  /*407a0*/  STL [R1+0x1f48], R7 ;  /* 0x001f480701007387 */ /* 0x000fe80000100800 */
[----:B------:R-:W-:Y:S04]  /*407b0*/  STL [R1+0x1f3c], R6 ;  /* 0x001f3c0601007387 */ /* 0x000fe80000100800 */
[----:B------:R-:W2:Y:S04]  /*407c0*/  LDL.LU R12, [R1+0x1f50] ;  /* 0x001f5000010c7983 */ /* 0x000ea80000300800 */
[----:B------:R-:W3:Y:S04]  /*407d0*/  LDL.LU R13, [R1+0x1f54] ;  /* 0x001f5400010d7983 */ /* 0x000ee80000300800 */
[----:B------:R-:W4:Y:S04]  /*407e0*/  LDL.LU R11, [R1+0x1f58] ;  /* 0x001f5800010b7983 */ /* 0x000f280000300800 */
[----:B------:R-:W3:Y:S04]  /*407f0*/  LDL.LU R14, [R1+0x1f60] ;  /* 0x001f6000010e7983 */ /* 0x000ee80000300800 */
[----:B------:R-:W3:Y:S01]  /*40800*/  LDL.LU R10, [R1+0x1f70] ;  /* 0x001f7000010a7983 */ /* 0x000ee20000300800 */
[----:B------:R-:W-:-:S02]  /*40810*/  WARPGROUP.DEPBAR.LE gsb0, 0x0 ;  /* 0x00008000000079c5 */ /* 0x000fc40000010000 */
[----:B------:R-:W-:-:S06]  /*40820*/  WARPGROUP.ARRIVE ;  /* 0x00000000000079c5 */ /* 0x000fcc0000000000 */
[----:B------:R-:W-:Y:S03]  /*40830*/  HGMMA.64x256x8.F32.TF32 R24, gdesc[UR16], R24, gsb0 ;  /* 0x07e00000101879f0 */ /* 0x000fe60008002818 */
[----:B------:R-:W-:Y:S02]  /*40840*/  WARPGROUP.DEPBAR.LE gsb0, 0x0 ;  /* 0x00008000000079c5 */ /* 0x000fe40000010000 */
[----:B------:R-:W-:-:S15]  /*40850*/  WARPGROUP.ARRIVE ;  /* 0x00000000000079c5 */ /* 0x000fde0000000000 */
[----:B------:R-:W-:-:S08]  /*40860*/  NOP ;  /* 0x0000000000007918 */ /* 0x000fd00000000000 */
[----:B------:R-:W-:Y:S01]  /*40870*/  HGMMA.64x256x8.F32.TF32 R24, gdesc[UR12], R24, gsb0 ;  /* 0x07e000000c1879f0 */ /* 0x000fe20008002818 */
[----:B------:R-:W-:-:S04]  /*40880*/  UIMAD UR12, UR4, -0x20, UR48 ;  /* 0xffffffe0040c78a4 */ /* 0x000fc8000f8e0230 */
[----:B------:R-:W-:-:S04]  /*40890*/  UISETP.GT.AND UP1, UPT, UR12, URZ, UPT ;  /* 0x0000003f0c00728c */ /* 0x000fc8000bf24270 */
[----:B------:R-:W-:Y:S02]  /*408a0*/  USEL UR8, URZ, 0x4, !UP1 ;  /* 0x000000043f087887 */ /* 0x000fe4000c800000 */
[----:B------:R-:W-:Y:S02]  /*408b0*/  UISETP.GT.AND UP1, UPT, UR5, 0x6, UPT ;  /* 0x000000060500788c */ /* 0x000fe4000bf24270 */
[----:B------:R-:W-:Y:S02]  /*408c0*/  USEL UR8, UR8, URZ, !UP0 ;  /* 0x0000003f08087287 */ /* 0x000fe4000c000000 */
[----:B------:R-:W-:-:S04]  /*408d0*/  USEL UR5, UR5, URZ, !UP1 ;  /* 0x0000003f05057287 */ /* 0x000fc8000c800000 */
[----:B------:R-:W-:Y:S01]  /*408e0*/  ISETP.NE.U32.AND P0, PT, RZ, UR8, PT ;  /* 0x00000008ff007c0c */ /* 0x000fe2000bf05070 */
[----:B------:R-:W-:Y:S01]  /*408f0*/  UMOV UR8, UR24 ;  /* 0x0000001800087c82 */ /* 0x000fe20008000000 */
[----:B------:R-:W-:Y:S01]  /*40900*/  ULEA UR13, UR5, UR45, 0x10 ;  /* 0x0000002d050d7291 */ /* 0x000fe2000f8e803f */
[-C--:B--2---:R-:W-:Y:S02]  /*40910*/  IADD3 R12, P1, R12, R2.reuse, RZ ;  /* 0x000000020c0c7210 */ /* 0x084fe40007f3e0ff */
[----:B----4-:R-:W-:-:S03]  /*40920*/  IADD3 R11, P2, R11, R2, RZ ;  /* 0x000000020b0b7210 */ /* 0x010fc60007f5e0ff */
[----:B------:R-:W-:Y:S01]  /*40930*/  VIADD R5, R5, UR13 ;  /* 0x0000000d05057c36 */ /* 0x000fe20008000000 */
[----:B------:R-:W-:Y:S02]  /*40940*/  WARPGROUP.DEPBAR.LE gsb0, 0x0 ;  /* 0x00008000000079c5 */ /* 0x000fe40000010000 */
[----:B------:R-:W-:-:S06]  /*40950*/  WARPGROUP.ARRIVE ;  /* 0x00000000000079c5 */ /* 0x000fcc0000000000 */
[----:B------:R-:W-:Y:S03]  /*40960*/  HGMMA.64x256x8.F32.TF32 R24, gdesc[UR8], R24, gsb0 ;  /* 0x07e00000081879f0 */ /* 0x000fe60008002818 */
[----:B------:R-:W-:Y:S02]  /*40970*/  WARPGROUP.DEPBAR.LE gsb0, 0x0 ;  /* 0x00008000000079c5 */ /* 0x000fe40000010000 */
[----:B------:R1:W-:Y:S04]  /*40980*/  STL [R1+0x2994], R89 ;  /* 0x0029945901007387 */ /* 0x0003e80000100800 */
[----:B-1----:R-:W2:Y:S04]  /*40990*/  LDL.LU R89, [R1+0x1f4c] ;  /* 0x001f4c0001597983 */ /* 0x002ea80000300800 */
[----:B------:R1:W-:Y:S04]  /*409a0*/  STL [R1+0x2990], R90 ;  /* 0x0029905a01007387 */ /* 0x0003e80000100800 */
[----:B-1----:R-:W4:Y:S04]  /*409b0*/  LDL.LU R90, [R1+0x1f5c] ;  /* 0x001f5c00015a7983 */ /* 0x002f280000300800 */
[----:B------:R1:W-:Y:S04]  /*409c0*/  STL [R1+0x298c], R91 ;  /* 0x00298c5b01007387 */ /* 0x0003e80000100800 */
[----:B-1----:R-:W4:Y:S04]  /*409d0*/  LDL.LU R91, [R1+0x1f6c] ;  /* 0x001f6c00015b7983 */ /* 0x002f280000300800 */
[----:B------:R1:W-:Y:S04]  /*409e0*/  STL [R1+0x2988], R92 ;  /* 0x0029885c01007387 */ /* 0x0003e80000100800 */
[----:B-1----:R-:W4:Y:S04]  /*409f0*/  LDL.LU R92, [R1+0x1f68] ;  /* 0x001f6800015c7983 */ /* 0x002f280000300800 */
[----:B------:R1:W-:Y:S04]  /*40a00*/  STL [R1+0x2984], R93 ;  /* 0x0029845d01007387 */ /* 0x0003e80000100800 */
[----:B-1----:R-:W4:Y:S04]  /*40a10*/  LDL.LU R93, [R1+0x1f64] ;  /* 0x001f6400015d7983 */ /* 0x002f280000300800 */
[----:B------:R1:W-:Y:S04]  /*40a20*/  STL [R1+0x2980], R94 ;  /* 0x0029805e01007387 */ /* 0x0003e80000100800 */
[----:B------:R3:W-:Y:S04]  /*40a30*/  STL [R1+0x297c], R95 ;  /* 0x00297c5f01007387 */ /* 0x0007e80000100800 */
[----:B------:R-:W-:Y:S04]  /*40a40*/  STL [R1+0x2978], R96 ;  /* 0x0029786001007387 */ /* 0x000fe80000100800 */
        /* <DEDUP_REMOVED lines=31> */
[----:B-1----:R-:W-:-:S03]  /*40c40*/  IMAD.MOV.U32 R94, RZ, RZ, R7 ;  /* 0x000000ffff5e7224 */ /* 0x002fc600078e0007 */
[----:B------:R-:W-:Y:S01]  /*40c50*/  STL.64 [R1+0x28c0], R140 ;  /* 0x0028c08c01007387 */ /* 0x000fe20000100a00 */
[----:B---3--:R-:W-:Y:S01]  /*40c60*/  IMAD.MOV.U32 R95, RZ, RZ, R6 ;  /* 0x000000ffff5f7224 */ /* 0x008fe200078e0006 */
[----:B------:R-:W-:Y:S06]  /*40c70*/  BAR.SYNC.DEFER_BLOCKING 0x0 ;  /* 0x0000000000007b1d */ /* 0x000fec0000010000 */
[----:B------:R-:W-:Y:S04]  /*40c80*/  STL.64 [R1+0x28b8], R142 ;  /* 0x0028b88e01007387 */ /* 0x000fe80000100a00 */
[----:B------:R-:W-:Y:S04]  /*40c90*/  STL.64 [R1+0x28b0], R144 ;  /* 0x0028b09001007387 */ /* 0x000fe80000100a00 */
[----:B------:R-:W-:Y:S04]  /*40ca0*/  STL.64 [R1+0x28a8], R146 ;  /* 0x0028a89201007387 */ /* 0x000fe80000100a00 */
[----:B------:R-:W-:Y:S04]  /*40cb0*/  STL.64 [R1+0x28a0], R148 ;  /* 0x0028a09401007387 */ /* 0x000fe80000100a00 */
[----:B------:R-:W-:Y:S04]  /*40cc0*/  STL.64 [R1+0x2898], R150 ;  /* 0x0028989601007387 */ /* 0x000fe80000100a00 */
[----:B------:R-:W3:Y:S01]  /*40cd0*/  LDL.LU R6, [R1+0x299c] ;  /* 0x00299c0001067983 */ /* 0x000ee20000300800 */
[----:B------:R-:W-:-:S03]  /*40ce0*/  IMAD.X R13, R13, 0x1, R0, P2 ;  /* 0x000000010d0d7824 */ /* 0x000fc600010e0600 */
[----:B------:R-:W3:Y:S04]  /*40cf0*/  LDL.LU R7, [R1+0x2998] ;  /* 0x0029980001077983 */ /* 0x000ee80000300800 */
[----:B------:R-:W-:Y:S01]  /*40d00*/  @!PT LDS RZ, [RZ] ;  /* 0x00000000fffff984 */ /* 0x000fe20000000800 */
[----:B------:R-:W-:Y:S01]  /*40d10*/  @!PT LDS RZ, [RZ] ;  /* 0x00000000fffff984 */ /* 0x000fe20000000800 */
[----:B------:R-:W-:Y:S01]  /*40d20*/  @!PT LDS RZ, [RZ] ;  /* 0x00000000fffff984 */ /* 0x000fe20000000800 */
[----:B------:R1:W-:Y:S04]  /*40d30*/  LDGSTS.E [R5], desc[UR6][R94.64], P0 ;  /* 0x000000005e057fae */ /* 0x0003e80008121846 */
[----:B------:R2:W-:Y:S01]  /*40d40*/  STL [R1+0x1f50], R12 ;  /* 0x001f500c01007387 */ /* 0x0005e20000100800 */
[----:B-1----:R-:W-:Y:S02]  /*40d50*/  IMAD.MOV.U32 R94, RZ, RZ, R12 ;  /* 0x000000ffff5e7224 */ /* 0x002fe400078e000c */
[----:B--2---:R-:W-:Y:S01]  /*40d60*/  IMAD.X R89, R89, 0x1, R0, P1 ;  /* 0x0000000159597824 */ /* 0x004fe200008e0600 */
[----:B------:R-:W-:-:S03]  /*40d70*/  IADD3 R14, P1, R14, R2, RZ ;  /* 0x000000020e0e7210 */ /* 0x000fc60007f3e0ff */
[----:B------:R-:W-:Y:S01]  /*40d80*/  IMAD.MOV.U32 R95, RZ, RZ, R89 ;  /* 0x000000ffff5f7224 */ /* 0x000fe200078e0059 */
[----:B------:R-:W-:Y:S04]  /*40d90*/  STL [R1+0x1f4c], R89 ;  /* 0x001f4c5901007387 */ /* 0x000fe80000100800 */
[----:B------:R-:W-:Y:S04]  /*40da0*/  STL [R1+0x1f58], R11 ;  /* 0x001f580b01007387 */ /* 0x000fe80000100800 */
[----:B------:R-:W2:Y:S01]  /*40db0*/  LDL.LU R12, [R1+0x1f78] ;  /* 0x001f7800010c7983 */ /* 0x000ea20000300800 */
[----:B----4-:R-:W-:-:S03]  /*40dc0*/  IMAD.X R90, R90, 0x1, R0, P1 ;  /* 0x000000015a5a7824 */ /* 0x010fc600008e0600 */
[----:B------:R1:W-:Y:S04]  /*40dd0*/  LDGSTS.E [R5+0x4000], desc[UR6][R94.64], P0 ;  /* 0x040000005e057fae */ /* 0x0003e80008121846 */
[----:B------:R4:W-:Y:S01]  /*40de0*/  STL [R1+0x1f54], R13 ;  /* 0x001f540d01007387 */ /* 0x0009e20000100800 */
[----:B-1----:R-:W-:Y:S02]  /*40df0*/  IMAD.MOV.U32 R95, RZ, RZ, R13 ;  /* 0x000000ffff5f7224 */ /* 0x002fe400078e000d */
[----:B------:R-:W-:Y:S01]  /*40e00*/  IMAD.MOV.U32 R94, RZ, RZ, R11 ;  /* 0x000000ffff5e7224 */ /* 0x000fe200078e000b */
[----:B----4-:R-:W4:Y:S04]  /*40e10*/  LDL.LU R13, [R1+0x1f74] ;  /* 0x001f7400010d7983 */ /* 0x010f280000300800 */
[----:B------:R-:W3:Y:S04]  /*40e20*/  LDL.LU R89, [R1+0x1f80] ;  /* 0x001f800001597983 */ /* 0x000ee80000300800 */
[----:B------:R-:W3:Y:S04]  /*40e30*/  LDL.LU R11, [R1+0x1f88] ;  /* 0x001f8800010b7983 */ /* 0x000ee80000300800 */
[----:B------:R1:W-:Y:S04]  /*40e40*/  LDGSTS.E [R5+0x8000], desc[UR6][R94.64], P0 ;  /* 0x080000005e057fae */ /* 0x0003e80008121846 */
[----:B------:R-:W-:Y:S04]  /*40e50*/  STL [R1+0x1f60], R14 ;  /* 0x001f600e01007387 */ /* 0x000fe80000100800 */
[----:B------:R1:W-:Y:S02]  /*40e60*/  STL [R1+0x1f5c], R90 ;  /* 0x001f5c5a01007387 */ /* 0x0003e40000100800 */
[----:B-1----:R-:W-:-:S02]  /*40e70*/  IMAD.MOV.U32 R95, RZ, RZ, R90 ;  /* 0x000000ffff5f7224 */ /* 0x002fc400078e005a */
[----:B------:R-:W3:Y:S01]  /*40e80*/  LDL.LU R90, [R1+0x1f7c] ;  /* 0x001f7c00015a7983 */ /* 0x000ee20000300800 */
[----:B------:R-:W-:-:S03]  /*40e90*/  IMAD.MOV.U32 R94, RZ, RZ, R14 ;  /* 0x000000ffff5e7224 */ /* 0x000fc600078e000e */
[----:B------:R-:W3:Y:S01]  /*40ea0*/  LDL.LU R14, [R1+0x1f84] ;  /* 0x001f8400010e7983 */ /* 0x000ee20000300800 */
[----:B------:R-:W-:Y:S01]  /*40eb0*/  UISETP.GT.AND UP1, UPT, UR12, 0x1, UPT ;  /* 0x000000010c00788c */ /* 0x000fe2000bf24270 */
[----:B------:R-:W-:Y:S02]  /*40ec0*/  IADD3 R92, P1, R92, R2, RZ ;  /* 0x000000025c5c7210 */ /* 0x000fe40007f3e0ff */
[----:B------:R-:W-:Y:S01]  /*40ed0*/  LDGSTS.E [R5+0xc000], desc[UR6][R94.64], P0 ;  /* 0x0c0000005e057fae */ /* 0x000fe20008121846 */
[----:B------:R-:W-:-:S04]  /*40ee0*/  USEL UR8, URZ, 0x4, !UP1 ;  /* 0x000000043f087887 */ /* 0x000fc8000c800000 */
[----:B------:R-:W-:Y:S01]  /*40ef0*/  USEL UR8, UR8, URZ, !UP0 ;  /* 0x0000003f08087287 */ /* 0x000fe2000c000000 */
[----:B------:R-:W-:-:S05]  /*40f00*/  IADD3 R10, P2, R10, R2, RZ ;  /* 0x000000020a0a7210 */ /* 0x000fca0007f5e0ff */
[----:B------:R-:W-:Y:S01]  /*40f10*/  ISETP.NE.U32.AND P0, PT, RZ, UR8, PT ;  /* 0x00000008ff007c0c */ /* 0x000fe2000bf05070 */
[--C-:B------:R-:W-:Y:S02]  /*40f20*/  IMAD.X R93, R93, 0x1, R0.reuse, P1 ;  /* 0x000000015d5d7824 */ /* 0x100fe400008e0600 */
[----:B------:R-:W-:Y:S01]  /*40f30*/  IMAD.X R91, R91, 0x1, R0, P2 ;  /* 0x000000015b5b7824 */ /* 0x000fe200010e0600 */
[----:B------:R1:W-:Y:S01]  /*40f40*/  STL [R1+0x1f68], R92 ;  /* 0x001f685c01007387 */ /* 0x0003e20000100800 */
[----:B------:R-:W-:-:S03]  /*40f50*/  UISETP.GT.AND UP1, UPT, UR12, 0x2, UPT ;  /* 0x000000020c00788c */ /* 0x000fc6000bf24270 */
[----:B------:R1:W-:Y:S04]  /*40f60*/  STL [R1+0x1f64], R93 ;  /* 0x001f645d01007387 */ /* 0x0003e80000100800 */
[----:B------:R1:W-:Y:S04]  /*40f70*/  STL [R1+0x1f70], R10 ;  /* 0x001f700a01007387 */ /* 0x0003e80000100800 */
[----:B------:R-:W-:Y:S04]  /*40f80*/  STL [R1+0x1f6c], R91 ;  /* 0x001f6c5b01007387 */ /* 0x000fe80000100800 */
[----:B------:R1:W-:Y:S04]  /*40f90*/  LDGSTS.E [R5+0x4], desc[UR6][R92.64], P0 ;  /* 0x000040005c057fae */ /* 0x0003e80008121846 */
[----:B------:R-:W3:Y:S01]  /*40fa0*/  LDL.LU R96, [R1+0x1f90] ;  /* 0x001f900001607983 */ /* 0x000ee20000300800 */
[----:B------:R-:W-:-:S03]  /*40fb0*/  USEL UR8, URZ, 0x4, !UP1 ;  /* 0x000000043f087887 */ /* 0x000fc6000c800000 */
[----:B------:R-:W3:Y:S01]  /*40fc0*/  LDL.LU R94, [R1+0x1f98] ;  /* 0x001f9800015e7983 */ /* 0x000ee20000300800 */
[----:B-1----:R-:W-:-:S03]  /*40fd0*/  IMAD.MOV.U32 R92, RZ, RZ, R10 ;  /* 0x000000ffff5c7224 */ /* 0x002fc600078e000a */
[----:B------:R-:W3:Y:S01]  /*40fe0*/  LDL.LU R97, [R1+0x1f8c] ;  /* 0x001f8c0001617983 */ /* 0x000ee20000300800 */
[----:B------:R-:W-:-:S03]  /*40ff0*/  IMAD.MOV.U32 R93, RZ, RZ, R91 ;  /* 0x000000ffff5d7224 */ /* 0x000fc600078e005b */
[----:B------:R-:W3:Y:S01]  /*41000*/  LDL.LU R95, [R1+0x1f94] ;  /* 0x001f9400015f7983 */ /* 0x000ee20000300800 */
[----:B------:R-:W-:-:S03]  /*41010*/  USEL UR8, UR8, URZ, !UP0 ;  /* 0x0000003f08087287 */ /* 0x000fc6000c000000 */
[----:B------:R1:W-:Y:S04]  /*41020*/  LDGSTS.E [R5+0x4004], desc[UR6][R92.64], P0 ;  /* 0x040040005c057fae */ /* 0x0003e80008121846 */
[----:B------:R-:W3:Y:S01]  /*41030*/  LDL.LU R10, [R1+0x1fa0] ;  /* 0x001fa000010a7983 */ /* 0x000ee20000300800 */
[----:B--2---:R-:W-:-:S05]  /*41040*/  IADD3 R12, P1, R12, R2, RZ ;  /* 0x000000020c0c7210 */ /* 0x004fca0007f3e0ff */
[----:B-1----:R-:W-:Y:S01]  /*41050*/  IMAD.MOV.U32 R92, RZ, RZ, R12 ;  /* 0x000000ffff5c7224 */ /* 0x002fe200078e000c */
[----:B------:R1:W-:Y:S01]  /*41060*/  STL [R1+0x1f78], R12 ;  /* 0x001f780c01007387 */ /* 0x0003e20000100800 */
[----:B----4-:R-:W-:Y:S01]  /*41070*/  IMAD.X R13, R13, 0x1, R0, P1 ;  /* 0x000000010d0d7824 */ /* 0x010fe200008e0600 */
[----:B---3--:R-:W-:-:S03]  /*41080*/  IADD3 R89, P2, R89, R2, RZ ;  /* 0x0000000259597210 */ /* 0x008fc60007f5e0ff */
[----:B------:R-:W-:Y:S01]  /*41090*/  IMAD.MOV.U32 R93, RZ, RZ, R13 ;  /* 0x000000ffff5d7224 */ /* 0x000fe200078e000d */
[----:B------:R2:W-:Y:S01]  /*410a0*/  STL [R1+0x1f74], R13 ;  /* 0x001f740d01007387 */ /* 0x0005e20000100800 */
[----:B------:R-:W-:-:S03]  /*410b0*/  ISETP.NE.U32.AND P1, PT, RZ, UR8, PT ;  /* 0x00000008ff007c0c */ /* 0x000fc6000bf25070 */
[----:B-1----:R-:W3:Y:S01]  /*410c0*/  LDL.LU R12, [R1+0x1f9c] ;  /* 0x001f9c00010c7983 */ /* 0x002ee20000300800 */
[----:B------:R-:W-:-:S03]  /*410d0*/  IADD3 R11, P3, R11, R2, RZ ;  /* 0x000000020b0b7210 */ /* 0x000fc60007f7e0ff */
[----:B------:R-:W-:Y:S04]  /*410e0*/  LDGSTS.E [R5+0x8004], desc[UR6][R92.64], P0 ;  /* 0x080040005c057fae */ /* 0x000fe80008121846 */
[----:B--2---:R-:W2:Y:S04]  /*410f0*/  LDL.LU R13, [R1+0x1fa8] ;  /* 0x001fa800010d7983 */ /* 0x004ea80000300800 */
[----:B------:R-:W4:Y:S01]  /*41100*/  LDL.LU R92, [R1+0x1fb0] ;  /* 0x001fb000015c7983 */ /* 0x000f220000300800 */
[----:B------:R-:W-:-:S03]  /*41110*/  IMAD.X R90, R90, 0x1, R0, P2 ;  /* 0x000000015a5a7824 */ /* 0x000fc600010e0600 */
[----:B------:R-:W-:Y:S01]  /*41120*/  STL [R1+0x1f80], R89 ;  /* 0x001f805901007387 */ /* 0x000fe20000100800 */
[----:B------:R-:W-:-:S03]  /*41130*/  IMAD.MOV.U32 R91, RZ, RZ, R90 ;  /* 0x000000ffff5b7224 */ /* 0x000fc600078e005a */
[----:B------:R1:W-:Y:S01]  /*41140*/  STL [R1+0x1f7c], R90 ;  /* 0x001f7c5a01007387 */ /* 0x0003e20000100800 */
[----:B------:R-:W-:Y:S02]  /*41150*/  IMAD.X R14, R14, 0x1, R0, P3 ;  /* 0x000000010e0e7824 */ /* 0x000fe400018e0600 */
[----:B-1----:R-:W-:Y:S01]  /*41160*/  IMAD.MOV.U32 R90, RZ, RZ, R89 ;  /* 0x000000ffff5a7224 */ /* 0x002fe200078e0059 */
[----:B------:R-:W-:Y:S04]  /*41170*/  STL [R1+0x1f88], R11 ;  /* 0x001f880b01007387 */ /* 0x000fe80000100800 */
[----:B------:R1:W-:Y:S04]  /*41180*/  LDGSTS.E [R5+0xc004], desc[UR6][R90.64], P0 ;  /* 0x0c0040005a057fae */ /* 0x0003e80008121846 */
[----:B------:R1:W-:Y:S04]  /*41190*/  STL [R1+0x1f84], R14 ;  /* 0x001f840e01007387 */ /* 0x0003e80000100800 */
[----:B------:R-:W4:Y:S01]  /*411a0*/  LDL.LU R89, [R1+0x1fa4] ;  /* 0x001fa40001597983 */ /* 0x000f220000300800 */
[----:B-1----:R-:W-:-:S03]  /*411b0*/  IMAD.MOV.U32 R90, RZ, RZ, R11 ;  /* 0x000000ffff5a7224 */ /* 0x002fc600078e000b */
[----:B------:R-:W4:Y:S01]  /*411c0*/  LDL.LU R93, [R1+0x1fac] ;  /* 0x001fac00015d7983 */ /* 0x000f220000300800 */
[----:B------:R-:W-:-:S05]  /*411d0*/  IMAD.MOV.U32 R91, RZ, RZ, R14 ;  /* 0x000000ffff5b7224 */ /* 0x000fca00078e000e */
[----:B------:R-:W-:Y:S04]  /*411e0*/  LDGSTS.E [R5+0x8], desc[UR6][R90.64], P1 ;  /* 0x000080005a057fae */ /* 0x000fe80008921846 */
[----:B------:R-:W4:Y:S04]  /*411f0*/  LDL.LU R91, [R1+0x1fb4] ;  /* 0x001fb400015b7983 */ /* 0x000f280000300800 */
[----:B------:R-:W4:Y:S04]  /*41200*/  LDL.LU R14, [R1+0x1fb8] ;  /* 0x001fb800010e7983 */ /* 0x000f280000300800 */
[----:B------:R-:W4:Y:S04]  /*41210*/  LDL.LU R90, [R1+0x1fbc] ;  /* 0x001fbc00015a7983 */ /* 0x000f280000300800 */
[----:B------:R-:W4:Y:S01]  /*41220*/  LDL.LU R11, [R1+0x1fc0] ;  /* 0x001fc000010b7983 */ /* 0x000f220000300800 */
[----:B------:R-:W-:-:S02]  /*41230*/  IADD3 R96, P0, R96, R2, RZ ;  /* 0x0000000260607210 */ /* 0x000fc40007f1e0ff */
[----:B------:R-:W-:-:S03]  /*41240*/  IADD3 R94, P2, R94, R2, RZ ;  /* 0x000000025e5e7210 */ /* 0x000fc60007f5e0ff */
[--C-:B------:R-:W-:Y:S01]  /*41250*/  IMAD.X R97, R97, 0x1, R0.reuse, P0 ;  /* 0x0000000161617824 */ /* 0x100fe200000e0600 */
[----:B------:R-:W-:Y:S01]  /*41260*/  IADD3 R10, P0, R10, R2, RZ ;  /* 0x000000020a0a7210 */ /* 0x000fe20007f1e0ff */
[----:B------:R-:W-:Y:S01]  /*41270*/  IMAD.X R95, R95, 0x1, R0, P2 ;  /* 0x000000015f5f7824 */ /* 0x000fe200010e0600 */
[----:B------:R-:W-:Y:S01]  /*41280*/  UISETP.GT.AND UP1, UPT, UR12, 0x3, UPT ;  /* 0x000000030c00788c */ /* 0x000fe2000bf24270 */
[----:B------:R-:W-:Y:S04]  /*41290*/  STL [R1+0x1f90], R96 ;  /* 0x001f906001007387 */ /* 0x000fe80000100800 */
[----:B------:R-:W-:Y:S01]  /*412a0*/  STL [R1+0x1f8c], R97 ;  /* 0x001f8c6101007387 */ /* 0x000fe20000100800 */
[----:B------:R-:W-:-:S03]  /*412b0*/  USEL UR8, URZ, 0x4, !UP1 ;  /* 0x000000043f087887 */ /* 0x000fc6000c800000 */
[----:B------:R1:W-:Y:S04]  /*412c0*/  STL [R1+0x1f98], R94 ;  /* 0x001f985e01007387 */ /* 0x0003e80000100800 */
[----:B------:R-:W-:Y:S04]  /*412d0*/  LDGSTS.E [R5+0x4008], desc[UR6][R96.64], P1 ;  /* 0x0400800060057fae */ /* 0x000fe80008921846 */
[----:B------:R3:W-:Y:S04]  /*412e0*/  STL [R1+0x1f94], R95 ;  /* 0x001f945f01007387 */ /* 0x0007e80000100800 */
[----:B------:R1:W-:Y:S01]  /*412f0*/  LDGSTS.E [R5+0x8008], desc[UR6][R94.64], P1 ;  /* 0x080080005e057fae */ /* 0x0003e20008921846 */
[----:B------:R-:W-:-:S03]  /*41300*/  USEL UR8, UR8, URZ, !UP0 ;  /* 0x0000003f08087287 */ /* 0x000fc6000c000000 */
[----:B------:R-:W-:Y:S01]  /*41310*/  STL [R1+0x1fa0], R10 ;  /* 0x001fa00a01007387 */ /* 0x000fe20000100800 */
[----:B-1----:R-:W-:Y:S02]  /*41320*/  IMAD.MOV.U32 R94, RZ, RZ, R10 ;  /* 0x000000ffff5e7224 */ /* 0x002fe400078e000a */
[----:B---3--:R-:W-:-:S04]  /*41330*/  IMAD.X R12, R12, 0x1, R0, P0 ;  /* 0x000000010c0c7824 */ /* 0x008fc800000e0600 */
[----:B------:R-:W-:Y:S01]  /*41340*/  IMAD.MOV.U32 R95, RZ, RZ, R12 ;  /* 0x000000ffff5f7224 */ /* 0x000fe200078e000c */
[----:B------:R1:W-:Y:S04]  /*41350*/  STL [R1+0x1f9c], R12 ;  /* 0x001f9c0c01007387 */ /* 0x0003e80000100800 */
[----:B------:R-:W-:Y:S01]  /*41360*/  LDGSTS.E [R5+0xc008], desc[UR6][R94.64], P1 ;  /* 0x0c0080005e057fae */ /* 0x000fe20008921846 */
[-C--:B--2---:R-:W-:Y:S02]  /*41370*/  IADD3 R13, P1, R13, R2.reuse, RZ ;  /* 0x000000020d0d7210 */ /* 0x084fe40007f3e0ff */
[----:B------:R-:W-:Y:S02]  /*41380*/  ISETP.NE.U32.AND P0, PT, RZ, UR8, PT ;  /* 0x00000008ff007c0c */ /* 0x000fe4000bf05070 */
[----:B----4-:R-:W-:Y:S01]  /*41390*/  IADD3 R92, P2, R92, R2, RZ ;  /* 0x000000025c5c7210 */ /* 0x010fe20007f5e0ff */
[----:B------:R-:W2:Y:S04]  /*413a0*/  LDL.LU R95, [R1+0x1fc4] ;  /* 0x001fc400015f7983 */ /* 0x000ea80000300800 */
[----:B------:R-:W3:Y:S04]  /*413b0*/  LDL.LU R94, [R1+0x1fc8] ;  /* 0x001fc800015e7983 */ /* 0x000ee80000300800 */
[----:B-1----:R-:W4:Y:S01]  /*413c0*/  LDL.LU R12, [R1+0x1fd0] ;  /* 0x001fd000010c7983 */ /* 0x002f220000300800 */
[----:B------:R-:W-:-:S03]  /*413d0*/  IMAD.MOV.U32 R96, RZ, RZ, R13 ;  /* 0x000000ffff607224 */ /* 0x000fc600078e000d */
[----:B------:R-:W4:Y:S04]  /*413e0*/  LDL.LU R10, [R1+0x1fd8] ;  /* 0x001fd800010a7983 */ /* 0x000f280000300800 */
[----:B------:R-:W-:Y:S01]  /*413f0*/  STL [R1+0x1fa8], R13 ;  /* 0x001fa80d01007387 */ /* 0x000fe20000100800 */
[----:B------:R-:W-:-:S04]  /*41400*/  IMAD.X R89, R89, 0x1, R0, P1 ;  /* 0x0000000159597824 */ /* 0x000fc800008e0600 */
[----:B------:R-:W-:Y:S01]  /*41410*/  IMAD.MOV.U32 R97, RZ, RZ, R89 ;  /* 0x000000ffff617224 */ /* 0x000fe200078e0059 */
[----:B------:R1:W-:Y:S01]  /*41420*/  STL [R1+0x1fa4], R89 ;  /* 0x001fa45901007387 */ /* 0x0003e20000100800 */
[----:B------:R-:W-:-:S03]  /*41430*/  IMAD.X R93, R93, 0x1, R0, P2 ;  /* 0x000000015d5d7824 */ /* 0x000fc600010e0600 */
[----:B------:R1:W-:Y:S04]  /*41440*/  STL [R1+0x1fb0], R92 ;  /* 0x001fb05c01007387 */ /* 0x0003e80000100800 */
[----:B------:R-:W-:Y:S04]  /*41450*/  LDGSTS.E [R5+0xc], desc[UR6][R96.64], P0 ;  /* 0x0000c00060057fae */ /* 0x000fe80008121846 */
[----:B-1----:R-:W4:Y:S01]  /*41460*/  LDL.LU R89, [R1+0x1fcc] ;  /* 0x001fcc0001597983 */ /* 0x002f220000300800 */
[----:B------:R-:W-:-:S03]  /*41470*/  IADD3 R14, P1, R14, R2, RZ ;  /* 0x000000020e0e7210 */ /* 0x000fc60007f3e0ff */
[----:B------:R1:W-:Y:S02]  /*41480*/  STL [R1+0x1fac], R93 ;  /* 0x001fac5d01007387 */ /* 0x0003e40000100800 */
[----:B------:R-:W-:Y:S02]  /*41490*/  IMAD.X R91, R91, 0x1, R0, P1 ;  /* 0x000000015b5b7824 */ /* 0x000fe400008e0600 */
[----:B------:R-:W4:Y:S01]  /*414a0*/  LDL.LU R13, [R1+0x1fd4] ;  /* 0x001fd400010d7983 */ /* 0x000f220000300800 */
[----:B------:R-:W-:-:S03]  /*414b0*/  IADD3 R11, P2, R11, R2, RZ ;  /* 0x000000020b0b7210 */ /* 0x000fc60007f5e0ff */
[----:B------:R1:W-:Y:S04]  /*414c0*/  LDGSTS.E [R5+0x400c], desc[UR6][R92.64], P0 ;  /* 0x0400c0005c057fae */ /* 0x0003e80008121846 */
[----:B------:R1:W-:Y:S01]  /*414d0*/  STL [R1+0x1fb8], R14 ;  /* 0x001fb80e01007387 */ /* 0x0003e20000100800 */
[----:B------:R-:W-:-:S03]  /*414e0*/  IMAD.X R90, R90, 0x1, R0, P2 ;  /* 0x000000015a5a7824 */ /* 0x000fc600010e0600 */
[----:B------:R-:W-:Y:S01]  /*414f0*/  STL [R1+0x1fb4], R91 ;  /* 0x001fb45b01007387 */ /* 0x000fe20000100800 */
[----:B-1----:R-:W-:-:S03]  /*41500*/  IMAD.MOV.U32 R92, RZ, RZ, R14 ;  /* 0x000000ffff5c7224 */ /* 0x002fc600078e000e */
[----:B------:R-:W-:Y:S01]  /*41510*/  STL [R1+0x1fc0], R11 ;  /* 0x001fc00b01007387 */ /* 0x000fe20000100800 */
[----:B------:R-:W-:-:S03]  /*41520*/  IMAD.MOV.U32 R93, RZ, RZ, R91 ;  /* 0x000000ffff5d7224 */ /* 0x000fc600078e005b */
[----:B------:R-:W4:Y:S04]  /*41530*/  LDL.LU R14, [R1+0x1fe0] ;  /* 0x001fe000010e7983 */ /* 0x000f280000300800 */
[----:B------:R1:W-:Y:S04]  /*41540*/  LDGSTS.E [R5+0x800c], desc[UR6][R92.64], P0 ;  /* 0x0800c0005c057fae */ /* 0x0003e80008121846 */
[----:B------:R1:W-:Y:S02]  /*41550*/  STL [R1+0x1fbc], R90 ;  /* 0x001fbc5a01007387 */ /* 0x0003e40000100800 */
[----:B-1----:R-:W-:-:S02]  /*41560*/  IMAD.MOV.U32 R93, RZ, RZ, R90 ;  /* 0x000000ffff5d7224 */ /* 0x002fc400078e005a */
[----:B------:R-:W4:Y:S01]  /*41570*/  LDL.LU R90, [R1+0x1fdc] ;  /* 0x001fdc00015a7983 */ /* 0x000f220000300800 */
[----:B------:R-:W1:Y:S01]  /*41580*/  S2R R97, SR_TID.X ;  /* 0x0000000000617919 */ /* 0x000e620000002100 */
[----:B------:R-:W-:-:S04]  /*41590*/  UISETP.GT.AND UP1, UPT, UR12, 0x4, UPT ;  /* 0x000000040c00788c */ /* 0x000fc8000bf24270 */
[----:B------:R-:W-:Y:S01]  /*415a0*/  USEL UR8, URZ, 0x4, !UP1 ;  /* 0x000000043f087887 */ /* 0x000fe2000c800000 */
[----:B------:R-:W-:-:S03]  /*415b0*/  IMAD.MOV.U32 R92, RZ, RZ, R11 ;  /* 0x000000ffff5c7224 */ /* 0x000fc600078e000b */
[----:B------:R-:W-:Y:S02]  /*415c0*/  USEL UR8, UR8, URZ, !UP0 ;  /* 0x0000003f08087287 */ /* 0x000fe4000c000000 */
[----:B------:R1:W-:Y:S04]  /*415d0*/  LDGSTS.E [R5+0xc00c], desc[UR6][R92.64], P0 ;  /* 0x0c00c0005c057fae */ /* 0x0003e80008121846 */
[----:B------:R-:W-:Y:S01]  /*415e0*/  ISETP.NE.U32.AND P0, PT, RZ, UR8, PT ;  /* 0x00000008ff007c0c */ /* 0x000fe2000bf05070 */
[----:B------:R-:W4:Y:S04]  /*415f0*/  LDL.LU R93, [R1+0x1fe4] ;  /* 0x001fe400015d7983 */ /* 0x000f280000300800 */
[----:B------:R-:W4:Y:S04]  /*41600*/  LDL.LU R92, [R1+0x1fe8] ;  /* 0x001fe800015c7983 */ /* 0x000f280000300800 */
[----:B------:R-:W4:Y:S01]  /*41610*/  LDL.LU R91, [R1+0x1fec] ;  /* 0x001fec00015b7983 */ /* 0x000f220000300800 */
[C---:B-1----:R-:W-:Y:S01]  /*41620*/  IMAD.SHL.U32 R96, R97.reuse, 0x10, RZ ;  /* 0x0000001061607824 */ /* 0x042fe200078e00ff */
[----:B------:R-:W-:-:S02]  /*41630*/  LOP3.LUT R97, R97, 0x7f, RZ, 0xc0, !PT ;  /* 0x0000007f61617812 */ /* 0x000fc400078ec0ff */
[----:B------:R-:W4:Y:S02]  /*41640*/  LDL.LU R11, [R1+0x1ff0] ;  /* 0x001ff000010b7983 */ /* 0x000f240000300800 */
[----:B------:R-:W-:-:S05]  /*41650*/  LOP3.LUT R96, R96, 0x70, RZ, 0xc0, !PT ;  /* 0x0000007060607812 */ /* 0x000fca00078ec0ff */
[----:B------:R-:W-:-:S05]  /*41660*/  IMAD R96, R97, 0x80, R96 ;  /* 0x0000008061607824 */ /* 0x000fca00078e0260 */
[----:B------:R-:W-:-:S05]  /*41670*/  LOP3.LUT R96, R96, 0x10, RZ, 0x3c, !PT ;  /* 0x0000001060607812 */ /* 0x000fca00078e3cff */
[----:B------:R-:W-:Y:S01]  /*41680*/  VIADD R5, R96, UR13 ;  /* 0x0000000d60057c36 */ /* 0x000fe20008000000 */
[----:B---3--:R-:W-:-:S05]  /*41690*/  IADD3 R94, P1, R94, R2, RZ ;  /* 0x000000025e5e7210 */ /* 0x008fca0007f3e0ff */
[----:B--2---:R-:W-:Y:S01]  /*416a0*/  IMAD.X R95, R95, 0x1, R0, P1 ;  /* 0x000000015f5f7824 */ /* 0x004fe200008e0600 */
[-C--:B----4-:R-:W-:Y:S01]  /*416b0*/  IADD3 R12, P1, R12, R2.reuse, RZ ;  /* 0x000000020c0c7210 */ /* 0x090fe20007f3e0ff */
[----:B------:R1:W-:Y:S01]  /*416c0*/  STL [R1+0x1fc8], R94 ;  /* 0x001fc85e01007387 */ /* 0x0003e20000100800 */
[----:B------:R-:W-:-:S03]  /*416d0*/  IADD3 R10, P2, R10, R2, RZ ;  /* 0x000000020a0a7210 */ /* 0x000fc60007f5e0ff */
[----:B------:R2:W-:Y:S04]  /*416e0*/  STL [R1+0x1fc4], R95 ;  /* 0x001fc45f01007387 */ /* 0x0005e80000100800 */
[----:B------:R1:W-:Y:S04]  /*416f0*/  LDGSTS.E [R5], desc[UR6][R94.64], P0 ;  /* 0x000000005e057fae */ /* 0x0003e80008121846 */
[----:B------:R3:W-:Y:S01]  /*41700*/  STL [R1+0x1fd0], R12 ;  /* 0x001fd00c01007387 */ /* 0x0007e20000100800 */
[----:B-1----:R-:W-:Y:S02]  /*41710*/  IMAD.MOV.U32 R94, RZ, RZ, R12 ;  /* 0x000000ffff5e7224 */ /* 0x002fe400078e000c */
[----:B------:R-:W-:-:S04]  /*41720*/  IMAD.X R89, R89, 0x1, R0, P1 ;  /* 0x0000000159597824 */ /* 0x000fc800008e0600 */
[----:B--2---:R-:W-:Y:S01]  /*41730*/  IMAD.MOV.U32 R95, RZ, RZ, R89 ;  /* 0x000000ffff5f7224 */ /* 0x004fe200078e0059 */
[----:B------:R-:W-:Y:S04]  /*41740*/  STL [R1+0x1fcc], R89 ;  /* 0x001fcc5901007387 */ /* 0x000fe80000100800 */
[----:B------:R-:W-:Y:S04]  /*41750*/  STL [R1+0x1fd8], R10 ;  /* 0x001fd80a01007387 */ /* 0x000fe80000100800 */
[----:B---3--:R-:W2:Y:S01]  /*41760*/  LDL.LU R12, [R1+0x1ff8] ;  /* 0x001ff800010c7983 */ /* 0x008ea20000300800 */
[----:B------:R-:W-:-:S03]  /*41770*/  IMAD.X R13, R13, 0x1, R0, P2 ;  /* 0x000000010d0d7824 */ /* 0x000fc600010e0600 */
[----:B------:R1:W-:Y:S04]  /*41780*/  LDGSTS.E [R5+0x4000], desc[UR6][R94.64], P0 ;  /* 0x040000005e057fae */ /* 0x0003e80008121846 */
[----:B------:R3:W-:Y:S01]  /*41790*/  STL [R1+0x1fd4], R13 ;  /* 0x001fd40d01007387 */ /* 0x0007e20000100800 */
[----:B-1----:R-:W-:Y:S02]  /*417a0*/  IMAD.MOV.U32 R95, RZ, RZ, R13 ;  /* 0x000000ffff5f7224 */ /* 0x002fe400078e000d */
[----:B------:R-:W-:Y:S01]  /*417b0*/  IMAD.MOV.U32 R94, RZ, RZ, R10 ;  /* 0x000000ffff5e7224 */ /* 0x000fe200078e000a */
[----:B---3--:R-:W3:Y:S04]  /*417c0*/  LDL.LU R13, [R1+0x1ff4] ;  /* 0x001ff400010d7983 */ /* 0x008ee80000300800 */
[----:B------:R-:W4:Y:S01]  /*417d0*/  LDL.LU R89, [R1+0x2000] ;  /* 0x0020000001597983 */ /* 0x000f220000300800 */
[----:B------:R-:W-:-:S03]  /*417e0*/  IADD3 R14, P1, R14, R2, RZ ;  /* 0x000000020e0e7210 */ /* 0x000fc60007f3e0ff */
[----:B------:R-:W4:Y:S04]  /*417f0*/  LDL.LU R10, [R1+0x2008] ;  /* 0x00200800010a7983 */ /* 0x000f280000300800 */
[----:B------:R1:W-:Y:S04]  /*41800*/  LDGSTS.E [R5+0x8000], desc[UR6][R94.64], P0 ;  /* 0x080000005e057fae */ /* 0x0003e80008121846 */
[----:B------:R-:W-:Y:S01]  /*41810*/  STL [R1+0x1fe0], R14 ;  /* 0x001fe00e01007387 */ /* 0x000fe20000100800 */
[----:B------:R-:W-:-:S04]  /*41820*/  IMAD.X R90, R90, 0x1, R0, P1 ;  /* 0x000000015a5a7824 */ /* 0x000fc800008e0600 */
[----:B-1----:R-:W-:Y:S01]  /*41830*/  IMAD.MOV.U32 R95, RZ, RZ, R90 ;  /* 0x000000ffff5f7224 */ /* 0x002fe200078e005a */
[----:B------:R1:W-:Y:S01]  /*41840*/  STL [R1+0x1fdc], R90 ;  /* 0x001fdc5a01007387 */ /* 0x0003e20000100800 */
[----:B------:R-:W-:Y:S01]  /*41850*/  IMAD.MOV.U32 R94, RZ, RZ, R14 ;  /* 0x000000ffff5e7224 */ /* 0x000fe200078e000e */
[----:B------:R-:W-:Y:S02]  /*41860*/  UISETP.GT.AND UP1, UPT, UR12, 0x5, UPT ;  /* 0x000000050c00788c */ /* 0x000fe4000bf24270 */
[----:B-1----:R-:W4:Y:S04]  /*41870*/  LDL.LU R90, [R1+0x1ffc] ;  /* 0x001ffc00015a7983 */ /* 0x002f280000300800 */
[----:B------:R-:W4:Y:S01]  /*41880*/  LDL.LU R14, [R1+0x2004] ;  /* 0x00200400010e7983 */ /* 0x000f220000300800 */
[----:B------:R-:W-:-:S03]  /*41890*/  USEL UR8, URZ, 0x4, !UP1 ;  /* 0x000000043f087887 */ /* 0x000fc6000c800000 */
[----:B------:R-:W-:Y:S01]  /*418a0*/  LDGSTS.E [R5+0xc000], desc[UR6][R94.64], P0 ;  /* 0x0c0000005e057fae */ /* 0x000fe20008121846 */
[----:B------:R-:W-:Y:S01]  /*418b0*/  USEL UR8, UR8, URZ, !UP0 ;  /* 0x0000003f08087287 */ /* 0x000fe2000c000000 */
[----:B------:R-:W-:-:S05]  /*418c0*/  IADD3 R92, P1, R92, R2, RZ ;  /* 0x000000025c5c7210 */ /* 0x000fca0007f3e0ff */
[----:B------:R-:W-:Y:S01]  /*418d0*/  ISETP.NE.U32.AND P0, PT, RZ, UR8, PT ;  /* 0x00000008ff007c0c */ /* 0x000fe2000bf05070 */
[--C-:B------:R-:W-:Y:S01]  /*418e0*/  IMAD.X R93, R93, 0x1, R0.reuse, P1 ;  /* 0x000000015d5d7824 */ /* 0x100fe200008e0600 */
[----:B------:R-:W-:Y:S01]  /*418f0*/  IADD3 R11, P2, R11, R2, RZ ;  /* 0x000000020b0b7210 */ /* 0x000fe20007f5e0ff */
[----:B------:R1:W-:Y:S04]  /*41900*/  STL [R1+0x1fe8], R92 ;  /* 0x001fe85c01007387 */ /* 0x0003e80000100800 */
[----:B------:R-:W-:Y:S01]  /*41910*/  IMAD.X R91, R91, 0x1, R0, P2 ;  /* 0x000000015b5b7824 */ /* 0x000fe200010e0600 */
[----:B------:R1:W-:Y:S04]  /*41920*/  STL [R1+0x1fe4], R93 ;  /* 0x001fe45d01007387 */ /* 0x0003e80000100800 */
[----:B------:R1:W-:Y:S01]  /*41930*/  STL [R1+0x1ff0], R11 ;  /* 0x001ff00b01007387 */ /* 0x0003e20000100800 */
[----:B------:R-:W-:-:S03]  /*41940*/  UISETP.GT.AND UP1, UPT, UR12, 0x6, UPT ;  /* 0x000000060c00788c */ /* 0x000fc6000bf24270 */
[----:B------:R-:W-:Y:S04]  /*41950*/  STL [R1+0x1fec], R91 ;  /* 0x001fec5b01007387 */ /* 0x000fe80000100800 */
[----:B------:R-:W4:Y:S04]  /*41960*/  LDL.LU R96, [R1+0x2010] ;  /* 0x0020100001607983 */ /* 0x000f280000300800 */
[----:B------:R1:W-:Y:S01]  /*41970*/  LDGSTS.E [R5+0x4], desc[UR6][R92.64], P0 ;  /* 0x000040005c057fae */ /* 0x0003e20008121846 */
[----:B------:R-:W-:-:S03]  /*41980*/  USEL UR8, URZ, 0x4, !UP1 ;  /* 0x000000043f087887 */ /* 0x000fc6000c800000 */
[----:B------:R-:W4:Y:S04]  /*41990*/  LDL.LU R94, [R1+0x2018] ;  /* 0x00201800015e7983 */ /* 0x000f280000300800 */
[----:B------:R-:W4:Y:S01]  /*419a0*/  LDL.LU R97, [R1+0x200c] ;  /* 0x00200c0001617983 */ /* 0x000f220000300800 */
[----:B-1----:R-:W-:-:S03]  /*419b0*/  IMAD.MOV.U32 R92, RZ, RZ, R11 ;  /* 0x000000ffff5c7224 */ /* 0x002fc600078e000b */
[----:B------:R-:W4:Y:S01]  /*419c0*/  LDL.LU R95, [R1+0x2014] ;  /* 0x00201400015f7983 */ /* 0x000f220000300800 */
[----:B------:R-:W-:-:S03]  /*419d0*/  IMAD.MOV.U32 R93, RZ, RZ, R91 ;  /* 0x000000ffff5d7224 */ /* 0x000fc600078e005b */
[----:B------:R-:W4:Y:S01]  /*419e0*/  LDL.LU R11, [R1+0x2020] ;  /* 0x00202000010b7983 */ /* 0x000f220000300800 */
[----:B------:R-:W-:-:S03]  /*419f0*/  USEL UR8, UR8, URZ, !UP0 ;  /* 0x0000003f08087287 */ /* 0x000fc6000c000000 */
[----:B------:R1:W-:Y:S01]  /*41a00*/  LDGSTS.E [R5+0x4004], desc[UR6][R92.64], P0 ;  /* 0x040040005c057fae */ /* 0x0003e20008121846 */
[----:B--2---:R-:W-:-:S05]  /*41a10*/  IADD3 R12, P1, R12, R2, RZ ;  /* 0x000000020c0c7210 */ /* 0x004fca0007f3e0ff */
[----:B------:R2:W-:Y:S01]  /*41a20*/  STL [R1+0x1ff8], R12 ;  /* 0x001ff80c01007387 */ /* 0x0005e20000100800 */
[----:B-1----:R-:W-:Y:S02]  /*41a30*/  IMAD.MOV.U32 R92, RZ, RZ, R12 ;  /* 0x000000ffff5c7224 */ /* 0x002fe400078e000c */
[----:B---3--:R-:W-:Y:S01]  /*41a40*/  IMAD.X R13, R13, 0x1, R0, P1 ;  /* 0x000000010d0d7824 */ /* 0x008fe200008e0600 */
[----:B----4-:R-:W-:-:S03]  /*41a50*/  IADD3 R89, P2, R89, R2, RZ ;  /* 0x0000000259597210 */ /* 0x010fc60007f5e0ff */
[----:B------:R-:W-:Y:S01]  /*41a60*/  IMAD.MOV.U32 R93, RZ, RZ, R13 ;  /* 0x000000ffff5d7224 */ /* 0x000fe200078e000d */
[----:B------:R1:W-:Y:S04]  /*41a70*/  STL [R1+0x1ff4], R13 ;  /* 0x001ff40d01007387 */ /* 0x0003e80000100800 */
[----:B--2---:R-:W2:Y:S01]  /*41a80*/  LDL.LU R12, [R1+0x201c] ;  /* 0x00201c00010c7983 */ /* 0x004ea20000300800 */
[----:B------:R-:W-:-:S03]  /*41a90*/  IADD3 R10, P3, R10, R2, RZ ;  /* 0x000000020a0a7210 */ /* 0x000fc60007f7e0ff */
[----:B------:R-:W-:Y:S01]  /*41aa0*/  LDGSTS.E [R5+0x8004], desc[UR6][R92.64], P0 ;  /* 0x080040005c057fae */ /* 0x000fe20008121846 */
[----:B------:R-:W-:-:S03]  /*41ab0*/  ISETP.NE.U32.AND P1, PT, RZ, UR8, PT ;  /* 0x00000008ff007c0c */ /* 0x000fc6000bf25070 */
[----:B-1----:R-:W3:Y:S04]  /*41ac0*/  LDL.LU R13, [R1+0x2028] ;  /* 0x00202800010d7983 */ /* 0x002ee80000300800 */
[----:B------:R-:W4:Y:S04]  /*41ad0*/  LDL.LU R92, [R1+0x2030] ;  /* 0x00203000015c7983 */ /* 0x000f280000300800 */
[----:B------:R-:W-:Y:S01]  /*41ae0*/  STL [R1+0x2000], R89 ;  /* 0x0020005901007387 */ /* 0x000fe20000100800 */
[----:B------:R-:W-:-:S04]  /*41af0*/  IMAD.X R90, R90, 0x1, R0, P2 ;  /* 0x000000015a5a7824 */ /* 0x000fc800010e0600 */
[----:B------:R-:W-:Y:S01]  /*41b00*/  IMAD.MOV.U32 R91, RZ, RZ, R90 ;  /* 0x000000ffff5b7224 */ /* 0x000fe200078e005a */
[----:B------:R1:W-:Y:S01]  /*41b10*/  STL [R1+0x1ffc], R90 ;  /* 0x001ffc5a01007387 */ /* 0x0003e20000100800 */
[----:B------:R-:W-:-:S03]  /*41b20*/  IMAD.X R14, R14, 0x1, R0, P3 ;  /* 0x000000010e0e7824 */ /* 0x000fc600018e0600 */
[----:B------:R-:W-:Y:S01]  /*41b30*/  STL [R1+0x2008], R10 ;  /* 0x0020080a01007387 */ /* 0x000fe20000100800 */
[----:B-1----:R-:W-:-:S03]  /*41b40*/  IMAD.MOV.U32 R90, RZ, RZ, R89 ;  /* 0x000000ffff5a7224 */ /* 0x002fc600078e0059 */
[----:B------:R1:W-:Y:S04]  /*41b50*/  STL [R1+0x2004], R14 ;  /* 0x0020040e01007387 */ /* 0x0003e80000100800 */
[----:B------:R1:W-:Y:S04]  /*41b60*/  LDGSTS.E [R5+0xc004], desc[UR6][R90.64], P0 ;  /* 0x0c0040005a057fae */ /* 0x0003e80008121846 */
[----:B------:R-:W4:Y:S04]  /*41b70*/  LDL.LU R89, [R1+0x2024] ;  /* 0x0020240001597983 */ /* 0x000f280000300800 */
[----:B------:R-:W4:Y:S01]  /*41b80*/  LDL.LU R93, [R1+0x202c] ;  /* 0x00202c00015d7983 */ /* 0x000f220000300800 */
[----:B-1----:R-:W-:-:S02]  /*41b90*/  IMAD.MOV.U32 R90, RZ, RZ, R10 ;  /* 0x000000ffff5a7224 */ /* 0x002fc400078e000a */
        /* <DEDUP_REMOVED lines=11> */
[----:B------:R-:W-:Y:S01]  /*41c50*/  STL [R1+0x2010], R96 ;  /* 0x0020106001007387 */ /* 0x000fe20000100800 */
[----:B------:R-:W-:-:S03]  /*41c60*/  UISETP.GT.AND UP1, UPT, UR12, 0x7, UPT ;  /* 0x000000070c00788c */ /* 0x000fc6000bf24270 */
        /* <DEDUP_REMOVED lines=9> */
[----:B--2---:R-:W-:-:S04]  /*41d00*/  IMAD.X R12, R12, 0x1, R0, P0 ;  /* 0x000000010c0c7824 */ /* 0x004fc800000e0600 */
[----:B------:R-:W-:Y:S01]  /*41d10*/  IMAD.MOV.U32 R95, RZ, RZ, R12 ;  /* 0x000000ffff5f7224 */ /* 0x000fe200078e000c */
[----:B------:R1:W-:Y:S04]  /*41d20*/  STL [R1+0x201c], R12 ;  /* 0x00201c0c01007387 */ /* 0x0003e80000100800 */
[----:B------:R-:W-:Y:S01]  /*41d30*/  LDGSTS.E [R5+0xc008], desc[UR6][R94.64], P1 ;  /* 0x0c0080005e057fae */ /* 0x000fe20008921846 */
[-C--:B---3--:R-:W-:Y:S02]  /*41d40*/  IADD3 R13, P1, R13, R2.reuse, RZ ;  /* 0x000000020d0d7210 */ /* 0x088fe40007f3e0ff */
[----:B------:R-:W-:Y:S01]  /*41d50*/  ISETP.NE.U32.AND P0, PT, RZ, UR8, PT ;  /* 0x00000008ff007c0c */ /* 0x000fe2000bf05070 */
[----:B------:R-:W2:Y:S04]  /*41d60*/  LDL.LU R95, [R1+0x2044] ;  /* 0x00204400015f7983 */ /* 0x000ea80000300800 */
[----:B------:R-:W3:Y:S01]  /*41d70*/  LDL.LU R94, [R1+0x2048] ;  /* 0x00204800015e7983 */ /* 0x000ee20000300800 */
[----:B----4-:R-:W-:-:S03]  /*41d80*/  IADD3 R92, P2, R92, R2, RZ ;  /* 0x000000025c5c7210 */ /* 0x010fc60007f5e0ff */
[----:B-1----:R-:W4:Y:S04]  /*41d90*/  LDL.LU R12, [R1+0x2050] ;  /* 0x00205000010c7983 */ /* 0x002f280000300800 */
[----:B------:R-:W4:Y:S04]  /*41da0*/  LDL.LU R11, [R1+0x2058] ;  /* 0x00205800010b7983 */ /* 0x000f280000300800 */
[----:B------:R-:W-:Y:S01]  /*41db0*/  STL [R1+0x2028], R13 ;  /* 0x0020280d01007387 */ /* 0x000fe20000100800 */
[----:B------:R-:W-:Y:S02]  /*41dc0*/  IMAD.MOV.U32 R96, RZ, RZ, R13 ;  /* 0x000000ffff607224 */ /* 0x000fe400078e000d */
[----:B------:R-:W-:-:S04]  /*41dd0*/  IMAD.X R89, R89, 0x1, R0, P1 ;  /* 0x0000000159597824 */ /* 0x000fc800008e0600 */
[----:B------:R-:W-:Y:S01]  /*41de0*/  IMAD.MOV.U32 R97, RZ, RZ, R89 ;  /* 0x000000ffff617224 */ /* 0x000fe200078e0059 */
[----:B------:R1:W-:Y:S01]  /*41df0*/  STL [R1+0x2024], R89 ;  /* 0x0020245901007387 */ /* 0x0003e20000100800 */
[----:B------:R-:W-:-:S03]  /*41e00*/  IMAD.X R93, R93, 0x1, R0, P2 ;  /* 0x000000015d5d7824 */ /* 0x000fc600010e0600 */
[----:B------:R1:W-:Y:S04]  /*41e10*/  STL [R1+0x2030], R92 ;  /* 0x0020305c01007387 */ /* 0x0003e80000100800 */
[----:B------:R-:W-:Y:S04]  /*41e20*/  LDGSTS.E [R5+0xc], desc[UR6][R96.64], P0 ;  /* 0x0000c00060057fae */ /* 0x000fe80008121846 */
[----:B-1----:R-:W4:Y:S04]  /*41e30*/  LDL.LU R89, [R1+0x204c] ;  /* 0x00204c0001597983 */ /* 0x002f280000300800 */
[----:B------:R1:W-:Y:S04]  /*41e40*/  STL [R1+0x202c], R93 ;  /* 0x00202c5d01007387 */ /* 0x0003e80000100800 */
[----:B------:R-:W4:Y:S04]  /*41e50*/  LDL.LU R13, [R1+0x2054] ;  /* 0x00205400010d7983 */ /* 0x000f280000300800 */
[----:B------:R1:W-:Y:S01]  /*41e60*/  LDGSTS.E [R5+0x400c], desc[UR6][R92.64], P0 ;  /* 0x0400c0005c057fae */ /* 0x0003e20008121846 */
[----:B------:R-:W-:-:S05]  /*41e70*/  IADD3 R14, P1, R14, R2, RZ ;  /* 0x000000020e0e7210 */ /* 0x000fca0007f3e0ff */
[----:B------:R-:W-:Y:S01]  /*41e80*/  IMAD.X R91, R91, 0x1, R0, P1 ;  /* 0x000000015b5b7824 */ /* 0x000fe200008e0600 */
[----:B------:R-:W-:Y:S01]  /*41e90*/  IADD3 R10, P2, R10, R2, RZ ;  /* 0x000000020a0a7210 */ /* 0x000fe20007f5e0ff */
[----:B------:R1:W-:Y:S02]  /*41ea0*/  STL [R1+0x2038], R14 ;  /* 0x0020380e01007387 */ /* 0x0003e40000100800 */
[----:B-1----:R-:W-:Y:S02]  /*41eb0*/  IMAD.MOV.U32 R92, RZ, RZ, R14 ;  /* 0x000000ffff5c7224 */ /* 0x002fe400078e000e */
[----:B------:R-:W-:Y:S01]  /*41ec0*/  IMAD.MOV.U32 R93, RZ, RZ, R91 ;  /* 0x000000ffff5d7224 */ /* 0x000fe200078e005b */
[----:B------:R-:W-:Y:S01]  /*41ed0*/  STL [R1+0x2034], R91 ;  /* 0x0020345b01007387 */ /* 0x000fe20000100800 */
[----:B------:R-:W-:-:S03]  /*41ee0*/  IMAD.X R90, R90, 0x1, R0, P2 ;  /* 0x000000015a5a7824 */ /* 0x000fc600010e0600 */
[----:B------:R-:W-:Y:S04]  /*41ef0*/  STL [R1+0x2040], R10 ;  /* 0x0020400a01007387 */ /* 0x000fe80000100800 */
        /* <DEDUP_REMOVED lines=33> */
[----:B------:R-:W-:Y:S01]  /*42110*/  STL [R1+0x204c], R89 ;  /* 0x00204c5901007387 */ /* 0x000fe20000100800 */
[----:B------:R-:W-:-:S03]  /*42120*/  IMAD.X R13, R13, 0x1, R0, P2 ;  /* 0x000000010d0d7824 */ /* 0x000fc600010e0600 */
[----:B------:R-:W-:Y:S04]  /*42130*/  STL [R1+0x2058], R11 ;  /* 0x0020580b01007387 */ /* 0x000fe80000100800 */
[----:B---3--:R-:W2:Y:S04]  /*42140*/  LDL.LU R12, [R1+0x2078] ;  /* 0x00207800010c7983 */ /* 0x008ea80000300800 */
[----:B------:R1:W-:Y:S04]  /*42150*/  LDGSTS.E [R5+0x4000], desc[UR6][R94.64], P0 ;  /* 0x040000005e057fae */ /* 0x0003e80008121846 */
[----:B------:R3:W-:Y:S01]  /*42160*/  STL [R1+0x2054], R13 ;  /* 0x0020540d01007387 */ /* 0x0007e20000100800 */
[----:B-1----:R-:W-:-:S03]  /*42170*/  IMAD.MOV.U32 R95, RZ, RZ, R13 ;  /* 0x000000ffff5f7224 */ /* 0x002fc600078e000d */
[----:B---3--:R-:W3:Y:S01]  /*42180*/  LDL.LU R13, [R1+0x2074] ;  /* 0x00207400010d7983 */ /* 0x008ee20000300800 */
[----:B------:R-:W-:Y:S01]  /*42190*/  IADD3 R14, P1, R14, R2, RZ ;  /* 0x000000020e0e7210 */ /* 0x000fe20007f3e0ff */
[----:B------:R-:W-:Y:S02]  /*421a0*/  IMAD.MOV.U32 R94, RZ, RZ, R11 ;  /* 0x000000ffff5e7224 */ /* 0x000fe400078e000b */
[----:B------:R-:W4:Y:S04]  /*421b0*/  LDL.LU R89, [R1+0x2080] ;  /* 0x0020800001597983 */ /* 0x000f280000300800 */
        /* <DEDUP_REMOVED lines=20> */
[----:B------:R1:W-:Y:S04]  /*42300*/  STL [R1+0x2070], R10 ;  /* 0x0020700a01007387 */ /* 0x0003e80000100800 */
[----:B------:R-:W-:Y:S04]  /*42310*/  STL [R1+0x206c], R91 ;  /* 0x00206c5b01007387 */ /* 0x000fe80000100800 */
[----:B------:R-:W4:Y:S01]  /*42320*/  LDL.LU R96, [R1+0x2090] ;  /* 0x0020900001607983 */ /* 0x000f220000300800 */
[----:B------:R-:W-:-:S03]  /*42330*/  UISETP.GT.AND UP1, UPT, UR12, 0xa, UPT ;  /* 0x0000000a0c00788c */ /* 0x000fc6000bf24270 */
[----:B------:R1:W-:Y:S04]  /*42340*/  LDGSTS.E [R5+0x4], desc[UR6][R92.64], P0 ;  /* 0x000040005c057fae */ /* 0x0003e80008121846 */
[----:B------:R-:W4:Y:S04]  /*42350*/  LDL.LU R94, [R1+0x2098] ;  /* 0x00209800015e7983 */ /* 0x000f280000300800 */
[----:B------:R-:W4:Y:S01]  /*42360*/  LDL.LU R97, [R1+0x208c] ;  /* 0x00208c0001617983 */ /* 0x000f220000300800 */
[----:B-1----:R-:W-:-:S03]  /*42370*/  IMAD.MOV.U32 R92, RZ, RZ, R10 ;  /* 0x000000ffff5c7224 */ /* 0x002fc600078e000a */
[----:B------:R-:W4:Y:S01]  /*42380*/  LDL.LU R95, [R1+0x2094] ;  /* 0x00209400015f7983 */ /* 0x000f220000300800 */
[----:B------:R-:W-:Y:S01]  /*42390*/  IMAD.MOV.U32 R93, RZ, RZ, R91 ;  /* 0x000000ffff5d7224 */ /* 0x000fe200078e005b */
[----:B------:R-:W-:Y:S02]  /*423a0*/  USEL UR8, URZ, 0x4, !UP1 ;  /* 0x000000043f087887 */ /* 0x000fe4000c800000 */
[----:B------:R-:W4:Y:S04]  /*423b0*/  LDL.LU R10, [R1+0x20a0] ;  /* 0x0020a000010a7983 */ /* 0x000f280000300800 */
[----:B------:R1:W-:Y:S01]  /*423c0*/  LDGSTS.E [R5+0x4004], desc[UR6][R92.64], P0 ;  /* 0x040040005c057fae */ /* 0x0003e20008121846 */
[----:B------:R-:W-:Y:S01]  /*423d0*/  USEL UR8, UR8, URZ, !UP0 ;  /* 0x0000003f08087287 */ /* 0x000fe2000c000000 */
[----:B--2---:R-:W-:-:S05]  /*423e0*/  IADD3 R12, P1, R12, R2, RZ ;  /* 0x000000020c0c7210 */ /* 0x004fca0007f3e0ff */
[----:B------:R2:W-:Y:S01]  /*423f0*/  STL [R1+0x2078], R12 ;  /* 0x0020780c01007387 */ /* 0x0005e20000100800 */
[----:B-1----:R-:W-:Y:S02]  /*42400*/  IMAD.MOV.U32 R92, RZ, RZ, R12 ;  /* 0x000000ffff5c7224 */ /* 0x002fe400078e000c */
[----:B---3--:R-:W-:-:S04]  /*42410*/  IMAD.X R13, R13, 0x1, R0, P1 ;  /* 0x000000010d0d7824 */ /* 0x008fc800008e0600 */
[----:B------:R-:W-:Y:S01]  /*42420*/  IMAD.MOV.U32 R93, RZ, RZ, R13 ;  /* 0x000000ffff5d7224 */ /* 0x000fe200078e000d */
[----:B------:R1:W-:Y:S01]  /*42430*/  STL [R1+0x2074], R13 ;  /* 0x0020740d01007387 */ /* 0x0003e20000100800 */
[----:B----4-:R-:W-:-:S03]  /*42440*/  IADD3 R89, P2, R89, R2, RZ ;  /* 0x0000000259597210 */ /* 0x010fc60007f5e0ff */
        /* <DEDUP_REMOVED lines=31> */
[----:B------:R-:W-:Y:S04]  /*42640*/  STL [R1+0x208c], R97 ;  /* 0x00208c6101007387 */ /* 0x000fe80000100800 */
[----:B------:R1:W-:Y:S04]  /*42650*/  STL [R1+0x2098], R94 ;  /* 0x0020985e01007387 */ /* 0x0003e80000100800 */
[----:B------:R-:W-:Y:S04]  /*42660*/  LDGSTS.E [R5+0x4008], desc[UR6][R96.64], P1 ;  /* 0x0400800060057fae */ /* 0x000fe80008921846 */
[----:B------:R2:W-:Y:S04]  /*42670*/  STL [R1+0x2094], R95 ;  /* 0x0020945f01007387 */ /* 0x0005e80000100800 */
[----:B------:R1:W-:Y:S01]  /*42680*/  LDGSTS.E [R5+0x8008], desc[UR6][R94.64], P1 ;  /* 0x080080005e057fae */ /* 0x0003e20008921846 */
[----:B------:R-:W-:-:S03]  /*42690*/  USEL UR8, URZ, 0x4, !UP1 ;  /* 0x000000043f087887 */ /* 0x000fc6000c800000 */
[----:B------:R-:W-:Y:S01]  /*426a0*/  STL [R1+0x20a0], R10 ;  /* 0x0020a00a01007387 */ /* 0x000fe20000100800 */
[----:B------:R-:W-:Y:S01]  /*426b0*/  USEL UR8, UR8, URZ, !UP0 ;  /* 0x0000003f08087287 */ /* 0x000fe2000c000000 */
        /* <DEDUP_REMOVED lines=106> */
[----:B------:R-:W-:-:S03]  /*42d60*/  IMAD.MOV.U32 R93, RZ, RZ, R91 ;  /* 0x000000ffff5d7224 */ /* 0x000fc600078e005b */
[----:B------:R-:W4:Y:S01]  /*42d70*/  LDL.LU R11, [R1+0x2120] ;  /* 0x00212000010b7983 */ /* 0x000f220000300800 */
[----:B------:R-:W-:-:S03]  /*42d80*/  USEL UR8, URZ, 0x4, !UP1 ;  /* 0x000000043f087887 */ /* 0x000fc6000c800000 */
[----:B------:R1:W-:Y:S01]  /*42d90*/  LDGSTS.E [R5+0x4004], desc[UR6][R92.64], P0 ;  /* 0x040040005c057fae */ /* 0x0003e20008121846 */
[----:B------:R-:W-:Y:S01]  /*42da0*/  USEL UR8, UR8, URZ, !UP0 ;  /* 0x0000003f08087287 */ /* 0x000fe2000c000000 */
[----:B--2---:R-:W-:-:S05]  /*42db0*/  IADD3 R12, P1, R12, R2, RZ ;  /* 0x000000020c0c7210 */ /* 0x004fca0007f3e0ff */
[----:B------:R2:W-:Y:S01]  /*42dc0*/  STL [R1+0x20f8], R12 ;  /* 0x0020f80c01007387 */ /* 0x0005e20000100800 */
[----:B-1----:R-:W-:Y:S02]  /*42dd0*/  IMAD.MOV.U32 R92, RZ, RZ, R12 ;  /* 0x000000ffff5c7224 */ /* 0x002fe400078e000c */
[----:B---3--:R-:W-:-:S05]  /*42de0*/  IMAD.X R13, R13, 0x1, R0, P1 ;  /* 0x000000010d0d7824 */ /* 0x008fca00008e0600 */
[----:B------:R1:W-:Y:S01]  /*42df0*/  STL [R1+0x20f4], R13 ;  /* 0x0020f40d01007387 */ /* 0x0003e20000100800 */
[-C--:B----4-:R-:W-:Y:S01]  /*42e00*/  IADD3 R89, P2, R89, R2.reuse, RZ ;  /* 0x0000000259597210 */ /* 0x090fe20007f5e0ff */
[----:B------:R-:W-:Y:S02]  /*42e10*/  IMAD.MOV.U32 R93, RZ, RZ, R13 ;  /* 0x000000ffff5d7224 */ /* 0x000fe400078e000d */
[----:B--2---:R-:W2:Y:S01]  /*42e20*/  LDL.LU R12, [R1+0x211c] ;  /* 0x00211c00010c7983 */ /* 0x004ea20000300800 */
[----:B------:R-:W-:-:S03]  /*42e30*/  IADD3 R10, P3, R10, R2, RZ ;  /* 0x000000020a0a7210 */ /* 0x000fc60007f7e0ff */
[----:B------:R-:W-:Y:S01]  /*42e40*/  LDGSTS.E [R5+0x8004], desc[UR6][R92.64], P0 ;  /* 0x080040005c057fae */ /* 0x000fe20008121846 */
[----:B------:R-:W-:-:S03]  /*42e50*/  ISETP.NE.U32.AND P1, PT, RZ, UR8, PT ;  /* 0x00000008ff007c0c */ /* 0x000fc6000bf25070 */
[----:B-1----:R-:W3:Y:S04]  /*42e60*/  LDL.LU R13, [R1+0x2128] ;  /* 0x00212800010d7983 */ /* 0x002ee80000300800 */
[----:B------:R-:W4:Y:S04]  /*42e70*/  LDL.LU R92, [R1+0x2130] ;  /* 0x00213000015c7983 */ /* 0x000f280000300800 */
[----:B------:R-:W-:Y:S01]  /*42e80*/  STL [R1+0x2100], R89 ;  /* 0x0021005901007387 */ /* 0x000fe20000100800 */
[--C-:B------:R-:W-:Y:S02]  /*42e90*/  IMAD.X R90, R90, 0x1, R0.reuse, P2 ;  /* 0x000000015a5a7824 */ /* 0x100fe400010e0600 */
[----:B------:R-:W-:-:S03]  /*42ea0*/  IMAD.X R14, R14, 0x1, R0, P3 ;  /* 0x000000010e0e7824 */ /* 0x000fc600018e0600 */
[----:B------:R1:W-:Y:S01]  /*42eb0*/  STL [R1+0x20fc], R90 ;  /* 0x0020fc5a01007387 */ /* 0x0003e20000100800 */
[----:B------:R-:W-:-:S03]  /*42ec0*/  IMAD.MOV.U32 R91, RZ, RZ, R90 ;  /* 0x000000ffff5b7224 */ /* 0x000fc600078e005a */
[----:B------:R-:W-:Y:S01]  /*42ed0*/  STL [R1+0x2108], R10 ;  /* 0x0021080a01007387 */ /* 0x000fe20000100800 */
[----:B-1----:R-:W-:-:S03]  /*42ee0*/  IMAD.MOV.U32 R90, RZ, RZ, R89 ;  /* 0x000000ffff5a7224 */ /* 0x002fc600078e0059 */
[----:B------:R1:W-:Y:S04]  /*42ef0*/  STL [R1+0x2104], R14 ;  /* 0x0021040e01007387 */ /* 0x0003e80000100800 */
[----:B------:R-:W4:Y:S04]  /*42f00*/  LDL.LU R89, [R1+0x2124] ;  /* 0x0021240001597983 */ /* 0x000f280000300800 */
[----:B------:R1:W-:Y:S04]  /*42f10*/  LDGSTS.E [R5+0xc004], desc[UR6][R90.64], P0 ;  /* 0x0c0040005a057fae */ /* 0x0003e80008121846 */
        /* <DEDUP_REMOVED lines=13> */
[----:B------:R-:W-:Y:S04]  /*42ff0*/  STL [R1+0x2110], R96 ;  /* 0x0021106001007387 */ /* 0x000fe80000100800 */
[----:B------:R-:W-:Y:S01]  /*43000*/  STL [R1+0x210c], R97 ;  /* 0x00210c6101007387 */ /* 0x000fe20000100800 */
[----:B------:R-:W-:-:S03]  /*43010*/  UISETP.GT.AND UP1, UPT, UR12, 0xf, UPT ;  /* 0x0000000f0c00788c */ /* 0x000fc6000bf24270 */
[----:B------:R1:W-:Y:S04]  /*43020*/  STL [R1+0x2118], R94 ;  /* 0x0021185e01007387 */ /* 0x0003e80000100800 */
[----:B------:R-:W-:Y:S04]  /*43030*/  LDGSTS.E [R5+0x4008], desc[UR6][R96.64], P1 ;  /* 0x0400800060057fae */ /* 0x000fe80008921846 */
[----:B------:R2:W-:Y:S04]  /*43040*/  STL [R1+0x2114], R95 ;  /* 0x0021145f01007387 */ /* 0x0005e80000100800 */
[----:B------:R1:W-:Y:S01]  /*43050*/  LDGSTS.E [R5+0x8008], desc[UR6][R94.64], P1 ;  /* 0x080080005e057fae */ /* 0x0003e20008921846 */
[----:B------:R-:W-:-:S03]  /*43060*/  USEL UR8, URZ, 0x4, !UP1 ;  /* 0x000000043f087887 */ /* 0x000fc6000c800000 */
[----:B------:R-:W-:Y:S01]  /*43070*/  STL [R1+0x2120], R11 ;  /* 0x0021200b01007387 */ /* 0x000fe20000100800 */
[----:B-1----:R-:W-:Y:S01]  /*43080*/  IMAD.MOV.U32 R94, RZ, RZ, R11 ;  /* 0x000000ffff5e7224 */ /* 0x002fe200078e000b */
[----:B------:R-:W-:Y:S01]  /*43090*/  USEL UR8, UR8, URZ, !UP0 ;  /* 0x0000003f08087287 */ /* 0x000fe2000c000000 */
        /* <DEDUP_REMOVED lines=12> */
[----:B------:R-:W-:-:S04]  /*43160*/  IMAD.X R89, R89, 0x1, R0, P1 ;  /* 0x0000000159597824 */ /* 0x000fc800008e0600 */
[----:B------:R-:W-:Y:S01]  /*43170*/  IMAD.MOV.U32 R97, RZ, RZ, R89 ;  /* 0x000000ffff617224 */ /* 0x000fe200078e0059 */
[----:B------:R1:W-:Y:S01]  /*43180*/  STL [R1+0x2124], R89 ;  /* 0x0021245901007387 */ /* 0x0003e20000100800 */
[----:B------:R-:W-:-:S03]  /*43190*/  IMAD.X R93, R93, 0x1, R0, P2 ;  /* 0x000000015d5d7824 */ /* 0x000fc600010e0600 */
[----:B------:R1:W-:Y:S01]  /*431a0*/  STL [R1+0x2130], R92 ;  /* 0x0021305c01007387 */ /* 0x0003e20000100800 */
[----:B------:R-:W-:-:S03]  /*431b0*/  IMAD.MOV.U32 R96, RZ, RZ, R13 ;  /* 0x000000ffff607224 */ /* 0x000fc600078e000d */
[----:B-1----:R-:W4:Y:S04]  /*431c0*/  LDL.LU R89, [R1+0x214c] ;  /* 0x00214c0001597983 */ /* 0x002f280000300800 */
[----:B------:R1:W-:Y:S04]  /*431d0*/  STL [R1+0x212c], R93 ;  /* 0x00212c5d01007387 */ /* 0x0003e80000100800 */
[----:B------:R-:W4:Y:S04]  /*431e0*/  LDL.LU R13, [R1+0x2154] ;  /* 0x00215400010d7983 */ /* 0x000f280000300800 */
[----:B------:R-:W-:Y:S04]  /*431f0*/  LDGSTS.E [R5+0xc], desc[UR6][R96.64], P0 ;  /* 0x0000c00060057fae */ /* 0x000fe80008121846 */
        /* <DEDUP_REMOVED lines=51> */
[----:B------:R-:W-:-:S03]  /*43530*/  IMAD.MOV.U32 R94, RZ, RZ, R11 ;  /* 0x000000ffff5e7224 */ /* 0x000fc600078e000b */
[----:B------:R-:W4:Y:S04]  /*43540*/  LDL.LU R89, [R1+0x2180] ;  /* 0x0021800001597983 */ /* 0x000f280000300800 */
[----:B------:R-:W4:Y:S04]  /*43550*/  LDL.LU R11, [R1+0x2188] ;  /* 0x00218800010b7983 */ /* 0x000f280000300800 */
[----:B------:R1:W-:Y:S01]  /*43560*/  LDGSTS.E [R5+0x8000], desc[UR6][R94.64], P0 ;  /* 0x080000005e057fae */ /* 0x0003e20008121846 */
[----:B------:R-:W-:-:S05]  /*43570*/  IADD3 R14, P1, R14, R2, RZ ;  /* 0x000000020e0e7210 */ /* 0x000fca0007f3e0ff */
[----:B------:R-:W-:Y:S01]  /*43580*/  STL [R1+0x2160], R14 ;  /* 0x0021600e01007387 */ /* 0x000fe20000100800 */
[----:B-1----:R-:W-:Y:S02]  /*43590*/  IMAD.MOV.U32 R94, RZ, RZ, R14 ;  /* 0x000000ffff5e7224 */ /* 0x002fe400078e000e */
[----:B------:R-:W-:-:S04]  /*435a0*/  IMAD.X R90, R90, 0x1, R0, P1 ;  /* 0x000000015a5a7824 */ /* 0x000fc800008e0600 */
[----:B------:R-:W-:Y:S01]  /*435b0*/  IMAD.MOV.U32 R95, RZ, RZ, R90 ;  /* 0x000000ffff5f7224 */ /* 0x000fe200078e005a */
[----:B------:R1:W-:Y:S01]  /*435c0*/  STL [R1+0x215c], R90 ;  /* 0x00215c5a01007387 */ /* 0x0003e20000100800 */
[----:B------:R-:W-:-:S03]  /*435d0*/  UISETP.GT.AND UP1, UPT, UR12, 0x11, UPT ;  /* 0x000000110c00788c */ /* 0x000fc6000bf24270 */
[----:B------:R-:W-:Y:S04]  /*435e0*/  LDGSTS.E [R5+0xc000], desc[UR6][R94.64], P0 ;  /* 0x0c0000005e057fae */ /* 0x000fe80008121846 */
[----:B-1----:R-:W4:Y:S04]  /*435f0*/  LDL.LU R90, [R1+0x217c] ;  /* 0x00217c00015a7983 */ /* 0x002f280000300800 */
[----:B------:R-:W4:Y:S01]  /*43600*/  LDL.LU R14, [R1+0x2184] ;  /* 0x00218400010e7983 */ /* 0x000f220000300800 */
[----:B------:R-:W-:-:S04]  /*43610*/  USEL UR8, URZ, 0x4, !UP1 ;  /* 0x000000043f087887 */ /* 0x000fc8000c800000 */
        /* <DEDUP_REMOVED lines=10> */
[----:B------:R-:W4:Y:S04]  /*436c0*/  LDL.LU R96, [R1+0x2190] ;  /* 0x0021900001607983 */ /* 0x000f280000300800 */
[----:B------:R1:W-:Y:S04]  /*436d0*/  LDGSTS.E [R5+0x4], desc[UR6][R92.64], P0 ;  /* 0x000040005c057fae */ /* 0x0003e80008121846 */
[----:B------:R-:W4:Y:S04]  /*436e0*/  LDL.LU R94, [R1+0x2198] ;  /* 0x00219800015e7983 */ /* 0x000f280000300800 */
[----:B------:R-:W4:Y:S01]  /*436f0*/  LDL.LU R97, [R1+0x218c] ;  /* 0x00218c0001617983 */ /* 0x000f220000300800 */
[----:B-1----:R-:W-:-:S03]  /*43700*/  IMAD.MOV.U32 R92, RZ, RZ, R10 ;  /* 0x000000ffff5c7224 */ /* 0x002fc600078e000a */
[----:B------:R-:W4:Y:S01]  /*43710*/  LDL.LU R95, [R1+0x2194] ;  /* 0x00219400015f7983 */ /* 0x000f220000300800 */
[----:B------:R-:W-:-:S03]  /*43720*/  IMAD.MOV.U32 R93, RZ, RZ, R91 ;  /* 0x000000ffff5d7224 */ /* 0x000fc600078e005b */
[----:B------:R-:W4:Y:S04]  /*43730*/  LDL.LU R10, [R1+0x21a0] ;  /* 0x0021a000010a7983 */ /* 0x000f280000300800 */
[----:B------:R1:W-:Y:S01]  /*43740*/  LDGSTS.E [R5+0x4004], desc[UR6][R92.64], P0 ;  /* 0x040040005c057fae */ /* 0x0003e20008121846 */
[----:B------:R-:W-:-:S04]  /*43750*/  UISETP.GT.AND UP1, UPT, UR12, 0x12, UPT ;  /* 0x000000120c00788c */ /* 0x000fc8000bf24270 */
[----:B------:R-:W-:-:S04]  /*43760*/  USEL UR8, URZ, 0x4, !UP1 ;  /* 0x000000043f087887 */ /* 0x000fc8000c800000 */
[----:B------:R-:W-:Y:S01]  /*43770*/  USEL UR8, UR8, URZ, !UP0 ;  /* 0x0000003f08087287 */ /* 0x000fe2000c000000 */
[----:B--2---:R-:W-:-:S05]  /*43780*/  IADD3 R12, P1, R12, R2, RZ ;  /* 0x000000020c0c7210 */ /* 0x004fca0007f3e0ff */
[----:B------:R2:W-:Y:S01]  /*43790*/  STL [R1+0x2178], R12 ;  /* 0x0021780c01007387 */ /* 0x0005e20000100800 */
[----:B-1----:R-:W-:Y:S02]  /*437a0*/  IMAD.MOV.U32 R92, RZ, RZ, R12 ;  /* 0x000000ffff5c7224 */ /* 0x002fe400078e000c */
[----:B---3--:R-:W-:-:S05]  /*437b0*/  IMAD.X R13, R13, 0x1, R0, P1 ;  /* 0x000000010d0d7824 */ /* 0x008fca00008e0600 */
[----:B------:R1:W-:Y:S01]  /*437c0*/  STL [R1+0x2174], R13 ;  /* 0x0021740d01007387 */ /* 0x0003e20000100800 */
[----:B----4-:R-:W-:-:S03]  /*437d0*/  IADD3 R89, P2, R89, R2, RZ ;  /* 0x0000000259597210 */ /* 0x010fc60007f5e0ff */
[----:B--2---:R-:W2:Y:S01]  /*437e0*/  LDL.LU R12, [R1+0x219c] ;  /* 0x00219c00010c7983 */ /* 0x004ea20000300800 */
[----:B------:R-:W-:Y:S01]  /*437f0*/  IMAD.MOV.U32 R93, RZ, RZ, R13 ;  /* 0x000000ffff5d7224 */ /* 0x000fe200078e000d */
[----:B------:R-:W-:-:S04]  /*43800*/  IADD3 R11, P3, R11, R2, RZ ;  /* 0x000000020b0b7210 */ /* 0x000fc80007f7e0ff */
[----:B------:R-:W-:Y:S04]  /*43810*/  LDGSTS.E [R5+0x8004], desc[UR6][R92.64], P0 ;  /* 0x080040005c057fae */ /* 0x000fe80008121846 */
[----:B-1----:R-:W3:Y:S04]  /*43820*/  LDL.LU R13, [R1+0x21a8] ;  /* 0x0021a800010d7983 */ /* 0x002ee80000300800 */
[----:B------:R-:W4:Y:S04]  /*43830*/  LDL.LU R92, [R1+0x21b0] ;  /* 0x0021b000015c7983 */ /* 0x000f280000300800 */
[----:B------:R-:W-:Y:S01]  /*43840*/  STL [R1+0x2180], R89 ;  /* 0x0021805901007387 */ /* 0x000fe20000100800 */
[----:B------:R-:W-:-:S02]  /*43850*/  IMAD.X R90, R90, 0x1, R0, P2 ;  /* 0x000000015a5a7824 */ /* 0x000fc400010e0600 */
[----:B------:R-:W-:-:S03]  /*43860*/  IMAD.X R14, R14, 0x1, R0, P3 ;  /* 0x000000010e0e7824 */ /* 0x000fc600018e0600 */
[----:B------:R1:W-:Y:S01]  /*43870*/  STL [R1+0x217c], R90 ;  /* 0x00217c5a01007387 */ /* 0x0003e20000100800 */
[----:B------:R-:W-:-:S03]  /*43880*/  IMAD.MOV.U32 R91, RZ, RZ, R90 ;  /* 0x000000ffff5b7224 */ /* 0x000fc600078e005a */
[----:B------:R-:W-:Y:S04]  /*43890*/  STL [R1+0x2188], R11 ;  /* 0x0021880b01007387 */ /* 0x000fe80000100800 */
[----:B------:R1:W-:Y:S02]  /*438a0*/  STL [R1+0x2184], R14 ;  /* 0x0021840e01007387 */ /* 0x0003e40000100800 */
[----:B-1----:R-:W-:Y:S02]  /*438b0*/  IMAD.MOV.U32 R90, RZ, RZ, R89 ;  /* 0x000000ffff5a7224 */ /* 0x002fe400078e0059 */
[----:B------:R-:W4:Y:S04]  /*438c0*/  LDL.LU R89, [R1+0x21a4] ;  /* 0x0021a40001597983 */ /* 0x000f280000300800 */
[----:B------:R-:W4:Y:S01]  /*438d0*/  LDL.LU R93, [R1+0x21ac] ;  /* 0x0021ac00015d7983 */ /* 0x000f220000300800 */
[----:B------:R-:W-:-:S03]  /*438e0*/  ISETP.NE.U32.AND P1, PT, RZ, UR8, PT ;  /* 0x00000008ff007c0c */ /* 0x000fc6000bf25070 */
[----:B------:R1:W-:Y:S02]  /*438f0*/  LDGSTS.E [R5+0xc004], desc[UR6][R90.64], P0 ;  /* 0x0c0040005a057fae */ /* 0x0003e40008121846 */
[----:B-1----:R-:W-:Y:S02]  /*43900*/  IMAD.MOV.U32 R90, RZ, RZ, R11 ;  /* 0x000000ffff5a7224 */ /* 0x002fe400078e000b */
[----:B------:R-:W-:-:S06]  /*43910*/  IMAD.MOV.U32 R91, RZ, RZ, R14 ;  /* 0x000000ffff5b7224 */ /* 0x000fcc00078e000e */
        /* <DEDUP_REMOVED lines=11> */
[----:B------:R-:W-:Y:S04]  /*439d0*/  STL [R1+0x218c], R97 ;  /* 0x00218c6101007387 */ /* 0x000fe80000100800 */
[----:B------:R1:W-:Y:S04]  /*439e0*/  STL [R1+0x2198], R94 ;  /* 0x0021985e01007387 */ /* 0x0003e80000100800 */
[----:B------:R-:W-:Y:S04]  /*439f0*/  LDGSTS.E [R5+0x4008], desc[UR6][R96.64], P1 ;  /* 0x0400800060057fae */ /* 0x000fe80008921846 */
[----:B------:R2:W-:Y:S04]  /*43a00*/  STL [R1+0x2194], R95 ;  /* 0x0021945f01007387 */ /* 0x0005e80000100800 */
[----:B------:R1:W-:Y:S04]  /*43a10*/  LDGSTS.E [R5+0x8008], desc[UR6][R94.64], P1 ;  /* 0x080080005e057fae */ /* 0x0003e80008921846 */
[----:B------:R-:W-:Y:S01]  /*43a20*/  STL [R1+0x21a0], R10 ;  /* 0x0021a00a01007387 */ /* 0x000fe20000100800 */
[----:B-1----:R-:W-:Y:S01]  /*43a30*/  IMAD.MOV.U32 R94, RZ, RZ, R10 ;  /* 0x000000ffff5e7224 */ /* 0x002fe200078e000a */
[----:B------:R-:W-:-:S04]  /*43a40*/  UISETP.GT.AND UP1, UPT, UR12, 0x13, UPT ;  /* 0x000000130c00788c */ /* 0x000fc8000bf24270 */
[----:B------:R-:W-:-:S04]  /*43a50*/  USEL UR8, URZ, 0x4, !UP1 ;  /* 0x000000043f087887 */ /* 0x000fc8000c800000 */
[----:B------:R-:W-:Y:S01]  /*43a60*/  USEL UR8, UR8, URZ, !UP0 ;  /* 0x0000003f08087287 */ /* 0x000fe2000c000000 */
[----:B--2---:R-:W-:-:S04]  /*43a70*/  IMAD.X R12, R12, 0x1, R0, P0 ;  /* 0x000000010c0c7824 */ /* 0x004fc800000e0600 */
[----:B------:R-:W-:Y:S01]  /*43a80*/  IMAD.MOV.U32 R95, RZ, RZ, R12 ;  /* 0x000000ffff5f7224 */ /* 0x000fe200078e000c */
[----:B------:R1:W-:Y:S04]  /*43a90*/  STL [R1+0x219c], R12 ;  /* 0x00219c0c01007387 */ /* 0x0003e80000100800 */
[----:B------:R-:W-:Y:S01]  /*43aa0*/  LDGSTS.E [R5+0xc008], desc[UR6][R94.64], P1 ;  /* 0x0c0080005e057fae */ /* 0x000fe20008921846 */
[----:B---3--:R-:W-:-:S03]  /*43ab0*/  IADD3 R13, P1, R13, R2, RZ ;  /* 0x000000020d0d7210 */ /* 0x008fc60007f3e0ff */
        /* <DEDUP_REMOVED lines=12> */
[----:B-1----:R-:W4:Y:S04]  /*43b80*/  LDL.LU R89, [R1+0x21cc] ;  /* 0x0021cc0001597983 */ /* 0x002f280000300800 */
[----:B------:R1:W-:Y:S04]  /*43b90*/  STL [R1+0x21ac], R93 ;  /* 0x0021ac5d01007387 */ /* 0x0003e80000100800 */
[----:B------:R-:W4:Y:S01]  /*43ba0*/  LDL.LU R13, [R1+0x21d4] ;  /* 0x0021d400010d7983 */ /* 0x000f220000300800 */
[----:B------:R-:W-:-:S13]  /*43bb0*/  ISETP.NE.U32.AND P0, PT, RZ, UR8, PT ;  /* 0x00000008ff007c0c */ /* 0x000fda000bf05070 */
        /* <DEDUP_REMOVED lines=63> */
[----:B------:R1:W-:Y:S04]  /*43fb0*/  LDGSTS.E [R5+0xc000], desc[UR6][R94.64], P0 ;  /* 0x0c0000005e057fae */ /* 0x0003e80008121846 */
[----:B-1----:R-:W4:Y:S04]  /*43fc0*/  LDL.LU R90, [R1+0x21fc] ;  /* 0x0021fc00015a7983 */ /* 0x002f280000300800 */
[----:B------:R-:W4:Y:S01]  /*43fd0*/  LDL.LU R14, [R1+0x2204] ;  /* 0x00220400010e7983 */ /* 0x000f220000300800 */
[----:B------:R-:W-:-:S04]  /*43fe0*/  USEL UR8, URZ, 0x4, !UP1 ;  /* 0x000000043f087887 */ /* 0x000fc8000c800000 */
[----:B------:R-:W-:Y:S01]  /*43ff0*/  USEL UR8, UR8, URZ, !UP0 ;  /* 0x0000003f08087287 */ /* 0x000fe2000c000000 */
[----:B------:R-:W-:-:S05]  /*44000*/  IADD3 R92, P1, R92, R2, RZ ;  /* 0x000000025c5c7210 */ /* 0x000fca0007f3e0ff */
[----:B------:R-:W-:Y:S01]  /*44010*/  ISETP.NE.U32.AND P0, PT, RZ, UR8, PT ;  /* 0x00000008ff007c0c */ /* 0x000fe2000bf05070 */
[--C-:B------:R-:W-:Y:S01]  /*44020*/  IMAD.X R93, R93, 0x1, R0.reuse, P1 ;  /* 0x000000015d5d7824 */ /* 0x100fe200008e0600 */
[-C--:B------:R-:W-:Y:S01]  /*44030*/  IADD3 R11, P2, R11, R2.reuse, RZ ;  /* 0x000000020b0b7210 */ /* 0x080fe20007f5e0ff */
[----:B------:R-:W-:Y:S04]  /*44040*/  STL [R1+0x21e8], R92 ;  /* 0x0021e85c01007387 */ /* 0x000fe80000100800 */
[----:B------:R-:W-:Y:S01]  /*44050*/  IMAD.X R91, R91, 0x1, R0, P2 ;  /* 0x000000015b5b7824 */ /* 0x000fe200010e0600 */
[----:B------:R1:W-:Y:S01]  /*44060*/  STL [R1+0x21e4], R93 ;  /* 0x0021e45d01007387 */ /* 0x0003e20000100800 */
[----:B------:R-:W-:Y:S02]  /*44070*/  IMAD.MOV.U32 R94, RZ, RZ, R11 ;  /* 0x000000ffff5e7224 */ /* 0x000fe400078e000b */
[----:B------:R-:W-:Y:S01]  /*44080*/  IMAD.MOV.U32 R95, RZ, RZ, R91 ;  /* 0x000000ffff5f7224 */ /* 0x000fe200078e005b */
[----:B------:R1:W-:Y:S04]  /*44090*/  STL [R1+0x21f0], R11 ;  /* 0x0021f00b01007387 */ /* 0x0003e80000100800 */
[----:B------:R-:W-:Y:S04]  /*440a0*/  STL [R1+0x21ec], R91 ;  /* 0x0021ec5b01007387 */ /* 0x000fe80000100800 */
[----:B------:R-:W4:Y:S04]  /*440b0*/  LDL.LU R96, [R1+0x2210] ;  /* 0x0022100001607983 */ /* 0x000f280000300800 */
[----:B------:R-:W-:Y:S04]  /*440c0*/  LDGSTS.E [R5+0x4], desc[UR6][R92.64], P0 ;  /* 0x000040005c057fae */ /* 0x000fe80008121846 */
[----:B------:R-:W-:Y:S04]  /*440d0*/  LDGSTS.E [R5+0x4004], desc[UR6][R94.64], P0 ;  /* 0x040040005e057fae */ /* 0x000fe80008121846 */
[----:B-1----:R-:W4:Y:S04]  /*440e0*/  LDL.LU R93, [R1+0x2218] ;  /* 0x00221800015d7983 */ /* 0x002f280000300800 */
[----:B------:R-:W4:Y:S04]  /*440f0*/  LDL.LU R97, [R1+0x220c] ;  /* 0x00220c0001617983 */ /* 0x000f280000300800 */
[----:B------:R-:W4:Y:S04]  /*44100*/  LDL.LU R94, [R1+0x2214] ;  /* 0x00221400015e7983 */ /* 0x000f280000300800 */
[----:B------:R-:W4:Y:S01]  /*44110*/  LDL.LU R11, [R1+0x2220] ;  /* 0x00222000010b7983 */ /* 0x000f220000300800 */
[----:B--2---:R-:W-:-:S05]  /*44120*/  IADD3 R12, P1, R12, R2, RZ ;  /* 0x000000020c0c7210 */ /* 0x004fca0007f3e0ff */
[----:B------:R1:W-:Y:S01]  /*44130*/  STL [R1+0x21f8], R12 ;  /* 0x0021f80c01007387 */ /* 0x0003e20000100800 */
[----:B------:R-:W-:Y:S02]  /*44140*/  IMAD.MOV.U32 R98, RZ, RZ, R12 ;  /* 0x000000ffff627224 */ /* 0x000fe400078e000c */
[----:B---3--:R-:W-:-:S05]  /*44150*/  IMAD.X R13, R13, 0x1, R0, P1 ;  /* 0x000000010d0d7824 */ /* 0x008fca00008e0600 */
[----:B------:R2:W-:Y:S04]  /*44160*/  STL [R1+0x21f4], R13 ;  /* 0x0021f40d01007387 */ /* 0x0005e80000100800 */
[----:B-1----:R-:W3:Y:S01]  /*44170*/  LDL.LU R12, [R1+0x221c] ;  /* 0x00221c00010c7983 */ /* 0x002ee20000300800 */
[-C--:B----4-:R-:W-:Y:S01]  /*44180*/  IADD3 R89, P2, R89, R2.reuse, RZ ;  /* 0x0000000259597210 */ /* 0x090fe20007f5e0ff */
[----:B------:R-:W-:Y:S01]  /*44190*/  IMAD.MOV.U32 R99, RZ, RZ, R13 ;  /* 0x000000ffff637224 */ /* 0x000fe200078e000d */
[----:B------:R-:W-:Y:S01]  /*441a0*/  IADD3 R10, P3, R10, R2, RZ ;  /* 0x000000020a0a7210 */ /* 0x000fe20007f7e0ff */
[----:B--2---:R-:W2:Y:S04]  /*441b0*/  LDL.LU R13, [R1+0x2228] ;  /* 0x00222800010d7983 */ /* 0x004ea80000300800 */
[----:B------:R-:W4:Y:S04]  /*441c0*/  LDL.LU R92, [R1+0x2230] ;  /* 0x00223000015c7983 */ /* 0x000f280000300800 */
[----:B------:R-:W-:Y:S04]  /*441d0*/  STL [R1+0x2200], R89 ;  /* 0x0022005901007387 */ /* 0x000fe80000100800 */
[----:B------:R1:W-:Y:S01]  /*441e0*/  LDGSTS.E [R5+0x8004], desc[UR6][R98.64], P0 ;  /* 0x0800400062057fae */ /* 0x0003e20008121846 */
[----:B------:R-:W-:-:S04]  /*441f0*/  IMAD.X R90, R90, 0x1, R0, P2 ;  /* 0x000000015a5a7824 */ /* 0x000fc800010e0600 */
[----:B------:R-:W-:Y:S01]  /*44200*/  IMAD.MOV.U32 R91, RZ, RZ, R90 ;  /* 0x000000ffff5b7224 */ /* 0x000fe200078e005a */
[----:B------:R1:W-:Y:S01]  /*44210*/  STL [R1+0x21fc], R90 ;  /* 0x0021fc5a01007387 */ /* 0x0003e20000100800 */
[----:B------:R-:W-:-:S03]  /*44220*/  IMAD.X R14, R14, 0x1, R0, P3 ;  /* 0x000000010e0e7824 */ /* 0x000fc600018e0600 */
[----:B------:R-:W-:Y:S01]  /*44230*/  STL [R1+0x2208], R10 ;  /* 0x0022080a01007387 */ /* 0x000fe20000100800 */
[----:B-1----:R-:W-:-:S03]  /*44240*/  IMAD.MOV.U32 R90, RZ, RZ, R89 ;  /* 0x000000ffff5a7224 */ /* 0x002fc600078e0059 */
[----:B------:R1:W-:Y:S04]  /*44250*/  STL [R1+0x2204], R14 ;  /* 0x0022040e01007387 */ /* 0x0003e80000100800 */
[----:B------:R-:W-:Y:S01]  /*44260*/  LDGSTS.E [R5+0xc004], desc[UR6][R90.64], P0 ;  /* 0x0c0040005a057fae */ /* 0x000fe20008121846 */
[----:B------:R-:W-:-:S03]  /*44270*/  IMAD.MOV.U32 R99, RZ, RZ, R14 ;  /* 0x000000ffff637224 */ /* 0x000fc600078e000e */
[----:B------:R-:W2:Y:S04]  /*44280*/  LDL.LU R91, [R1+0x2224] ;  /* 0x00222400015b7983 */ /* 0x000ea80000300800 */
[----:B------:R-:W2:Y:S04]  /*44290*/  LDL.LU R95, [R1+0x222c] ;  /* 0x00222c00015f7983 */ /* 0x000ea80000300800 */
[----:B------:R-:W2:Y:S04]  /*442a0*/  LDL.LU R90, [R1+0x2234] ;  /* 0x00223400015a7983 */ /* 0x000ea80000300800 */
[----:B-1----:R-:W2:Y:S01]  /*442b0*/  LDL.LU R14, [R1+0x2238] ;  /* 0x00223800010e7983 */ /* 0x002ea20000300800 */
[----:B------:R-:W-:-:S03]  /*442c0*/  IMAD.MOV.U32 R98, RZ, RZ, R10 ;  /* 0x000000ffff627224 */ /* 0x000fc600078e000a */
[----:B------:R-:W2:Y:S04]  /*442d0*/  LDL.LU R89, [R1+0x223c] ;  /* 0x00223c0001597983 */ /* 0x000ea80000300800 */
[----:B------:R-:W2:Y:S01]  /*442e0*/  LDL.LU R10, [R1+0x2240] ;  /* 0x00224000010a7983 */ /* 0x000ea20000300800 */
[----:B------:R-:W-:-:S04]  /*442f0*/  UISETP.GT.AND UP1, UPT, UR12, 0x16, UPT ;  /* 0x000000160c00788c */ /* 0x000fc8000bf24270 */
[----:B------:R-:W-:-:S04]  /*44300*/  USEL UR8, URZ, 0x4, !UP1 ;  /* 0x000000043f087887 */ /* 0x000fc8000c800000 */
[----:B------:R-:W-:Y:S01]  /*44310*/  USEL UR8, UR8, URZ, !UP0 ;  /* 0x0000003f08087287 */ /* 0x000fe2000c000000 */
[-C--:B------:R-:W-:Y:S02]  /*44320*/  IADD3 R96, P0, R96, R2.reuse, RZ ;  /* 0x0000000260607210 */ /* 0x080fe40007f1e0ff */
[----:B------:R-:W-:-:S03]  /*44330*/  IADD3 R93, P2, R93, R2, RZ ;  /* 0x000000025d5d7210 */ /* 0x000fc60007f5e0ff */
[----:B------:R-:W-:Y:S01]  /*44340*/  ISETP.NE.U32.AND P1, PT, RZ, UR8, PT ;  /* 0x00000008ff007c0c */ /* 0x000fe2000bf25070 */
[--C-:B------:R-:W-:Y:S01]  /*44350*/  IMAD.X R97, R97, 0x1, R0.reuse, P0 ;  /* 0x0000000161617824 */ /* 0x100fe200000e0600 */
[----:B------:R-:W-:Y:S01]  /*44360*/  IADD3 R11, P0, R11, R2, RZ ;  /* 0x000000020b0b7210 */ /* 0x000fe20007f1e0ff */
[----:B------:R-:W-:Y:S01]  /*44370*/  IMAD.X R94, R94, 0x1, R0, P2 ;  /* 0x000000015e5e7824 */ /* 0x000fe200010e0600 */
[----:B------:R-:W-:Y:S04]  /*44380*/  STL [R1+0x2210], R96 ;  /* 0x0022106001007387 */ /* 0x000fe80000100800 */
[----:B------:R1:W-:Y:S04]  /*44390*/  STL [R1+0x220c], R97 ;  /* 0x00220c6101007387 */ /* 0x0003e80000100800 */
[----:B------:R-:W-:Y:S04]  /*443a0*/  STL [R1+0x2218], R93 ;  /* 0x0022185d01007387 */ /* 0x000fe80000100800 */
[----:B------:R-:W-:Y:S04]  /*443b0*/  LDGSTS.E [R5+0x8], desc[UR6][R98.64], P1 ;  /* 0x0000800062057fae */ /* 0x000fe80008921846 */
[----:B------:R3:W-:Y:S04]  /*443c0*/  STL [R1+0x2214], R94 ;  /* 0x0022145e01007387 */ /* 0x0007e80000100800 */
[----:B------:R1:W-:Y:S04]  /*443d0*/  LDGSTS.E [R5+0x4008], desc[UR6][R96.64], P1 ;  /* 0x0400800060057fae */ /* 0x0003e80008921846 */
[----:B------:R4:W-:Y:S01]  /*443e0*/  STL [R1+0x2220], R11 ;  /* 0x0022200b01007387 */ /* 0x0009e20000100800 */
[----:B-1----:R-:W-:-:S02]  /*443f0*/  IMAD.MOV.U32 R97, RZ, RZ, R94 ;  /* 0x000000ffff617224 */ /* 0x002fc400078e005e */
[----:B------:R-:W-:Y:S01]  /*44400*/  IMAD.MOV.U32 R96, RZ, RZ, R93 ;  /* 0x000000ffff607224 */ /* 0x000fe200078e005d */
[----:B------:R-:W-:-:S04]  /*44410*/  UISETP.GT.AND UP1, UPT, UR12, 0x17, UPT ;  /* 0x000000170c00788c */ /* 0x000fc8000bf24270 */
[----:B------:R-:W-:Y:S01]  /*44420*/  USEL UR8, URZ, 0x4, !UP1 ;  /* 0x000000043f087887 */ /* 0x000fe2000c800000 */
[----:B------:R1:W-:Y:S03]  /*44430*/  LDGSTS.E [R5+0x8008], desc[UR6][R96.64], P1 ;  /* 0x0800800060057fae */ /* 0x0003e60008921846 */
[----:B------:R-:W-:Y:S01]  /*44440*/  USEL UR8, UR8, URZ, !UP0 ;  /* 0x0000003f08087287 */ /* 0x000fe2000c000000 */
[----:B-1----:R-:W-:Y:S02]  /*44450*/  IMAD.MOV.U32 R96, RZ, RZ, R11 ;  /* 0x000000ffff607224 */ /* 0x002fe400078e000b */
[----:B---3--:R-:W-:-:S05]  /*44460*/  IMAD.X R12, R12, 0x1, R0, P0 ;  /* 0x000000010c0c7824 */ /* 0x008fca00000e0600 */
[----:B------:R1:W-:Y:S04]  /*44470*/  STL [R1+0x221c], R12 ;  /* 0x00221c0c01007387 */ /* 0x0003e80000100800 */
[----:B------:R-:W3:Y:S04]  /*44480*/  LDL.LU R94, [R1+0x2244] ;  /* 0x00224400015e7983 */ /* 0x000ee80000300800 */
[----:B------:R-:W3:Y:S01]  /*44490*/  LDL.LU R93, [R1+0x2248] ;  /* 0x00224800015d7983 */ /* 0x000ee20000300800 */
[----:B------:R-:W-:Y:S01]  /*444a0*/  IMAD.MOV.U32 R97, RZ, RZ, R12 ;  /* 0x000000ffff617224 */ /* 0x000fe200078e000c */
[----:B------:R-:W-:-:S02]  /*444b0*/  ISETP.NE.U32.AND P0, PT, RZ, UR8, PT ;  /* 0x00000008ff007c0c */ /* 0x000fc4000bf05070 */
[-C--:B----4-:R-:W-:Y:S01]  /*444c0*/  IADD3 R92, P2, R92, R2.reuse, RZ ;  /* 0x000000025c5c7210 */ /* 0x090fe20007f5e0ff */
[----:B------:R-:W4:Y:S04]  /*444d0*/  LDL.LU R11, [R1+0x2250] ;  /* 0x00225000010b7983 */ /* 0x000f280000300800 */
[----:B------:R1:W-:Y:S01]  /*444e0*/  LDGSTS.E [R5+0xc008], desc[UR6][R96.64], P1 ;  /* 0x0c00800060057fae */ /* 0x0003e20008921846 */
[----:B--2---:R-:W-:-:S03]  /*444f0*/  IADD3 R13, P1, R13, R2, RZ ;  /* 0x000000020d0d7210 */ /* 0x004fc60007f3e0ff */
[----:B-1----:R-:W2:Y:S04]  /*44500*/  LDL.LU R12, [R1+0x2258] ;  /* 0x00225800010c7983 */ /* 0x002ea80000300800 */
[----:B------:R-:W-:Y:S01]  /*44510*/  STL [R1+0x2228], R13 ;  /* 0x0022280d01007387 */ /* 0x000fe20000100800 */
[----:B------:R-:W-:Y:S02]  /*44520*/  IMAD.MOV.U32 R96, RZ, RZ, R13 ;  /* 0x000000ffff607224 */ /* 0x000fe400078e000d */
[----:B------:R-:W-:-:S04]  /*44530*/  IMAD.X R91, R91, 0x1, R0, P1 ;  /* 0x000000015b5b7824 */ /* 0x000fc800008e0600 */
[----:B------:R-:W-:Y:S01]  /*44540*/  IMAD.MOV.U32 R97, RZ, RZ, R91 ;  /* 0x000000ffff617224 */ /* 0x000fe200078e005b */
[----:B------:R1:W-:Y:S01]  /*44550*/  STL [R1+0x2224], R91 ;  /* 0x0022245b01007387 */ /* 0x0003e20000100800 */
[----:B------:R-:W-:-:S03]  /*44560*/  IMAD.X R95, R95, 0x1, R0, P2 ;  /* 0x000000015f5f7824 */ /* 0x000fc600010e0600 */
[----:B------:R-:W-:Y:S01]  /*44570*/  STL [R1+0x2230], R92 ;  /* 0x0022305c01007387 */ /* 0x000fe20000100800 */
[----:B------:R-:W-:-:S03]  /*44580*/  IADD3 R14, P1, R14, R2, RZ ;  /* 0x000000020e0e7210 */ /* 0x000fc60007f3e0ff */
[----:B------:R1:W-:Y:S04]  /*44590*/  LDGSTS.E [R5+0xc], desc[UR6][R96.64], P0 ;  /* 0x0000c00060057fae */ /* 0x0003e80008121846 */
[----:B-1----:R-:W2:Y:S01]  /*445a0*/  LDL.LU R91, [R1+0x224c] ;  /* 0x00224c00015b7983 */ /* 0x002ea20000300800 */
[----:B------:R-:W-:Y:S01]  /*445b0*/  IMAD.X R90, R90, 0x1, R0, P1 ;  /* 0x000000015a5a7824 */ /* 0x000fe200008e0600 */
[----:B------:R-:W-:Y:S02]  /*445c0*/  IADD3 R10, P2, R10, R2, RZ ;  /* 0x000000020a0a7210 */ /* 0x000fe40007f5e0ff */
[----:B------:R-:W-:Y:S01]  /*445d0*/  STL [R1+0x222c], R95 ;  /* 0x00222c5f01007387 */ /* 0x000fe20000100800 */
[----:B------:R-:W-:-:S03]  /*445e0*/  IMAD.MOV.U32 R96, RZ, RZ, R92 ;  /* 0x000000ffff607224 */ /* 0x000fc600078e005c */
[----:B------:R-:W2:Y:S01]  /*445f0*/  LDL.LU R13, [R1+0x2254] ;  /* 0x00225400010d7983 */ /* 0x000ea20000300800 */
[----:B------:R-:W-:-:S03]  /*44600*/  IMAD.MOV.U32 R97, RZ, RZ, R95 ;  /* 0x000000ffff617224 */ /* 0x000fc600078e005f */
[----:B------:R1:W-:Y:S01]  /*44610*/  STL [R1+0x2238], R14 ;  /* 0x0022380e01007387 */ /* 0x0003e20000100800 */
[----:B------:R-:W-:-:S03]  /*44620*/  IMAD.X R89, R89, 0x1, R0, P2 ;  /* 0x0000000159597824 */ /* 0x000fc600010e0600 */
[----:B------:R1:W-:Y:S04]  /*44630*/  LDGSTS.E [R5+0x400c], desc[UR6][R96.64], P0 ;  /* 0x0400c00060057fae */ /* 0x0003e80008121846 */
[----:B------:R-:W-:Y:S04]  /*44640*/  STL [R1+0x2234], R90 ;  /* 0x0022345a01007387 */ /* 0x000fe80000100800 */
[----:B------:R-:W-:Y:S01]  /*44650*/  STL [R1+0x2240], R10 ;  /* 0x0022400a01007387 */ /* 0x000fe20000100800 */
[----:B-1----:R-:W-:Y:S02]  /*44660*/  IMAD.MOV.U32 R96, RZ, RZ, R14 ;  /* 0x000000ffff607224 */ /* 0x002fe400078e000e */
[----:B------:R-:W-:Y:S01]  /*44670*/  IMAD.MOV.U32 R97, RZ, RZ, R90 ;  /* 0x000000ffff617224 */ /* 0x000fe200078e005a */
[----:B------:R-:W2:Y:S04]  /*44680*/  LDL.LU R14, [R1+0x2260] ;  /* 0x00226000010e7983 */ /* 0x000ea80000300800 */
[----:B------:R1:W-:Y:S04]  /*44690*/  LDGSTS.E [R5+0x800c], desc[UR6][R96.64], P0 ;  /* 0x0800c00060057fae */ /* 0x0003e80008121846 */
[----:B------:R1:W-:Y:S02]  /*446a0*/  STL [R1+0x223c], R89 ;  /* 0x00223c5901007387 */ /* 0x0003e40000100800 */
[----:B-1----:R-:W-:-:S02]  /*446b0*/  IMAD.MOV.U32 R97, RZ, RZ, R89 ;  /* 0x000000ffff617224 */ /* 0x002fc400078e0059 */
[----:B------:R-:W2:Y:S01]  /*446c0*/  LDL.LU R89, [R1+0x225c] ;  /* 0x00225c0001597983 */ /* 0x000ea20000300800 */
[----:B------:R-:W1:Y:S01]  /*446d0*/  S2R R95, SR_TID.X ;  /* 0x00000000005f7919 */ /* 0x000e620000002100 */
[----:B------:R-:W-:Y:S02]  /*446e0*/  IMAD.MOV.U32 R96, RZ, RZ, R10 ;  /* 0x000000ffff607224 */ /* 0x000fe400078e000a */
[----:B------:R-:W2:Y:S04]  /*446f0*/  LDL.LU R92, [R1+0x2268] ;  /* 0x00226800015c7983 */ /* 0x000ea80000300800 */
[----:B------:R-:W2:Y:S04]  /*44700*/  LDL.LU R10, [R1+0x2270] ;  /* 0x00227000010a7983 */ /* 0x000ea80000300800 */
[----:B------:R1:W-:Y:S02]  /*44710*/  LDGSTS.E [R5+0xc00c], desc[UR6][R96.64], P0 ;  /* 0x0c00c00060057fae */ /* 0x0003e40008121846 */
[C---:B-1----:R-:W-:Y:S01]  /*44720*/  IMAD.SHL.U32 R90, R95.reuse, 0x10, RZ ;  /* 0x000000105f5a7824 */ /* 0x042fe200078e00ff */
[----:B------:R-:W-:-:S04]  /*44730*/  LOP3.LUT R95, R95, 0x7f, RZ, 0xc0, !PT ;  /* 0x0000007f5f5f7812 */ /* 0x000fc800078ec0ff */
[----:B------:R-:W-:-:S05]  /*44740*/  LOP3.LUT R90, R90, 0x70, RZ, 0xc0, !PT ;  /* 0x000000705a5a7812 */ /* 0x000fca00078ec0ff */
[----:B------:R-:W-:Y:S02]  /*44750*/  IMAD R90, R95, 0x80, R90 ;  /* 0x000000805f5a7824 */ /* 0x000fe400078e025a */
[----:B------:R-:W2:Y:S03]  /*44760*/  LDL.LU R95, [R1+0x2264] ;  /* 0x00226400015f7983 */ /* 0x000ea60000300800 */
[----:B------:R-:W-:-:S05]  /*44770*/  LOP3.LUT R90, R90, 0x60, RZ, 0x3c, !PT ;  /* 0x000000605a5a7812 */ /* 0x000fca00078e3cff */
[----:B------:R-:W-:Y:S01]  /*44780*/  VIADD R5, R90, UR13 ;  /* 0x0000000d5a057c36 */ /* 0x000fe20008000000 */
[----:B------:R-:W-:-:S04]  /*44790*/  UISETP.GT.AND UP1, UPT, UR12, 0x18, UPT ;  /* 0x000000180c00788c */ /* 0x000fc8000bf24270 */
[----:B------:R-:W-:-:S04]  /*447a0*/  USEL UR8, URZ, 0x4, !UP1 ;  /* 0x000000043f087887 */ /* 0x000fc8000c800000 */
[----:B------:R-:W-:-:S06]  /*447b0*/  USEL UR8, UR8, URZ, !UP0 ;  /* 0x0000003f08087287 */ /* 0x000fcc000c000000 */
[----:B------:R-:W-:Y:S02]  /*447c0*/  ISETP.NE.U32.AND P0, PT, RZ, UR8, PT ;  /* 0x00000008ff007c0c */ /* 0x000fe4000bf05070 */
[----:B---3--:R-:W-:-:S05]  /*447d0*/  IADD3 R93, P1, R93, R2, RZ ;  /* 0x000000025d5d7210 */ /* 0x008fca0007f3e0ff */
[----:B------:R-:W-:Y:S01]  /*447e0*/  IMAD.X R94, R94, 0x1, R0, P1 ;  /* 0x000000015e5e7824 */ /* 0x000fe200008e0600 */
[----:B------:R-:W-:Y:S04]  /*447f0*/  STL [R1+0x2248], R93 ;  /* 0x0022485d01007387 */ /* 0x000fe80000100800 */
[----:B------:R-:W-:Y:S04]  /*44800*/  STL [R1+0x2244], R94 ;  /* 0x0022445e01007387 */ /* 0x000fe80000100800 */
[----:B------:R-:W3:Y:S01]  /*44810*/  LDL.LU R90, [R1+0x226c] ;  /* 0x00226c00015a7983 */ /* 0x000ee20000300800 */
[----:B----4-:R-:W-:Y:S01]  /*44820*/  IADD3 R11, P1, R11, R2, RZ ;  /* 0x000000020b0b7210 */ /* 0x010fe20007f3e0ff */
[----:B------:R-:W-:-:S02]  /*44830*/  IMAD.MOV.U32 R96, RZ, RZ, R93 ;  /* 0x000000ffff607224 */ /* 0x000fc400078e005d */
[----:B------:R-:W-:Y:S01]  /*44840*/  IMAD.MOV.U32 R97, RZ, RZ, R94 ;  /* 0x000000ffff617224 */ /* 0x000fe200078e005e */
[----:B--2---:R-:W-:Y:S01]  /*44850*/  IADD3 R12, P2, R12, R2, RZ ;  /* 0x000000020c0c7210 */ /* 0x004fe20007f5e0ff */
[----:B------:R1:W-:Y:S04]  /*44860*/  STL [R1+0x2250], R11 ;  /* 0x0022500b01007387 */ /* 0x0003e80000100800 */
[----:B------:R2:W-:Y:S02]  /*44870*/  LDGSTS.E [R5], desc[UR6][R96.64], P0 ;  /* 0x0000000060057fae */ /* 0x0005e40008121846 */
[----:B--2---:R-:W-:Y:S02]  /*44880*/  IMAD.MOV.U32 R96, RZ, RZ, R11 ;  /* 0x000000ffff607224 */ /* 0x004fe400078e000b */
[----:B------:R-:W-:-:S04]  /*44890*/  IMAD.X R91, R91, 0x1, R0, P1 ;  /* 0x000000015b5b7824 */ /* 0x000fc800008e0600 */
[----:B------:R-:W-:Y:S01]  /*448a0*/  IMAD.MOV.U32 R97, RZ, RZ, R91 ;  /* 0x000000ffff617224 */ /* 0x000fe200078e005b */
[----:B------:R-:W-:Y:S01]  /*448b0*/  STL [R1+0x224c], R91 ;  /* 0x00224c5b01007387 */ /* 0x000fe20000100800 */
[----:B------:R-:W-:-:S03]  /*448c0*/  IMAD.X R13, R13, 0x1, R0, P2 ;  /* 0x000000010d0d7824 */ /* 0x000fc600010e0600 */
[----:B------:R2:W-:Y:S04]  /*448d0*/  STL [R1+0x2258], R12 ;  /* 0x0022580c01007387 */ /* 0x0005e80000100800 */
[----:B-1----:R-:W4:Y:S04]  /*448e0*/  LDL.LU R11, [R1+0x2278] ;  /* 0x00227800010b7983 */ /* 0x002f280000300800 */
[----:B------:R1:W-:Y:S04]  /*448f0*/  LDGSTS.E [R5+0x4000], desc[UR6][R96.64], P0 ;  /* 0x0400000060057fae */ /* 0x0003e80008121846 */
[----:B------:R2:W-:Y:S01]  /*44900*/  STL [R1+0x2254], R13 ;  /* 0x0022540d01007387 */ /* 0x0005e20000100800 */
[----:B-1----:R-:W-:Y:S01]  /*44910*/  IMAD.MOV.U32 R96, RZ, RZ, R12 ;  /* 0x000000ffff607224 */ /* 0x002fe200078e000c */
[----:B------:R-:W-:-:S02]  /*44920*/  IADD3 R14, P1, R14, R2, RZ ;  /* 0x000000020e0e7210 */ /* 0x000fc40007f3e0ff */
[----:B--2---:R-:W2:Y:S01]  /*44930*/  LDL.LU R12, [R1+0x2274] ;  /* 0x00227400010c7983 */ /* 0x004ea20000300800 */
[----:B------:R-:W-:-:S03]  /*44940*/  IMAD.MOV.U32 R97, RZ, RZ, R13 ;  /* 0x000000ffff617224 */ /* 0x000fc600078e000d */
[----:B------:R-:W2:Y:S04]  /*44950*/  LDL.LU R91, [R1+0x2280] ;  /* 0x00228000015b7983 */ /* 0x000ea80000300800 */
[----:B------:R-:W2:Y:S04]  /*44960*/  LDL.LU R13, [R1+0x2288] ;  /* 0x00228800010d7983 */ /* 0x000ea80000300800 */
[----:B------:R-:W-:Y:S04]  /*44970*/  STL [R1+0x2260], R14 ;  /* 0x0022600e01007387 */ /* 0x000fe80000100800 */
[----:B------:R1:W-:Y:S01]  /*44980*/  LDGSTS.E [R5+0x8000], desc[UR6][R96.64], P0 ;  /* 0x0800000060057fae */ /* 0x0003e20008121846 */
[----:B------:R-:W-:-:S05]  /*44990*/  IMAD.X R89, R89, 0x1, R0, P1 ;  /* 0x0000000159597824 */ /* 0x000fca00008e0600 */
[----:B------:R1:W-:Y:S04]  /*449a0*/  STL [R1+0x225c], R89 ;  /* 0x00225c5901007387 */ /* 0x0003e80000100800 */
[----:B------:R-:W2:Y:S01]  /*449b0*/  LDL.LU R93, [R1+0x227c] ;  /* 0x00227c00015d7983 */ /* 0x000ea20000300800 */
[----:B-1----:R-:W-:-:S03]  /*449c0*/  IMAD.MOV.U32 R97, RZ, RZ, R89 ;  /* 0x000000ffff617224 */ /* 0x002fc600078e0059 */
[----:B------:R-:W2:Y:S01]  /*449d0*/  LDL.LU R89, [R1+0x2284] ;  /* 0x0022840001597983 */ /* 0x000ea20000300800 */
[-C--:B------:R-:W-:Y:S02]  /*449e0*/  IADD3 R92, P1, R92, R2.reuse, RZ ;  /* 0x000000025c5c7210 */ /* 0x080fe40007f3e0ff */
[----:B------:R-:W-:Y:S01]  /*449f0*/  IADD3 R10, P2, R10, R2, RZ ;  /* 0x000000020a0a7210 */ /* 0x000fe20007f5e0ff */
[----:B------:R-:W-:Y:S02]  /*44a00*/  IMAD.MOV.U32 R96, RZ, RZ, R14 ;  /* 0x000000ffff607224 */ /* 0x000fe400078e000e */
[----:B------:R-:W2:Y:S04]  /*44a10*/  LDL.LU R14, [R1+0x2290] ;  /* 0x00229000010e7983 */ /* 0x000ea80000300800 */
[----:B------:R-:W2:Y:S04]  /*44a20*/  LDL.LU R94, [R1+0x2298] ;  /* 0x00229800015e7983 */ /* 0x000ea80000300800 */
[----:B------:R1:W-:Y:S04]  /*44a30*/  STL [R1+0x2268], R92 ;  /* 0x0022685c01007387 */ /* 0x0003e80000100800 */
[----:B------:R1:W-:Y:S01]  /*44a40*/  LDGSTS.E [R5+0xc000], desc[UR6][R96.64], P0 ;  /* 0x0c00000060057fae */ /* 0x0003e20008121846 */
[----:B------:R-:W-:-:S02]  /*44a50*/  IMAD.X R95, R95, 0x1, R0, P1 ;  /* 0x000000015f5f7824 */ /* 0x000fc400008e0600 */
[----:B-1----:R-:W-:-:S03]  /*44a60*/  IMAD.MOV.U32 R96, RZ, RZ, R92 ;  /* 0x000000ffff607224 */ /* 0x002fc600078e005c */
[----:B------:R1:W-:Y:S04]  /*44a70*/  STL [R1+0x2264], R95 ;  /* 0x0022645f01007387 */ /* 0x0003e80000100800 */
[----:B------:R1:W-:Y:S01]  /*44a80*/  STL [R1+0x2270], R10 ;  /* 0x0022700a01007387 */ /* 0x0003e20000100800 */
[----:B------:R-:W-:-:S04]  /*44a90*/  UISETP.GT.AND UP1, UPT, UR12, 0x19, UPT ;  /* 0x000000190c00788c */ /* 0x000fc8000bf24270 */
[----:B------:R-:W-:-:S04]  /*44aa0*/  USEL UR8, URZ, 0x4, !UP1 ;  /* 0x000000043f087887 */ /* 0x000fc8000c800000 */
[----:B------:R-:W-:-:S06]  /*44ab0*/  USEL UR8, UR8, URZ, !UP0 ;  /* 0x0000003f08087287 */ /* 0x000fcc000c000000 */
[----:B------:R-:W-:Y:S01]  /*44ac0*/  ISETP.NE.U32.AND P0, PT, RZ, UR8, PT ;  /* 0x00000008ff007c0c */ /* 0x000fe2000bf05070 */
[----:B------:R-:W-:-:S12]  /*44ad0*/  IMAD.MOV.U32 R97, RZ, RZ, R95 ;  /* 0x000000ffff617224 */ /* 0x000fd800078e005f */
[----:B------:R1:W-:Y:S02]  /*44ae0*/  LDGSTS.E [R5+0x4], desc[UR6][R96.64], P0 ;  /* 0x0000400060057fae */ /* 0x0003e40008121846 */
[----:B-1----:R-:W-:Y:S02]  /*44af0*/  IMAD.MOV.U32 R96, RZ, RZ, R10 ;  /* 0x000000ffff607224 */ /* 0x002fe400078e000a */
[----:B---3--:R-:W-:-:S05]  /*44b00*/  IMAD.X R90, R90, 0x1, R0, P2 ;  /* 0x000000015a5a7824 */ /* 0x008fca00010e0600 */
[----:B------:R-:W-:Y:S04]  /*44b10*/  STL [R1+0x226c], R90 ;  /* 0x00226c5a01007387 */ /* 0x000fe80000100800 */
[----:B------:R-:W3:Y:S01]  /*44b20*/  LDL.LU R92, [R1+0x228c] ;  /* 0x00228c00015c7983 */ /* 0x000ee20000300800 */
[----:B------:R-:W-:-:S03]  /*44b30*/  IMAD.MOV.U32 R97, RZ, RZ, R90 ;  /* 0x000000ffff617224 */ /* 0x000fc600078e005a */
[----:B------:R-:W3:Y:S04]  /*44b40*/  LDL.LU R95, [R1+0x2294] ;  /* 0x00229400015f7983 */ /* 0x000ee80000300800 */
[----:B------:R-:W3:Y:S04]  /*44b50*/  LDL.LU R10, [R1+0x22a0] ;  /* 0x0022a000010a7983 */ /* 0x000ee80000300800 */
[----:B------:R1:W-:Y:S01]  /*44b60*/  LDGSTS.E [R5+0x4004], desc[UR6][R96.64], P0 ;  /* 0x0400400060057fae */ /* 0x0003e20008121846 */
[----:B----4-:R-:W-:-:S05]  /*44b70*/  IADD3 R11, P1, R11, R2, RZ ;  /* 0x000000020b0b7210 */ /* 0x010fca0007f3e0ff */
[----:B------:R4:W-:Y:S01]  /*44b80*/  STL [R1+0x2278], R11 ;  /* 0x0022780b01007387 */ /* 0x0009e20000100800 */
[----:B-1----:R-:W-:Y:S02]  /*44b90*/  IMAD.MOV.U32 R96, RZ, RZ, R11 ;  /* 0x000000ffff607224 */ /* 0x002fe400078e000b */
[----:B--2---:R-:W-:Y:S01]  /*44ba0*/  IMAD.X R12, R12, 0x1, R0, P1 ;  /* 0x000000010c0c7824 */ /* 0x004fe200008e0600 */
[----:B------:R-:W-:-:S04]  /*44bb0*/  IADD3 R91, P2, R91, R2, RZ ;  /* 0x000000025b5b7210 */ /* 0x000fc80007f5e0ff */
[----:B------:R1:W-:Y:S01]  /*44bc0*/  STL [R1+0x2274], R12 ;  /* 0x0022740c01007387 */ /* 0x0003e20000100800 */
[----:B------:R-:W-:-:S03]  /*44bd0*/  IADD3 R13, P3, R13, R2, RZ ;  /* 0x000000020d0d7210 */ /* 0x000fc60007f7e0ff */
[----:B----4-:R-:W2:Y:S01]  /*44be0*/  LDL.LU R11, [R1+0x229c] ;  /* 0x00229c00010b7983 */ /* 0x010ea20000300800 */
[----:B------:R-:W-:-:S03]  /*44bf0*/  IMAD.MOV.U32 R97, RZ, RZ, R12 ;  /* 0x000000ffff617224 */ /* 0x000fc600078e000c */
[----:B------:R-:W4:Y:S04]  /*44c00*/  LDL.LU R90, [R1+0x22a8] ;  /* 0x0022a800015a7983 */ /* 0x000f280000300800 */
[----:B-1----:R-:W4:Y:S04]  /*44c10*/  LDL.LU R12, [R1+0x22b0] ;  /* 0x0022b000010c7983 */ /* 0x002f280000300800 */
[----:B------:R1:W-:Y:S04]  /*44c20*/  STL [R1+0x2280], R91 ;  /* 0x0022805b01007387 */ /* 0x0003e80000100800 */
[----:B------:R1:W-:Y:S01]  /*44c30*/  LDGSTS.E [R5+0x8004], desc[UR6][R96.64], P0 ;  /* 0x0800400060057fae */ /* 0x0003e20008121846 */
[----:B------:R-:W-:-:S02]  /*44c40*/  IMAD.X R93, R93, 0x1, R0, P2 ;  /* 0x000000015d5d7824 */ /* 0x000fc400010e0600 */
[----:B------:R-:W-:-:S03]  /*44c50*/  IMAD.X R89, R89, 0x1, R0, P3 ;  /* 0x0000000159597824 */ /* 0x000fc600018e0600 */
[----:B------:R1:W-:Y:S04]  /*44c60*/  STL [R1+0x227c], R93 ;  /* 0x00227c5d01007387 */ /* 0x0003e80000100800 */
[----:B------:R-:W-:Y:S01]  /*44c70*/  STL [R1+0x2288], R13 ;  /* 0x0022880d01007387 */ /* 0x000fe20000100800 */
[----:B-1----:R-:W-:-:S03]  /*44c80*/  IMAD.MOV.U32 R96, RZ, RZ, R91 ;  /* 0x000000ffff607224 */ /* 0x002fc600078e005b */
[----:B------:R1:W-:Y:S04]  /*44c90*/  STL [R1+0x2284], R89 ;  /* 0x0022845901007387 */ /* 0x0003e80000100800 */
[----:B------:R-:W4:Y:S01]  /*44ca0*/  LDL.LU R91, [R1+0x22a4] ;  /* 0x0022a400015b7983 */ /* 0x000f220000300800 */
[----:B------:R-:W-:-:S03]  /*44cb0*/  IMAD.MOV.U32 R97, RZ, RZ, R93 ;  /* 0x000000ffff617224 */ /* 0x000fc600078e005d */
[----:B------:R-:W4:Y:S01]  /*44cc0*/  LDL.LU R93, [R1+0x22ac] ;  /* 0x0022ac00015d7983 */ /* 0x000f220000300800 */
[----:B------:R-:W-:-:S03]  /*44cd0*/  UISETP.GT.AND UP1, UPT, UR12, 0x1a, UPT ;  /* 0x0000001a0c00788c */ /* 0x000fc6000bf24270 */
[----:B------:R1:W-:Y:S01]  /*44ce0*/  LDGSTS.E [R5+0xc004], desc[UR6][R96.64], P0 ;  /* 0x0c00400060057fae */ /* 0x0003e20008121846 */
[----:B------:R-:W-:-:S04]  /*44cf0*/  USEL UR8, URZ, 0x4, !UP1 ;  /* 0x000000043f087887 */ /* 0x000fc8000c800000 */
[----:B------:R-:W-:Y:S01]  /*44d00*/  USEL UR8, UR8, URZ, !UP0 ;  /* 0x0000003f08087287 */ /* 0x000fe2000c000000 */
[----:B------:R-:W-:-:S05]  /*44d10*/  IADD3 R14, P0, R14, R2, RZ ;  /* 0x000000020e0e7210 */ /* 0x000fca0007f1e0ff */
[----:B------:R-:W-:Y:S01]  /*44d20*/  ISETP.NE.U32.AND P1, PT, RZ, UR8, PT ;  /* 0x00000008ff007c0c */ /* 0x000fe2000bf25070 */
[----:B-1----:R-:W-:Y:S01]  /*44d30*/  IMAD.MOV.U32 R96, RZ, RZ, R13 ;  /* 0x000000ffff607224 */ /* 0x002fe200078e000d */
[----:B------:R-:W-:Y:S01]  /*44d40*/  IADD3 R94, P2, R94, R2, RZ ;  /* 0x000000025e5e7210 */ /* 0x000fe20007f5e0ff */
[----:B------:R-:W-:Y:S02]  /*44d50*/  IMAD.MOV.U32 R97, RZ, RZ, R89 ;  /* 0x000000ffff617224 */ /* 0x000fe400078e0059 */
[----:B------:R-:W4:Y:S04]  /*44d60*/  LDL.LU R89, [R1+0x22b8] ;  /* 0x0022b80001597983 */ /* 0x000f280000300800 */
[----:B------:R-:W4:Y:S04]  /*44d70*/  LDL.LU R13, [R1+0x22c0] ;  /* 0x0022c000010d7983 */ /* 0x000f280000300800 */
[----:B------:R-:W-:Y:S04]  /*44d80*/  STL [R1+0x2290], R14 ;  /* 0x0022900e01007387 */ /* 0x000fe80000100800 */
[----:B------:R1:W-:Y:S02]  /*44d90*/  LDGSTS.E [R5+0x8], desc[UR6][R96.64], P1 ;  /* 0x0000800060057fae */ /* 0x0003e40008921846 */
[----:B-1----:R-:W-:-:S02]  /*44da0*/  IMAD.MOV.U32 R96, RZ, RZ, R14 ;  /* 0x000000ffff607224 */ /* 0x002fc400078e000e */
[----:B---3--:R-:W-:-:S04]  /*44db0*/  IMAD.X R92, R92, 0x1, R0, P0 ;  /* 0x000000015c5c7824 */ /* 0x008fc800000e0600 */
[----:B------:R-:W-:Y:S01]  /*44dc0*/  IMAD.MOV.U32 R97, RZ, RZ, R92 ;  /* 0x000000ffff617224 */ /* 0x000fe200078e005c */
[----:B------:R1:W-:Y:S04]  /*44dd0*/  STL [R1+0x228c], R92 ;  /* 0x00228c5c01007387 */ /* 0x0003e80000100800 */
[----:B------:R-:W-:Y:S01]  /*44de0*/  STL [R1+0x2298], R94 ;  /* 0x0022985e01007387 */ /* 0x000fe20000100800 */
[--C-:B------:R-:W-:Y:S01]  /*44df0*/  IMAD.X R95, R95, 0x1, R0.reuse, P2 ;  /* 0x000000015f5f7824 */ /* 0x100fe200010e0600 */
[----:B------:R-:W-:Y:S02]  /*44e00*/  IADD3 R10, P0, R10, R2, RZ ;  /* 0x000000020a0a7210 */ /* 0x000fe40007f1e0ff */
[----:B------:R3:W-:Y:S04]  /*44e10*/  LDGSTS.E [R5+0x4008], desc[UR6][R96.64], P1 ;  /* 0x0400800060057fae */ /* 0x0007e80008921846 */
[----:B-1----:R-:W3:Y:S04]  /*44e20*/  LDL.LU R92, [R1+0x22b4] ;  /* 0x0022b400015c7983 */ /* 0x002ee80000300800 */
[----:B------:R1:W-:Y:S04]  /*44e30*/  STL [R1+0x2294], R95 ;  /* 0x0022945f01007387 */ /* 0x0003e80000100800 */
[----:B------:R-:W3:Y:S04]  /*44e40*/  LDL.LU R14, [R1+0x22bc] ;  /* 0x0022bc00010e7983 */ /* 0x000ee80000300800 */
[----:B------:R-:W-:Y:S04]  /*44e50*/  LDGSTS.E [R5+0x8008], desc[UR6][R94.64], P1 ;  /* 0x080080005e057fae */ /* 0x000fe80008921846 */
[----:B------:R1:W-:Y:S01]  /*44e60*/  STL [R1+0x22a0], R10 ;  /* 0x0022a00a01007387 */ /* 0x0003e20000100800 */
[----:B--2---:R-:W-:-:S05]  /*44e70*/  IMAD.X R11, R11, 0x1, R0, P0 ;  /* 0x000000010b0b7824 */ /* 0x004fca00000e0600 */
[----:B------:R2:W-:Y:S04]  /*44e80*/  STL [R1+0x229c], R11 ;  /* 0x00229c0b01007387 */ /* 0x0005e80000100800 */
[----:B------:R-:W-:Y:S01]  /*44e90*/  LDGSTS.E [R5+0xc008], desc[UR6][R10.64], P1 ;  /* 0x0c0080000a057fae */ /* 0x000fe20008921846 */
[----:B----4-:R-:W-:-:S03]  /*44ea0*/  IADD3 R90, P1, R90, R2, RZ ;  /* 0x000000025a5a7210 */ /* 0x010fc60007f3e0ff */
[----:B-1----:R-:W4:Y:S04]  /*44eb0*/  LDL.LU R95, [R1+0x22c4] ;  /* 0x0022c400015f7983 */ /* 0x002f280000300800 */
[----:B------:R-:W4:Y:S01]  /*44ec0*/  LDL.LU R94, [R1+0x22c8] ;  /* 0x0022c800015e7983 */ /* 0x000f220000300800 */
[----:B------:R-:W-:-:S03]  /*44ed0*/  IADD3 R12, P2, R12, R2, RZ ;  /* 0x000000020c0c7210 */ /* 0x000fc60007f5e0ff */
[----:B------:R-:W4:Y:S04]  /*44ee0*/  LDL.LU R10, [R1+0x22d0] ;  /* 0x0022d000010a7983 */ /* 0x000f280000300800 */
[----:B--2---:R-:W2:Y:S04]  /*44ef0*/  LDL.LU R11, [R1+0x22d8] ;  /* 0x0022d800010b7983 */ /* 0x004ea80000300800 */
[----:B------:R-:W-:Y:S01]  /*44f00*/  STL [R1+0x22a8], R90 ;  /* 0x0022a85a01007387 */ /* 0x000fe20000100800 */
[--C-:B------:R-:W-:Y:S02]  /*44f10*/  IMAD.X R91, R91, 0x1, R0.reuse, P1 ;  /* 0x000000015b5b7824 */ /* 0x100fe400008e0600 */
[----:B------:R-:W-:-:S03]  /*44f20*/  IMAD.X R93, R93, 0x1, R0, P2 ;  /* 0x000000015d5d7824 */ /* 0x000fc600010e0600 */
[----:B------:R1:W-:Y:S01]  /*44f30*/  STL [R1+0x22a4], R91 ;  /* 0x0022a45b01007387 */ /* 0x0003e20000100800 */
[----:B---3--:R-:W-:-:S03]  /*44f40*/  IMAD.MOV.U32 R97, RZ, RZ, R91 ;  /* 0x000000ffff617224 */ /* 0x008fc600078e005b */
[----:B------:R3:W-:Y:S01]  /*44f50*/  STL [R1+0x22b0], R12 ;  /* 0x0022b00c01007387 */ /* 0x0007e20000100800 */
[----:B------:R-:W-:-:S03]  /*44f60*/  IMAD.MOV.U32 R96, RZ, RZ, R90 ;  /* 0x000000ffff607224 */ /* 0x000fc600078e005a */
[----:B-1----:R-:W2:Y:S04]  /*44f70*/  LDL.LU R91, [R1+0x22cc] ;  /* 0x0022cc00015b7983 */ /* 0x002ea80000300800 */
[----:B------:R1:W-:Y:S04]  /*44f80*/  STL [R1+0x22ac], R93 ;  /* 0x0022ac5d01007387 */ /* 0x0003e80000100800 */
[----:B------:R-:W2:Y:S01]  /*44f90*/  LDL.LU R90, [R1+0x22d4] ;  /* 0x0022d400015a7983 */ /* 0x000ea20000300800 */
[----:B------:R-:W-:-:S04]  /*44fa0*/  UISETP.GT.AND UP1, UPT, UR12, 0x1b, UPT ;  /* 0x0000001b0c00788c */ /* 0x000fc8000bf24270 */
[----:B------:R-:W-:-:S04]  /*44fb0*/  USEL UR8, URZ, 0x4, !UP1 ;  /* 0x000000043f087887 */ /* 0x000fc8000c800000 */
[----:B------:R-:W-:-:S06]  /*44fc0*/  USEL UR8, UR8, URZ, !UP0 ;  /* 0x0000003f08087287 */ /* 0x000fcc000c000000 */
[----:B------:R-:W-:Y:S02]  /*44fd0*/  ISETP.NE.U32.AND P0, PT, RZ, UR8, PT ;  /* 0x00000008ff007c0c */ /* 0x000fe4000bf05070 */
[-C--:B------:R-:W-:Y:S02]  /*44fe0*/  IADD3 R89, P1, R89, R2.reuse, RZ ;  /* 0x0000000259597210 */ /* 0x080fe40007f3e0ff */
[----:B------:R-:W-:-:S09]  /*44ff0*/  IADD3 R13, P2, R13, R2, RZ ;  /* 0x000000020d0d7210 */ /* 0x000fd20007f5e0ff */
[----:B------:R1:W-:Y:S02]  /*45000*/  LDGSTS.E [R5+0xc], desc[UR6][R96.64], P0 ;  /* 0x0000c00060057fae */ /* 0x0003e40008121846 */
[----:B-1----:R-:W-:Y:S02]  /*45010*/  IMAD.MOV.U32 R96, RZ, RZ, R12 ;  /* 0x000000ffff607224 */ /* 0x002fe400078e000c */
[----:B------:R-:W-:Y:S01]  /*45020*/  IMAD.MOV.U32 R97, RZ, RZ, R93 ;  /* 0x000000ffff617224 */ /* 0x000fe200078e005d */
[----:B---3--:R-:W3:Y:S04]  /*45030*/  LDL.LU R12, [R1+0x22e0] ;  /* 0x0022e000010c7983 */ /* 0x008ee80000300800 */
[----:B------:R-:W-:Y:S04]  /*45040*/  STL [R1+0x22b8], R89 ;  /* 0x0022b85901007387 */ /* 0x000fe80000100800 */
[----:B------:R1:W-:Y:S02]  /*45050*/  LDGSTS.E [R5+0x400c], desc[UR6][R96.64], P0 ;  /* 0x0400c00060057fae */ /* 0x0003e40008121846 */
[----:B-1----:R-:W1:Y:S01]  /*45060*/  S2R R97, SR_TID.X ;  /* 0x0000000000617919 */ /* 0x002e620000002100 */
[----:B------:R-:W-:-:S04]  /*45070*/  UISETP.GT.AND UP1, UPT, UR12, 0x1c, UPT ;  /* 0x0000001c0c00788c */ /* 0x000fc8000bf24270 */
[----:B------:R-:W-:-:S04]  /*45080*/  USEL UR8, URZ, 0x4, !UP1 ;  /* 0x000000043f087887 */ /* 0x000fc8000c800000 */
[----:B------:R-:W-:Y:S01]  /*45090*/  USEL UR8, UR8, URZ, !UP0 ;  /* 0x0000003f08087287 */ /* 0x000fe2000c000000 */
[C---:B-1----:R-:W-:Y:S01]  /*450a0*/  IMAD.SHL.U32 R96, R97.reuse, 0x10, RZ ;  /* 0x0000001061607824 */ /* 0x042fe200078e00ff */
[----:B------:R-:W-:-:S04]  /*450b0*/  LOP3.LUT R97, R97, 0x7f, RZ, 0xc0, !PT ;  /* 0x0000007f61617812 */ /* 0x000fc800078ec0ff */
[----:B------:R-:W-:-:S05]  /*450c0*/  LOP3.LUT R96, R96, 0x70, RZ, 0xc0, !PT ;  /* 0x0000007060607812 */ /* 0x000fca00078ec0ff */
[----:B------:R-:W-:Y:S02]  /*450d0*/  IMAD R96, R97, 0x80, R96 ;  /* 0x0000008061607824 */ /* 0x000fe400078e0260 */
[----:B------:R-:W-:-:S04]  /*450e0*/  IMAD.X R92, R92, 0x1, R0, P1 ;  /* 0x000000015c5c7824 */ /* 0x000fc800008e0600 */
[----:B------:R-:W-:Y:S01]  /*450f0*/  IMAD.MOV.U32 R93, RZ, RZ, R92 ;  /* 0x000000ffff5d7224 */ /* 0x000fe200078e005c */
[----:B------:R1:W-:Y:S04]  /*45100*/  STL [R1+0x22b4], R92 ;  /* 0x0022b45c01007387 */ /* 0x0003e80000100800 */
[----:B------:R-:W-:Y:S01]  /*45110*/  STL [R1+0x22c0], R13 ;  /* 0x0022c00d01007387 */ /* 0x000fe20000100800 */
[----:B-1----:R-:W-:-:S03]  /*45120*/  IMAD.MOV.U32 R92, RZ, RZ, R89 ;  /* 0x000000ffff5c7224 */ /* 0x002fc600078e0059 */
[----:B------:R-:W3:Y:S01]  /*45130*/  LDL.LU R89, [R1+0x22dc] ;  /* 0x0022dc0001597983 */ /* 0x000ee20000300800 */
[----:B------:R-:W-:-:S03]  /*45140*/  IMAD.X R14, R14, 0x1, R0, P2 ;  /* 0x000000010e0e7824 */ /* 0x000fc600010e0600 */
[----:B------:R1:W-:Y:S01]  /*45150*/  LDGSTS.E [R5+0x800c], desc[UR6][R92.64], P0 ;  /* 0x0800c0005c057fae */ /* 0x0003e20008121846 */
[----:B------:R-:W-:-:S03]  /*45160*/  LOP3.LUT R96, R96, 0x70, RZ, 0x3c, !PT ;  /* 0x0000007060607812 */ /* 0x000fc600078e3cff */
[----:B------:R1:W-:Y:S02]  /*45170*/  STL [R1+0x22bc], R14 ;  /* 0x0022bc0e01007387 */ /* 0x0003e40000100800 */
[----:B-1----:R-:W-:Y:S02]  /*45180*/  IMAD.MOV.U32 R92, RZ, RZ, R13 ;  /* 0x000000ffff5c7224 */ /* 0x002fe400078e000d */
[----:B------:R-:W-:-:S05]  /*45190*/  IMAD.MOV.U32 R93, RZ, RZ, R14 ;  /* 0x000000ffff5d7224 */ /* 0x000fca00078e000e */
[----:B------:R1:W-:Y:S01]  /*451a0*/  LDGSTS.E [R5+0xc00c], desc[UR6][R92.64], P0 ;  /* 0x0c00c0005c057fae */ /* 0x0003e20008121846 */
[----:B------:R-:W-:-:S03]  /*451b0*/  ISETP.NE.U32.AND P0, PT, RZ, UR8, PT ;  /* 0x00000008ff007c0c */ /* 0x000fc6000bf05070 */
[----:B------:R-:W3:Y:S04]  /*451c0*/  LDL.LU R93, [R1+0x22e4] ;  /* 0x0022e400015d7983 */ /* 0x000ee80000300800 */
[----:B------:R-:W3:Y:S04]  /*451d0*/  LDL.LU R92, [R1+0x22e8] ;  /* 0x0022e800015c7983 */ /* 0x000ee80000300800 */
[----:B------:R-:W3:Y:S04]  /*451e0*/  LDL.LU R14, [R1+0x22ec] ;  /* 0x0022ec00010e7983 */ /* 0x000ee80000300800 */
[----:B------:R-:W3:Y:S01]  /*451f0*/  LDL.LU R13, [R1+0x22f0] ;  /* 0x0022f000010d7983 */ /* 0x000ee20000300800 */
[----:B-1----:R-:W-:Y:S01]  /*45200*/  VIADD R5, R96, UR13 ;  /* 0x0000000d60057c36 */ /* 0x002fe20008000000 */
[----:B----4-:R-:W-:-:S05]  /*45210*/  IADD3 R94, P1, R94, R2, RZ ;  /* 0x000000025e5e7210 */ /* 0x010fca0007f3e0ff */
[--C-:B------:R-:W-:Y:S01]  /*45220*/  IMAD.X R95, R95, 0x1, R0.reuse, P1 ;  /* 0x000000015f5f7824 */ /* 0x100fe200008e0600 */
[-C--:B------:R-:W-:Y:S02]  /*45230*/  IADD3 R10, P1, R10, R2.reuse, RZ ;  /* 0x000000020a0a7210 */ /* 0x080fe40007f3e0ff */
[----:B--2---:R-:W-:Y:S01]  /*45240*/  IADD3 R11, P2, R11, R2, RZ ;  /* 0x000000020b0b7210 */ /* 0x004fe20007f5e0ff */
[----:B------:R1:W-:Y:S04]  /*45250*/  STL [R1+0x22c8], R94 ;  /* 0x0022c85e01007387 */ /* 0x0003e80000100800 */
[----:B------:R2:W-:Y:S04]  /*45260*/  STL [R1+0x22c4], R95 ;  /* 0x0022c45f01007387 */ /* 0x0005e80000100800 */
[----:B------:R4:W-:Y:S04]  /*45270*/  STL [R1+0x22d0], R10 ;  /* 0x0022d00a01007387 */ /* 0x0009e80000100800 */
[----:B------:R1:W-:Y:S01]  /*45280*/  LDGSTS.E [R5], desc[UR6][R94.64], P0 ;  /* 0x000000005e057fae */ /* 0x0003e20008121846 */
[----:B------:R-:W-:-:S02]  /*45290*/  IMAD.X R91, R91, 0x1, R0, P1 ;  /* 0x000000015b5b7824 */ /* 0x000fc400008e0600 */
[----:B-1----:R-:W-:-:S03]  /*452a0*/  IMAD.MOV.U32 R94, RZ, RZ, R10 ;  /* 0x000000ffff5e7224 */ /* 0x002fc600078e000a */
[----:B------:R1:W-:Y:S01]  /*452b0*/  STL [R1+0x22cc], R91 ;  /* 0x0022cc5b01007387 */ /* 0x0003e20000100800 */
[----:B------:R-:W-:-:S03]  /*452c0*/  IMAD.X R90, R90, 0x1, R0, P2 ;  /* 0x000000015a5a7824 */ /* 0x000fc600010e0600 */
[----:B------:R-:W-:Y:S01]  /*452d0*/  STL [R1+0x22d8], R11 ;  /* 0x0022d80b01007387 */ /* 0x000fe20000100800 */
[----:B--2---:R-:W-:-:S03]  /*452e0*/  IMAD.MOV.U32 R95, RZ, RZ, R91 ;  /* 0x000000ffff5f7224 */ /* 0x004fc600078e005b */
[----:B----4-:R-:W2:Y:S01]  /*452f0*/  LDL.LU R10, [R1+0x22f8] ;  /* 0x0022f800010a7983 */ /* 0x010ea20000300800 */
[----:B-1----:R-:W-:-:S03]  /*45300*/  IMAD.MOV.U32 R91, RZ, RZ, R90 ;  /* 0x000000ffff5b7224 */ /* 0x002fc600078e005a */
[----:B------:R1:W-:Y:S04]  /*45310*/  STL [R1+0x22d4], R90 ;  /* 0x0022d45a01007387 */ /* 0x0003e80000100800 */
[----:B------:R4:W-:Y:S01]  /*45320*/  LDGSTS.E [R5+0x4000], desc[UR6][R94.64], P0 ;  /* 0x040000005e057fae */ /* 0x0009e20008121846 */
[----:B-1----:R-:W-:-:S03]  /*45330*/  IMAD.MOV.U32 R90, RZ, RZ, R11 ;  /* 0x000000ffff5a7224 */ /* 0x002fc600078e000b */
[----:B------:R-:W2:Y:S04]  /*45340*/  LDL.LU R11, [R1+0x22f4] ;  /* 0x0022f400010b7983 */ /* 0x000ea80000300800 */
[----:B------:R-:W-:Y:S01]  /*45350*/  LDGSTS.E [R5+0x8000], desc[UR6][R90.64], P0 ;  /* 0x080000005a057fae */ /* 0x000fe20008121846 */
[----:B---3--:R-:W-:-:S05]  /*45360*/  IADD3 R12, P1, R12, R2, RZ ;  /* 0x000000020c0c7210 */ /* 0x008fca0007f3e0ff */
[----:B------:R1:W-:Y:S01]  /*45370*/  STL [R1+0x22e0], R12 ;  /* 0x0022e00c01007387 */ /* 0x0003e20000100800 */
[----:B----4-:R-:W-:Y:S01]  /*45380*/  IMAD.MOV.U32 R94, RZ, RZ, R12 ;  /* 0x000000ffff5e7224 */ /* 0x010fe200078e000c */
[----:B------:R-:W-:-:S04]  /*45390*/  UISETP.GT.AND UP1, UPT, UR12, 0x1d, UPT ;  /* 0x0000001d0c00788c */ /* 0x000fc8000bf24270 */
[----:B------:R-:W-:-:S04]  /*453a0*/  USEL UR8, URZ, 0x4, !UP1 ;  /* 0x000000043f087887 */ /* 0x000fc8000c800000 */
[----:B------:R-:W-:Y:S01]  /*453b0*/  USEL UR8, UR8, URZ, !UP0 ;  /* 0x0000003f08087287 */ /* 0x000fe2000c000000 */
[----:B------:R-:W-:-:S05]  /*453c0*/  IMAD.X R89, R89, 0x1, R0, P1 ;  /* 0x0000000159597824 */ /* 0x000fca00008e0600 */
[----:B------:R3:W-:Y:S04]  /*453d0*/  STL [R1+0x22dc], R89 ;  /* 0x0022dc5901007387 */ /* 0x0007e80000100800 */
[----:B------:R-:W4:Y:S04]  /*453e0*/  LDL.LU R90, [R1+0x2300] ;  /* 0x00230000015a7983 */ /* 0x000f280000300800 */
[----:B-1----:R-:W4:Y:S01]  /*453f0*/  LDL.LU R12, [R1+0x2308] ;  /* 0x00230800010c7983 */ /* 0x002f220000300800 */
[----:B------:R-:W-:-:S03]  /*45400*/  IMAD.MOV.U32 R95, RZ, RZ, R89 ;  /* 0x000000ffff5f7224 */ /* 0x000fc600078e0059 */
[----:B------:R-:W4:Y:S04]  /*45410*/  LDL.LU R91, [R1+0x22fc] ;  /* 0x0022fc00015b7983 */ /* 0x000f280000300800 */
[----:B---3--:R-:W3:Y:S04]  /*45420*/  LDL.LU R89, [R1+0x2304] ;  /* 0x0023040001597983 */ /* 0x008ee80000300800 */
[----:B------:R-:W-:Y:S01]  /*45430*/  LDGSTS.E [R5+0xc000], desc[UR6][R94.64], P0 ;  /* 0x0c0000005e057fae */ /* 0x000fe20008121846 */
[----:B------:R-:W-:Y:S02]  /*45440*/  ISETP.NE.U32.AND P0, PT, RZ, UR8, PT ;  /* 0x00000008ff007c0c */ /* 0x000fe4000bf05070 */
[----:B------:R-:W-:-:S05]  /*45450*/  IADD3 R92, P1, R92, R2, RZ ;  /* 0x000000025c5c7210 */ /* 0x000fca0007f3e0ff */
[--C-:B------:R-:W-:Y:S01]  /*45460*/  IMAD.X R93, R93, 0x1, R0.reuse, P1 ;  /* 0x000000015d5d7824 */ /* 0x100fe200008e0600 */
[----:B------:R-:W-:Y:S01]  /*45470*/  IADD3 R13, P2, R13, R2, RZ ;  /* 0x000000020d0d7210 */ /* 0x000fe20007f5e0ff */
[----:B------:R1:W-:Y:S04]  /*45480*/  STL [R1+0x22e8], R92 ;  /* 0x0022e85c01007387 */ /* 0x0003e80000100800 */
[----:B------:R-:W-:Y:S01]  /*45490*/  IMAD.X R14, R14, 0x1, R0, P2 ;  /* 0x000000010e0e7824 */ /* 0x000fe200010e0600 */
[----:B------:R1:W-:Y:S04]  /*454a0*/  STL [R1+0x22e4], R93 ;  /* 0x0022e45d01007387 */ /* 0x0003e80000100800 */
[----:B------:R1:W-:Y:S04]  /*454b0*/  STL [R1+0x22f0], R13 ;  /* 0x0022f00d01007387 */ /* 0x0003e80000100800 */
[----:B------:R2:W-:Y:S04]  /*454c0*/  STL [R1+0x22ec], R14 ;  /* 0x0022ec0e01007387 */ /* 0x0005e80000100800 */
[----:B------:R-:W3:Y:S04]  /*454d0*/  LDL.LU R96, [R1+0x2310] ;  /* 0x0023100001607983 */ /* 0x000ee80000300800 */
[----:B------:R-:W3:Y:S04]  /*454e0*/  LDL.LU R94, [R1+0x2318] ;  /* 0x00231800015e7983 */ /* 0x000ee80000300800 */
[----:B------:R1:W-:Y:S04]  /*454f0*/  LDGSTS.E [R5+0x4], desc[UR6][R92.64], P0 ;  /* 0x000040005c057fae */ /* 0x0003e80008121846 */
[----:B------:R-:W3:Y:S04]  /*45500*/  LDL.LU R97, [R1+0x230c] ;  /* 0x00230c0001617983 */ /* 0x000ee80000300800 */
[----:B------:R-:W3:Y:S01]  /*45510*/  LDL.LU R95, [R1+0x2314] ;  /* 0x00231400015f7983 */ /* 0x000ee20000300800 */
[----:B-1----:R-:W-:-:S02]  /*45520*/  IMAD.MOV.U32 R92, RZ, RZ, R13 ;  /* 0x000000ffff5c7224 */ /* 0x002fc400078e000d */
[----:B------:R-:W-:Y:S01]  /*45530*/  IMAD.MOV.U32 R93, RZ, RZ, R14 ;  /* 0x000000ffff5d7224 */ /* 0x000fe200078e000e */
[----:B------:R-:W3:Y:S04]  /*45540*/  LDL.LU R13, [R1+0x2320] ;  /* 0x00232000010d7983 */ /* 0x000ee80000300800 */
[----:B------:R-:W-:Y:S01]  /*45550*/  LDGSTS.E [R5+0x4004], desc[UR6][R92.64], P0 ;  /* 0x040040005c057fae */ /* 0x000fe20008121846 */
[----:B--2---:R-:W-:-:S05]  /*45560*/  IADD3 R10, P1, R10, R2, RZ ;  /* 0x000000020a0a7210 */ /* 0x004fca0007f3e0ff */
[----:B------:R-:W-:Y:S01]  /*45570*/  STL [R1+0x22f8], R10 ;  /* 0x0022f80a01007387 */ /* 0x000fe20000100800 */
[----:B------:R-:W-:-:S05]  /*45580*/  IMAD.X R11, R11, 0x1, R0, P1 ;  /* 0x000000010b0b7824 */ /* 0x000fca00008e0600 */
[----:B------:R1:W-:Y:S04]  /*45590*/  STL [R1+0x22f4], R11 ;  /* 0x0022f40b01007387 */ /* 0x0003e80000100800 */
[----:B------:R-:W2:Y:S04]  /*455a0*/  LDL.LU R93, [R1+0x231c] ;  /* 0x00231c00015d7983 */ /* 0x000ea80000300800 */
[----:B------:R-:W2:Y:S04]  /*455b0*/  LDL.LU R92, [R1+0x2324] ;  /* 0x00232400015c7983 */ /* 0x000ea80000300800 */
[----:B------:R-:W2:Y:S04]  /*455c0*/  LDL.LU R14, [R1+0x2328] ;  /* 0x00232800010e7983 */ /* 0x000ea80000300800 */
[----:B------:R-:W-:Y:S04]  /*455d0*/  LDGSTS.E [R5+0x8004], desc[UR6][R10.64], P0 ;  /* 0x080040000a057fae */ /* 0x000fe80008121846 */
[----:B-1----:R-:W2:Y:S04]  /*455e0*/  LDL.LU R11, [R1+0x232c] ;  /* 0x00232c00010b7983 */ /* 0x002ea80000300800 */
[----:B------:R-:W2:Y:S01]  /*455f0*/  LDL.LU R10, [R1+0x2330] ;  /* 0x00233000010a7983 */ /* 0x000ea20000300800 */
[----:B------:R-:W-:-:S04]  /*45600*/  UISETP.GT.AND UP1, UPT, UR12, 0x1e, UPT ;  /* 0x0000001e0c00788c */ /* 0x000fc8000bf24270 */
[----:B------:R-:W-:-:S04]  /*45610*/  USEL UR8, URZ, 0x4, !UP1 ;  /* 0x000000043f087887 */ /* 0x000fc8000c800000 */
[----:B------:R-:W-:-:S06]  /*45620*/  USEL UR8, UR8, URZ, !UP0 ;  /* 0x0000003f08087287 */ /* 0x000fcc000c000000 */
[----:B------:R-:W-:Y:S01]  /*45630*/  ISETP.NE.U32.AND P1, PT, RZ, UR8, PT ;  /* 0x00000008ff007c0c */ /* 0x000fe2000bf25070 */
[----:B------:R-:W-:-:S04]  /*45640*/  UISETP.GT.AND UP1, UPT, UR12, 0x1f, UPT ;  /* 0x0000001f0c00788c */ /* 0x000fc8000bf24270 */
[----:B------:R-:W-:-:S04]  /*45650*/  USEL UR8, URZ, 0x4, !UP1 ;  /* 0x000000043f087887 */ /* 0x000fc8000c800000 */
[----:B------:R-:W-:Y:S01]  /*45660*/  USEL UR8, UR8, URZ, !UP0 ;  /* 0x0000003f08087287 */ /* 0x000fe2000c000000 */
[-C--:B----4-:R-:W-:Y:S02]  /*45670*/  IADD3 R90, P2, R90, R2.reuse, RZ ;  /* 0x000000025a5a7210 */ /* 0x090fe40007f5e0ff */
[----:B------:R-:W-:-:S03]  /*45680*/  IADD3 R12, P3, R12, R2, RZ ;  /* 0x000000020c0c7210 */ /* 0x000fc60007f7e0ff */
[--C-:B------:R-:W-:Y:S01]  /*45690*/  IMAD.X R91, R91, 0x1, R0.reuse, P2 ;  /* 0x000000015b5b7824 */ /* 0x100fe200010e0600 */
[----:B------:R1:W-:Y:S01]  /*456a0*/  STL [R1+0x2300], R90 ;  /* 0x0023005a01007387 */ /* 0x0003e20000100800 */
[----:B---3--:R-:W-:-:S03]  /*456b0*/  IMAD.X R89, R89, 0x1, R0, P3 ;  /* 0x0000000159597824 */ /* 0x008fc600018e0600 */
[----:B------:R3:W-:Y:S04]  /*456c0*/  STL [R1+0x22fc], R91 ;  /* 0x0022fc5b01007387 */ /* 0x0007e80000100800 */
[----:B------:R1:W-:Y:S04]  /*456d0*/  LDGSTS.E [R5+0xc004], desc[UR6][R90.64], P0 ;  /* 0x0c0040005a057fae */ /* 0x0003e80008121846 */
[----:B------:R-:W-:Y:S01]  /*456e0*/  STL [R1+0x2308], R12 ;  /* 0x0023080c01007387 */ /* 0x000fe20000100800 */
[----:B-1----:R-:W-:Y:S02]  /*456f0*/  IMAD.MOV.U32 R90, RZ, RZ, R12 ;  /* 0x000000ffff5a7224 */ /* 0x002fe400078e000c */
[----:B---3--:R-:W-:Y:S01]  /*45700*/  IMAD.MOV.U32 R91, RZ, RZ, R89 ;  /* 0x000000ffff5b7224 */ /* 0x008fe200078e0059 */
[----:B------:R1:W-:Y:S04]  /*45710*/  STL [R1+0x2304], R89 ;  /* 0x0023045901007387 */ /* 0x0003e80000100800 */
[----:B------:R-:W-:Y:S04]  /*45720*/  LDGSTS.E [R5+0x8], desc[UR6][R90.64], P1 ;  /* 0x000080005a057fae */ /* 0x000fe80008921846 */
[----:B------:R-:W3:Y:S04]  /*45730*/  LDL.LU R91, [R1+0x2334] ;  /* 0x00233400015b7983 */ /* 0x000ee80000300800 */
[----:B------:R-:W4:Y:S04]  /*45740*/  LDL.LU R90, [R1+0x2338] ;  /* 0x00233800015a7983 */ /* 0x000f280000300800 */
[----:B-1----:R-:W3:Y:S04]  /*45750*/  LDL.LU R89, [R1+0x233c] ;  /* 0x00233c0001597983 */ /* 0x002ee80000300800 */
[----:B------:R-:W3:Y:S01]  /*45760*/  LDL.LU R12, [R1+0x2340] ;  /* 0x00234000010c7983 */ /* 0x000ee20000300800 */
[----:B------:R-:W-:-:S02]  /*45770*/  IADD3 R96, P0, R96, R2, RZ ;  /* 0x0000000260607210 */ /* 0x000fc40007f1e0ff */
[----:B------:R-:W-:-:S03]  /*45780*/  IADD3 R94, P2, R94, R2, RZ ;  /* 0x000000025e5e7210 */ /* 0x000fc60007f5e0ff */
[--C-:B------:R-:W-:Y:S01]  /*45790*/  IMAD.X R97, R97, 0x1, R0.reuse, P0 ;  /* 0x0000000161617824 */ /* 0x100fe200000e0600 */
[----:B------:R-:W-:Y:S01]  /*457a0*/  STL [R1+0x2310], R96 ;  /* 0x0023106001007387 */ /* 0x000fe20000100800 */
[----:B------:R-:W-:-:S03]  /*457b0*/  IMAD.X R95, R95, 0x1, R0, P2 ;  /* 0x000000015f5f7824 */ /* 0x000fc600010e0600 */
[----:B------:R-:W-:Y:S01]  /*457c0*/  STL [R1+0x230c], R97 ;  /* 0x00230c6101007387 */ /* 0x000fe20000100800 */
[----:B------:R-:W-:-:S03]  /*457d0*/  IADD3 R13, P0, R13, R2, RZ ;  /* 0x000000020d0d7210 */ /* 0x000fc60007f1e0ff */
[----:B------:R1:W-:Y:S04]  /*457e0*/  STL [R1+0x2318], R94 ;  /* 0x0023185e01007387 */ /* 0x0003e80000100800 */
[----:B------:R-:W-:Y:S04]  /*457f0*/  LDGSTS.E [R5+0x4008], desc[UR6][R96.64], P1 ;  /* 0x0400800060057fae */ /* 0x000fe80008921846 */
[----:B------:R2:W-:Y:S04]  /*45800*/  STL [R1+0x2314], R95 ;  /* 0x0023145f01007387 */ /* 0x0005e80000100800 */
[----:B------:R1:W-:Y:S02]  /*45810*/  LDGSTS.E [R5+0x8008], desc[UR6][R94.64], P1 ;  /* 0x080080005e057fae */ /* 0x0003e40008921846 */
[----:B-1----:R-:W-:-:S02]  /*45820*/  IMAD.MOV.U32 R94, RZ, RZ, R13 ;  /* 0x000000ffff5e7224 */ /* 0x002fc400078e000d */
[----:B------:R-:W-:Y:S01]  /*45830*/  STL [R1+0x2320], R13 ;  /* 0x0023200d01007387 */ /* 0x000fe20000100800 */
[----:B--2---:R-:W-:-:S04]  /*45840*/  IMAD.X R93, R93, 0x1, R0, P0 ;  /* 0x000000015d5d7824 */ /* 0x004fc800000e0600 */
[----:B------:R-:W-:Y:S01]  /*45850*/  IMAD.MOV.U32 R95, RZ, RZ, R93 ;  /* 0x000000ffff5f7224 */ /* 0x000fe200078e005d */
[----:B------:R-:W-:-:S04]  /*45860*/  ISETP.NE.U32.AND P0, PT, RZ, UR8, PT ;  /* 0x00000008ff007c0c */ /* 0x000fc8000bf05070 */
[----:B------:R1:W-:Y:S01]  /*45870*/  LDGSTS.E [R5+0xc008], desc[UR6][R94.64], P1 ;  /* 0x0c0080005e057fae */ /* 0x0003e20008921846 */
[----:B------:R-:W-:-:S05]  /*45880*/  IADD3 R14, P1, R14, R2, RZ ;  /* 0x000000020e0e7210 */ /* 0x000fca0007f3e0ff */
[----:B------:R-:W-:Y:S01]  /*45890*/  IMAD.X R92, R92, 0x1, R0, P1 ;  /* 0x000000015c5c7824 */ /* 0x000fe200008e0600 */
[----:B------:R2:W-:Y:S01]  /*458a0*/  STL [R1+0x231c], R93 ;  /* 0x00231c5d01007387 */ /* 0x0005e20000100800 */
[----:B-1----:R-:W-:Y:S02]  /*458b0*/  IMAD.MOV.U32 R94, RZ, RZ, R14 ;  /* 0x000000ffff5e7224 */ /* 0x002fe400078e000e */
[----:B------:R-:W-:Y:S01]  /*458c0*/  IMAD.MOV.U32 R95, RZ, RZ, R92 ;  /* 0x000000ffff5f7224 */ /* 0x000fe200078e005c */
[----:B--2---:R-:W2:Y:S01]  /*458d0*/  LDL.LU R93, [R1+0x2344] ;  /* 0x00234400015d7983 */ /* 0x004ea20000300800 */
[----:B------:R-:W-:-:S03]  /*458e0*/  IADD3 R10, P2, R10, R2, RZ ;  /* 0x000000020a0a7210 */ /* 0x000fc60007f5e0ff */
[----:B------:R-:W2:Y:S02]  /*458f0*/  LDL.LU R13, [R1+0x2348] ;  /* 0x00234800010d7983 */ /* 0x000ea40000300800 */
[----:B------:R-:W-:Y:S02]  /*45900*/  IMAD.X R11, R11, 0x1, R0, P2 ;  /* 0x000000010b0b7824 */ /* 0x000fe400010e0600 */
[----:B------:R-:W-:Y:S04]  /*45910*/  STL [R1+0x2328], R14 ;  /* 0x0023280e01007387 */ /* 0x000fe80000100800 */
[----:B------:R-:W-:Y:S04]  /*45920*/  STL [R1+0x2324], R92 ;  /* 0x0023245c01007387 */ /* 0x000fe80000100800 */
[----:B------:R1:W-:Y:S04]  /*45930*/  STL [R1+0x2330], R10 ;  /* 0x0023300a01007387 */ /* 0x0003e80000100800 */
[----:B------:R1:W-:Y:S04]  /*45940*/  LDGSTS.E [R5+0xc], desc[UR6][R94.64], P0 ;  /* 0x0000c0005e057fae */ /* 0x0003e80008121846 */
[----:B------:R1:W-:Y:S02]  /*45950*/  STL [R1+0x232c], R11 ;  /* 0x00232c0b01007387 */ /* 0x0003e40000100800 */
[----:B-1----:R-:W-:-:S02]  /*45960*/  IMAD.MOV.U32 R94, RZ, RZ, R10 ;  /* 0x000000ffff5e7224 */ /* 0x002fc400078e000a */
[----:B------:R-:W-:Y:S01]  /*45970*/  IMAD.MOV.U32 R95, RZ, RZ, R11 ;  /* 0x000000ffff5f7224 */ /* 0x000fe200078e000b */
[----:B------:R-:W2:Y:S04]  /*45980*/  LDL.LU R10, [R1+0x2358] ;  /* 0x00235800010a7983 */ /* 0x000ea80000300800 */
[----:B------:R-:W2:Y:S04]  /*45990*/  LDL.LU R11, [R1+0x2368] ;  /* 0x00236800010b7983 */ /* 0x000ea80000300800 */
[----:B------:R-:W-:Y:S04]  /*459a0*/  LDGSTS.E [R5+0x400c], desc[UR6][R94.64], P0 ;  /* 0x0400c0005e057fae */ /* 0x000fe80008121846 */
[----:B------:R-:W2:Y:S04]  /*459b0*/  LDL.LU R94, [R1+0x2354] ;  /* 0x00235400015e7983 */ /* 0x000ea80000300800 */
[----:B------:R-:W2:Y:S01]  /*459c0*/  LDL.LU R95, [R1+0x2364] ;  /* 0x00236400015f7983 */ /* 0x000ea20000300800 */
[----:B------:R-:W1:Y:S01]  /*459d0*/  S2R R14, SR_TID.X ;  /* 0x00000000000e7919 */ /* 0x000e620000002100 */
[----:B----4-:R-:W-:-:S05]  /*459e0*/  IADD3 R90, P1, R90, R2, RZ ;  /* 0x000000025a5a7210 */ /* 0x010fca0007f3e0ff */
[--C-:B---3--:R-:W-:Y:S01]  /*459f0*/  IMAD.X R91, R91, 0x1, R0.reuse, P1 ;  /* 0x000000015b5b7824 */ /* 0x108fe200008e0600 */
[----:B------:R-:W-:Y:S01]  /*45a00*/  IADD3 R12, P2, R12, R2, RZ ;  /* 0x000000020c0c7210 */ /* 0x000fe20007f5e0ff */
[----:B------:R3:W-:Y:S04]  /*45a10*/  STL [R1+0x2338], R90 ;  /* 0x0023385a01007387 */ /* 0x0007e80000100800 */
[----:B------:R-:W-:Y:S01]  /*45a20*/  IMAD.X R89, R89, 0x1, R0, P2 ;  /* 0x0000000159597824 */ /* 0x000fe200010e0600 */
[----:B------:R-:W-:Y:S04]  /*45a30*/  STL [R1+0x2334], R91 ;  /* 0x0023345b01007387 */ /* 0x000fe80000100800 */
[----:B------:R3:W-:Y:S04]  /*45a40*/  LDGSTS.E [R5+0x800c], desc[UR6][R90.64], P0 ;  /* 0x0800c0005a057fae */ /* 0x0007e80008121846 */
[----:B------:R1:W-:Y:S04]  /*45a50*/  STL [R1+0x2340], R12 ;  /* 0x0023400c01007387 */ /* 0x0003e80000100800 */
[----:B------:R4:W-:Y:S01]  /*45a60*/  STL [R1+0x233c], R89 ;  /* 0x00233c5901007387 */ /* 0x0009e20000100800 */
[----:B---3--:R-:W-:Y:S01]  /*45a70*/  IMAD.MOV.U32 R90, RZ, RZ, R12 ;  /* 0x000000ffff5a7224 */ /* 0x008fe200078e000c */
[----:B-1----:R-:W-:Y:S01]  /*45a80*/  LOP3.LUT R12, R14, 0x1f, RZ, 0xc0, !PT ;  /* 0x0000001f0e0c7812 */ /* 0x002fe200078ec0ff */
[----:B------:R-:W-:Y:S01]  /*45a90*/  IMAD.MOV.U32 R91, RZ, RZ, R89 ;  /* 0x000000ffff5b7224 */ /* 0x000fe200078e0059 */
[----:B------:R-:W3:Y:S04]  /*45aa0*/  LDL.LU R14, [R1+0x2378] ;  /* 0x00237800010e7983 */ /* 0x000ee80000300800 */
[----:B----4-:R-:W4:Y:S04]  /*45ab0*/  LDL.LU R89, [R1+0x2388] ;  /* 0x0023880001597983 */ /* 0x010f280000300800 */
[----:B------:R-:W4:Y:S04]  /*45ac0*/  LDL.LU R92, [R1+0x2374] ;  /* 0x00237400015c7983 */ /* 0x000f280000300800 */
[----:B------:R1:W-:Y:S04]  /*45ad0*/  LDGSTS.E [R5+0xc00c], desc[UR6][R90.64], P0 ;  /* 0x0c00c0005a057fae */ /* 0x0003e80008121846 */
[----:B------:R-:W4:Y:S01]  /*45ae0*/  LDL.LU R90, [R1+0x2384] ;  /* 0x00238400015a7983 */ /* 0x000f220000300800 */
[----:B------:R-:W-:-:S02]  /*45af0*/  ISETP.GE.AND P0, PT, R12, UR12, PT ;  /* 0x0000000c0c007c0c */ /* 0x000fc4000bf06270 */
[----:B------:R-:W-:Y:S01]  /*45b00*/  PLOP3.LUT P1, PT, PT, PT, UP0, 0x80, 0x0 ;  /* 0x000000000000781c */ /* 0x000fe20003f2f008 */
[----:B------:R-:W4:Y:S01]  /*45b10*/  LDL.LU R91, [R1+0x2398] ;  /* 0x00239800015b7983 */ /* 0x000f220000300800 */
[----:B-1----:R-:W-:-:S03]  /*45b20*/  SEL R5, RZ, 0x4, P0 ;  /* 0x00000004ff057807 */ /* 0x002fc60000000000 */
[----:B------:R-:W4:Y:S01]  /*45b30*/  LDL.LU R12, [R1+0x23a8] ;  /* 0x0023a800010c7983 */ /* 0x000f220000300800 */
[----:B------:R-:W-:-:S03]  /*45b40*/  SEL R5, R5, RZ, !P1 ;  /* 0x000000ff05057207 */ /* 0x000fc60004800000 */
[----:B------:R-:W0:Y:S01]  /*45b50*/  LDGDEPBAR ;  /* 0x00000000000079af */ /* 0x000e220000000000 */
[----:B------:R-:W-:Y:S01]  /*45b60*/  ISETP.NE.U32.AND P0, PT, R5, RZ, PT ;  /* 0x000000ff0500720c */ /* 0x000fe20003f05070 */
[----:B------:R-:W-:Y:S01]  /*45b70*/  VIADD R5, R15, UR13 ;  /* 0x0000000d0f057c36 */ /* 0x000fe20008000000 */
[----:B--2---:R-:W-:-:S05]  /*45b80*/  IADD3 R13, P1, R13, R4, RZ ;  /* 0x000000040d0d7210 */ /* 0x004fca0007f3e0ff */
[----:B------:R-:W-:Y:S01]  /*45b90*/  IMAD.X R93, R93, 0x1, R3, P1 ;  /* 0x000000015d5d7824 */ /* 0x000fe200008e0603 */
[----:B------:R-:W-:Y:S01]  /*45ba0*/  STL [R1+0x2348], R13 ;  /* 0x0023480d01007387 */ /* 0x000fe20000100800 */
[----:B------:R-:W-:Y:S02]  /*45bb0*/  IMAD.MOV.U32 R96, RZ, RZ, R13 ;  /* 0x000000ffff607224 */ /* 0x000fe400078e000d */
[----:B------:R-:W-:Y:S01]  /*45bc0*/  IMAD.MOV.U32 R97, RZ, RZ, R93 ;  /* 0x000000ffff617224 */ /* 0x000fe200078e005d */
[----:B------:R1:W-:Y:S04]  /*45bd0*/  STL [R1+0x2344], R93 ;  /* 0x0023445d01007387 */ /* 0x0003e80000100800 */
[----:B------:R2:W-:Y:S04]  /*45be0*/  LDGSTS.E [R5+0x70000], desc[UR6][R96.64], P0 ;  /* 0x7000000060057fae */ /* 0x0005e80008121846 */
[----:B-1----:R-:W4:Y:S04]  /*45bf0*/  LDL.LU R93, [R1+0x2394] ;  /* 0x00239400015d7983 */ /* 0x002f280000300800 */
[----:B------:R-:W4:Y:S01]  /*45c00*/  LDL.LU R13, [R1+0x23a4] ;  /* 0x0023a400010d7983 */ /* 0x000f220000300800 */
[----:B------:R-:W-:-:S02]  /*45c10*/  IADD3 R10, P1, R10, R4, RZ ;  /* 0x000000040a0a7210 */ /* 0x000fc40007f3e0ff */
[----:B------:R-:W-:-:S03]  /*45c20*/  IADD3 R11, P2, R11, R4, RZ ;  /* 0x000000040b0b7210 */ /* 0x000fc60007f5e0ff */
[----:B------:R1:W-:Y:S01]  /*45c30*/  STL [R1+0x2358], R10 ;  /* 0x0023580a01007387 */ /* 0x0003e20000100800 */
[----:B--2---:R-:W-:Y:S02]  /*45c40*/  IMAD.MOV.U32 R96, RZ, RZ, R10 ;  /* 0x000000ffff607224 */ /* 0x004fe400078e000a */
[--C-:B------:R-:W-:Y:S02]  /*45c50*/  IMAD.X R94, R94, 0x1, R3.reuse, P1 ;  /* 0x000000015e5e7824 */ /* 0x100fe400008e0603 */
[----:B------:R-:W-:-:S03]  /*45c60*/  IMAD.X R95, R95, 0x1, R3, P2 ;  /* 0x000000015f5f7824 */ /* 0x000fc600010e0603 */
[----:B------:R2:W-:Y:S01]  /*45c70*/  STL [R1+0x2354], R94 ;  /* 0x0023545e01007387 */ /* 0x0005e20000100800 */
[----:B------:R-:W-:-:S03]  /*45c80*/  IMAD.MOV.U32 R97, RZ, RZ, R94 ;  /* 0x000000ffff617224 */ /* 0x000fc600078e005e */
[----:B------:R2:W-:Y:S04]  /*45c90*/  STL [R1+0x2368], R11 ;  /* 0x0023680b01007387 */ /* 0x0005e80000100800 */
[----:B-1----:R-:W4:Y:S04]  /*45ca0*/  LDL.LU R10, [R1+0x23b8] ;  /* 0x0023b800010a7983 */ /* 0x002f280000300800 */
[----:B------:R1:W-:Y:S04]  /*45cb0*/  STL [R1+0x2364], R95 ;  /* 0x0023645f01007387 */ /* 0x0003e80000100800 */
[----:B--2---:R-:W2:Y:S04]  /*45cc0*/  LDL.LU R94, [R1+0x23c8] ;  /* 0x0023c800015e7983 */ /* 0x004ea80000300800 */
[----:B------:R1:W-:Y:S02]  /*45cd0*/  LDGSTS.E [R5+0x70400], desc[UR6][R96.64], P0 ;  /* 0x7040000060057fae */ /* 0x0003e40008121846 */
[----:B-1----:R-:W-:-:S02]  /*45ce0*/  IMAD.MOV.U32 R96, RZ, RZ, R11 ;  /* 0x000000ffff607224 */ /* 0x002fc400078e000b */
[----:B------:R-:W2:Y:S01]  /*45cf0*/  LDL.LU R11, [R1+0x23b4] ;  /* 0x0023b400010b7983 */ /* 0x000ea20000300800 */
[----:B------:R-:W-:-:S03]  /*45d00*/  IMAD.MOV.U32 R97, RZ, RZ, R95 ;  /* 0x000000ffff617224 */ /* 0x000fc600078e005f */
[----:B------:R-:W2:Y:S04]  /*45d10*/  LDL.LU R95, [R1+0x23c4] ;  /* 0x0023c400015f7983 */ /* 0x000ea80000300800 */
[----:B------:R1:W-:Y:S01]  /*45d20*/  LDGSTS.E [R5+0x70800], desc[UR6][R96.64], P0 ;  /* 0x7080000060057fae */ /* 0x0003e20008121846 */
[-C--:B---3--:R-:W-:Y:S02]  /*45d30*/  IADD3 R14, P1, R14, R4.reuse, RZ ;  /* 0x000000040e0e7210 */ /* 0x088fe40007f3e0ff */
[----:B----4-:R-:W-:-:S03]  /*45d40*/  IADD3 R89, P2, R89, R4, RZ ;  /* 0x0000000459597210 */ /* 0x010fc60007f5e0ff */
[----:B------:R-:W-:Y:S01]  /*45d50*/  IMAD.X R92, R92, 0x1, R3, P1 ;  /* 0x000000015c5c7824 */ /* 0x000fe200008e0603 */
[----:B------:R3:W-:Y:S01]  /*45d60*/  STL [R1+0x2378], R14 ;  /* 0x0023780e01007387 */ /* 0x0007e20000100800 */
[----:B-1----:R-:W-:Y:S02]  /*45d70*/  IMAD.MOV.U32 R96, RZ, RZ, R14 ;  /* 0x000000ffff607224 */ /* 0x002fe400078e000e */
[----:B------:R-:W-:Y:S01]  /*45d80*/  IMAD.MOV.U32 R97, RZ, RZ, R92 ;  /* 0x000000ffff617224 */ /* 0x000fe200078e005c */
[----:B------:R-:W-:Y:S04]  /*45d90*/  STL [R1+0x2374], R92 ;  /* 0x0023745c01007387 */ /* 0x000fe80000100800 */
[----:B------:R1:W-:Y:S01]  /*45da0*/  STL [R1+0x2388], R89 ;  /* 0x0023885901007387 */ /* 0x0003e20000100800 */
[----:B------:R-:W-:-:S03]  /*45db0*/  IMAD.MOV.U32 R98, RZ, RZ, R89 ;  /* 0x000000ffff627224 */ /* 0x000fc600078e0059 */
[----:B------:R-:W-:Y:S01]  /*45dc0*/  LDGSTS.E [R5+0x70c00], desc[UR6][R96.64], P0 ;  /* 0x70c0000060057fae */ /* 0x000fe20008121846 */
[----:B------:R-:W-:-:S05]  /*45dd0*/  IMAD.X R90, R90, 0x1, R3, P2 ;  /* 0x000000015a5a7824 */ /* 0x000fca00010e0603 */
[----:B------:R4:W-:Y:S04]  /*45de0*/  STL [R1+0x2384], R90 ;  /* 0x0023845a01007387 */ /* 0x0009e80000100800 */
[----:B---3--:R-:W3:Y:S04]  /*45df0*/  LDL.LU R14, [R1+0x23d8] ;  /* 0x0023d800010e7983 */ /* 0x008ee80000300800 */
[----:B------:R-:W3:Y:S04]  /*45e00*/  LDL.LU R96, [R1+0x23e8] ;  /* 0x0023e80001607983 */ /* 0x000ee80000300800 */
[----:B-1----:R-:W3:Y:S04]  /*45e10*/  LDL.LU R89, [R1+0x23d4] ;  /* 0x0023d40001597983 */ /* 0x002ee80000300800 */
[----:B------:R-:W3:Y:S01]  /*45e20*/  LDL.LU R97, [R1+0x23e4] ;  /* 0x0023e40001617983 */ /* 0x000ee20000300800 */
[----:B------:R-:W-:-:S02]  /*45e30*/  IADD3 R91, P1, R91, R4, RZ ;  /* 0x000000045b5b7210 */ /* 0x000fc40007f3e0ff */
[----:B------:R-:W-:Y:S01]  /*45e40*/  IADD3 R12, P2, R12, R4, RZ ;  /* 0x000000040c0c7210 */ /* 0x000fe20007f5e0ff */
[----:B------:R-:W-:Y:S01]  /*45e50*/  IMAD.MOV.U32 R99, RZ, RZ, R90 ;  /* 0x000000ffff637224 */ /* 0x000fe200078e005a */
[----:B------:R-:W3:Y:S04]  /*45e60*/  LDL.LU R92, [R1+0x23f8] ;  /* 0x0023f800015c7983 */ /* 0x000ee80000300800 */
[----:B----4-:R-:W4:Y:S04]  /*45e70*/  LDL.LU R90, [R1+0x2408] ;  /* 0x00240800015a7983 */ /* 0x010f280000300800 */
[----:B------:R-:W-:Y:S04]  /*45e80*/  STL [R1+0x2398], R91 ;  /* 0x0023985b01007387 */ /* 0x000fe80000100800 */
[----:B------:R1:W-:Y:S02]  /*45e90*/  LDGSTS.E [R5+0x71000], desc[UR6][R98.64], P0 ;  /* 0x7100000062057fae */ /* 0x0003e40008121846 */
[----:B-1----:R-:W-:-:S02]  /*45ea0*/  IMAD.MOV.U32 R98, RZ, RZ, R91 ;  /* 0x000000ffff627224 */ /* 0x002fc400078e005b */
[--C-:B------:R-:W-:Y:S02]  /*45eb0*/  IMAD.X R93, R93, 0x1, R3.reuse, P1 ;  /* 0x000000015d5d7824 */ /* 0x100fe400008e0603 */
[----:B------:R-:W-:-:S03]  /*45ec0*/  IMAD.X R13, R13, 0x1, R3, P2 ;  /* 0x000000010d0d7824 */ /* 0x000fc600010e0603 */
[----:B------:R1:W-:Y:S01]  /*45ed0*/  STL [R1+0x2394], R93 ;  /* 0x0023945d01007387 */ /* 0x0003e20000100800 */
[----:B------:R-:W-:-:S03]  /*45ee0*/  IMAD.MOV.U32 R99, RZ, RZ, R93 ;  /* 0x000000ffff637224 */ /* 0x000fc600078e005d */
[----:B------:R1:W-:Y:S04]  /*45ef0*/  STL [R1+0x23a8], R12 ;  /* 0x0023a80c01007387 */ /* 0x0003e80000100800 */
[----:B------:R2:W-:Y:S04]  /*45f00*/  STL [R1+0x23a4], R13 ;  /* 0x0023a40d01007387 */ /* 0x0005e80000100800 */
[----:B-1----:R-:W4:Y:S04]  /*45f10*/  LDL.LU R93, [R1+0x23f4] ;  /* 0x0023f400015d7983 */ /* 0x002f280000300800 */
[----:B------:R-:W4:Y:S04]  /*45f20*/  LDL.LU R91, [R1+0x2404] ;  /* 0x00240400015b7983 */ /* 0x000f280000300800 */
[----:B------:R1:W-:Y:S04]  /*45f30*/  LDGSTS.E [R5+0x71400], desc[UR6][R98.64], P0 ;  /* 0x7140000062057fae */ /* 0x0003e80008121846 */
[----:B------:R-:W-:Y:S04]  /*45f40*/  LDGSTS.E [R5+0x71800], desc[UR6][R12.64], P0 ;  /* 0x718000000c057fae */ /* 0x000fe80008121846 */
[----:B------:R-:W4:Y:S01]  /*45f50*/  LDL.LU R12, [R1+0x2418] ;  /* 0x00241800010c7983 */ /* 0x000f220000300800 */
[----:B------:R-:W-:-:S02]  /*45f60*/  IADD3 R10, P1, R10, R4, RZ ;  /* 0x000000040a0a7210 */ /* 0x000fc40007f3e0ff */
[----:B--2---:R-:W-:-:S03]  /*45f70*/  IADD3 R94, P2, R94, R4, RZ ;  /* 0x000000045e5e7210 */ /* 0x004fc60007f5e0ff */
[----:B------:R-:W-:Y:S01]  /*45f80*/  STL [R1+0x23b8], R10 ;  /* 0x0023b80a01007387 */ /* 0x000fe20000100800 */
[----:B-1----:R-:W-:Y:S02]  /*45f90*/  IMAD.MOV.U32 R98, RZ, RZ, R10 ;  /* 0x000000ffff627224 */ /* 0x002fe400078e000a */
[--C-:B------:R-:W-:Y:S02]  /*45fa0*/  IMAD.X R11, R11, 0x1, R3.reuse, P1 ;  /* 0x000000010b0b7824 */ /* 0x100fe400008e0603 */
[----:B------:R-:W-:-:S03]  /*45fb0*/  IMAD.X R95, R95, 0x1, R3, P2 ;  /* 0x000000015f5f7824 */ /* 0x000fc600010e0603 */
[----:B------:R1:W-:Y:S01]  /*45fc0*/  STL [R1+0x23b4], R11 ;  /* 0x0023b40b01007387 */ /* 0x0003e20000100800 */
[----:B------:R-:W-:-:S03]  /*45fd0*/  IMAD.MOV.U32 R99, RZ, RZ, R11 ;  /* 0x000000ffff637224 */ /* 0x000fc600078e000b */
[----:B------:R-:W-:Y:S04]  /*45fe0*/  STL [R1+0x23c8], R94 ;  /* 0x0023c85e01007387 */ /* 0x000fe80000100800 */
[----:B------:R-:W2:Y:S04]  /*45ff0*/  LDL.LU R13, [R1+0x2414] ;  /* 0x00241400010d7983 */ /* 0x000ea80000300800 */
[----:B------:R1:W-:Y:S04]  /*46000*/  STL [R1+0x23c4], R95 ;  /* 0x0023c45f01007387 */ /* 0x0003e80000100800 */
[----:B-1----:R-:W2:Y:S04]  /*46010*/  LDL.LU R11, [R1+0x2424] ;  /* 0x00242400010b7983 */ /* 0x002ea80000300800 */
[----:B------:R-:W2:Y:S04]  /*46020*/  LDL.LU R10, [R1+0x2428] ;  /* 0x00242800010a7983 */ /* 0x000ea80000300800 */
[----:B------:R1:W-:Y:S04]  /*46030*/  LDGSTS.E [R5+0x71c00], desc[UR6][R98.64], P0 ;  /* 0x71c0000062057fae */ /* 0x0003e80008121846 */
[----:B------:R-:W-:Y:S04]  /*46040*/  LDGSTS.E [R5+0x72000], desc[UR6][R94.64], P0 ;  /* 0x720000005e057fae */ /* 0x000fe80008121846 */
[----:B------:R-:W2:Y:S04]  /*46050*/  LDL.LU R95, [R1+0x2434] ;  /* 0x00243400015f7983 */ /* 0x000ea80000300800 */
[----:B------:R-:W2:Y:S01]  /*46060*/  LDL.LU R94, [R1+0x2438] ;  /* 0x00243800015e7983 */ /* 0x000ea20000300800 */
[----:B---3--:R-:W-:-:S02]  /*46070*/  IADD3 R14, P1, R14, R4, RZ ;  /* 0x000000040e0e7210 */ /* 0x008fc40007f3e0ff */
[----:B------:R-:W-:-:S03]  /*46080*/  IADD3 R96, P2, R96, R4, RZ ;  /* 0x0000000460607210 */ /* 0x000fc60007f5e0ff */
[--C-:B------:R-:W-:Y:S01]  /*46090*/  IMAD.X R89, R89, 0x1, R3.reuse, P1 ;  /* 0x0000000159597824 */ /* 0x100fe200008e0603 */
[----:B------:R-:W-:Y:S01]  /*460a0*/  STL [R1+0x23d8], R14 ;  /* 0x0023d80e01007387 */ /* 0x000fe20000100800 */
[----:B------:R-:W-:-:S03]  /*460b0*/  IMAD.X R97, R97, 0x1, R3, P2 ;  /* 0x0000000161617824 */ /* 0x000fc600010e0603 */
[----:B------:R3:W-:Y:S01]  /*460c0*/  STL [R1+0x23d4], R89 ;  /* 0x0023d45901007387 */ /* 0x0007e20000100800 */
[----:B-1----:R-:W-:-:S03]  /*460d0*/  IMAD.MOV.U32 R99, RZ, RZ, R89 ;  /* 0x000000ffff637224 */ /* 0x002fc600078e0059 */
[----:B------:R-:W-:Y:S01]  /*460e0*/  STL [R1+0x23e8], R96 ;  /* 0x0023e86001007387 */ /* 0x000fe20000100800 */
[----:B------:R-:W-:-:S03]  /*460f0*/  IMAD.MOV.U32 R98, RZ, RZ, R14 ;  /* 0x000000ffff627224 */ /* 0x000fc600078e000e */
[----:B---3--:R-:W3:Y:S04]  /*46100*/  LDL.LU R89, [R1+0x2444] ;  /* 0x0024440001597983 */ /* 0x008ee80000300800 */
[----:B------:R-:W-:Y:S04]  /*46110*/  STL [R1+0x23e4], R97 ;  /* 0x0023e46101007387 */ /* 0x000fe80000100800 */
[----:B------:R-:W3:Y:S01]  /*46120*/  LDL.LU R14, [R1+0x2448] ;  /* 0x00244800010e7983 */ /* 0x000ee20000300800 */
[-C--:B------:R-:W-:Y:S02]  /*46130*/  IADD3 R92, P1, R92, R4.reuse, RZ ;  /* 0x000000045c5c7210 */ /* 0x080fe40007f3e0ff */
[----:B----4-:R-:W-:Y:S01]  /*46140*/  IADD3 R90, P2, R90, R4, RZ ;  /* 0x000000045a5a7210 */ /* 0x010fe20007f5e0ff */
[----:B------:R-:W-:Y:S04]  /*46150*/  LDGSTS.E [R5+0x72400], desc[UR6][R98.64], P0 ;  /* 0x7240000062057fae */ /* 0x000fe80008121846 */
[----:B------:R-:W-:Y:S04]  /*46160*/  STL [R1+0x23f8], R92 ;  /* 0x0023f85c01007387 */ /* 0x000fe80000100800 */
[----:B------:R1:W-:Y:S01]  /*46170*/  LDGSTS.E [R5+0x72800], desc[UR6][R96.64], P0 ;  /* 0x7280000060057fae */ /* 0x0003e20008121846 */
[----:B------:R-:W-:-:S02]  /*46180*/  IMAD.X R93, R93, 0x1, R3, P1 ;  /* 0x000000015d5d7824 */ /* 0x000fc400008e0603 */
[----:B------:R-:W-:-:S03]  /*46190*/  IMAD.X R91, R91, 0x1, R3, P2 ;  /* 0x000000015b5b7824 */ /* 0x000fc600010e0603 */
[----:B------:R4:W-:Y:S04]  /*461a0*/  STL [R1+0x23f4], R93 ;  /* 0x0023f45d01007387 */ /* 0x0009e80000100800 */
[----:B------:R-:W-:Y:S04]  /*461b0*/  STL [R1+0x2408], R90 ;  /* 0x0024085a01007387 */ /* 0x000fe80000100800 */
[----:B------:R-:W-:Y:S04]  /*461c0*/  LDGSTS.E [R5+0x72c00], desc[UR6][R92.64], P0 ;  /* 0x72c000005c057fae */ /* 0x000fe80008121846 */
[----:B------:R1:W-:Y:S04]  /*461d0*/  STL [R1+0x2404], R91 ;  /* 0x0024045b01007387 */ /* 0x0003e80000100800 */
[----:B------:R-:W-:Y:S01]  /*461e0*/  LDGSTS.E [R5+0x73000], desc[UR6][R90.64], P0 ;  /* 0x730000005a057fae */ /* 0x000fe20008121846 */
[----:B------:R-:W-:-:S03]  /*461f0*/  IADD3 R12, P1, R12, R4, RZ ;  /* 0x000000040c0c7210 */ /* 0x000fc60007f3e0ff */
[----:B----4-:R-:W4:Y:S04]  /*46200*/  LDL.LU.64 R92, [R1+0x1f28] ;  /* 0x001f2800015c7983 */ /* 0x010f280000300a00 */
[----:B-1----:R-:W4:Y:S01]  /*46210*/  LDL.LU.64 R90, [R1+0x1f18] ;  /* 0x001f1800015a7983 */ /* 0x002f220000300a00 */
[----:B------:R-:W-:-:S03]  /*46220*/  IMAD.MOV.U32 R96, RZ, RZ, R12 ;  /* 0x000000ffff607224 */ /* 0x000fc600078e000c */
[----:B------:R-:W-:Y:S01]  /*46230*/  STL [R1+0x2418], R12 ;  /* 0x0024180c01007387 */ /* 0x000fe20000100800 */
[----:B--2---:R-:W-:-:S04]  /*46240*/  IMAD.X R13, R13, 0x1, R3, P1 ;  /* 0x000000010d0d7824 */ /* 0x004fc800008e0603 */
[----:B------:R-:W-:Y:S01]  /*46250*/  IMAD.MOV.U32 R97, RZ, RZ, R13 ;  /* 0x000000ffff617224 */ /* 0x000fe200078e000d */
[----:B------:R1:W-:Y:S04]  /*46260*/  STL [R1+0x2414], R13 ;  /* 0x0024140d01007387 */ /* 0x0003e80000100800 */
[----:B------:R2:W-:Y:S01]  /*46270*/  LDGSTS.E [R5+0x73400], desc[UR6][R96.64], P0 ;  /* 0x7340000060057fae */ /* 0x0005e20008121846 */
[----:B------:R-:W-:-:S05]  /*46280*/  IADD3 R10, P2, R10, R4, RZ ;  /* 0x000000040a0a7210 */ /* 0x000fca0007f5e0ff */
[----:B------:R-:W-:Y:S01]  /*46290*/  STL [R1+0x2428], R10 ;  /* 0x0024280a01007387 */ /* 0x000fe20000100800 */
[----:B------:R-:W-:-:S03]  /*462a0*/  IMAD.X R11, R11, 0x1, R3, P2 ;  /* 0x000000010b0b7824 */ /* 0x000fc600010e0603 */
[----:B-1----:R-:W4:Y:S01]  /*462b0*/  LDL.LU.64 R12, [R1+0x1f08] ;  /* 0x001f0800010c7983 */ /* 0x002f220000300a00 */
[----:B--2---:R-:W-:Y:S02]  /*462c0*/  IMAD.MOV.U32 R96, RZ, RZ, R10 ;  /* 0x000000ffff607224 */ /* 0x004fe400078e000a */
[----:B------:R-:W-:Y:S01]  /*462d0*/  IMAD.MOV.U32 R97, RZ, RZ, R11 ;  /* 0x000000ffff617224 */ /* 0x000fe200078e000b */
[----:B------:R1:W-:Y:S04]  /*462e0*/  STL [R1+0x2424], R11 ;  /* 0x0024240b01007387 */ /* 0x0003e80000100800 */
[----:B------:R-:W-:Y:S04]  /*462f0*/  LDGSTS.E [R5+0x73800], desc[UR6][R96.64], P0 ;  /* 0x7380000060057fae */ /* 0x000fe80008121846 */
[----:B-1----:R-:W2:Y:S01]  /*46300*/  LDL.LU.64 R10, [R1+0x1ef8] ;  /* 0x001ef800010a7983 */ /* 0x002ea20000300a00 */
[----:B------:R-:W-:-:S03]  /*46310*/  IADD3 R94, P1, R94, R4, RZ ;  /* 0x000000045e5e7210 */ /* 0x000fc60007f3e0ff */
[----:B------:R-:W2:Y:S02]  /*46320*/  LDL.LU.64 R112, [R1+0x1ee8] ;  /* 0x001ee80001707983 */ /* 0x000ea40000300a00 */
[----:B------:R-:W-:Y:S02]  /*46330*/  IMAD.X R95, R95, 0x1, R3, P1 ;  /* 0x000000015f5f7824 */ /* 0x000fe400008e0603 */
[----:B------:R1:W-:Y:S04]  /*46340*/  STL [R1+0x2438], R94 ;  /* 0x0024385e01007387 */ /* 0x0003e80000100800 */
[----:B------:R1:W-:Y:S04]  /*46350*/  STL [R1+0x2434], R95 ;  /* 0x0024345f01007387 */ /* 0x0003e80000100800 */
[----:B------:R1:W-:Y:S01]  /*46360*/  LDGSTS.E [R5+0x73c00], desc[UR6][R94.64], P0 ;  /* 0x73c000005e057fae */ /* 0x0003e20008121846 */
[----:B---3--:R-:W-:-:S05]  /*46370*/  IADD3 R14, P2, R14, R4, RZ ;  /* 0x000000040e0e7210 */ /* 0x008fca0007f5e0ff */
[----:B------:R-:W-:Y:S01]  /*46380*/  STL [R1+0x2448], R14 ;  /* 0x0024480e01007387 */ /* 0x000fe20000100800 */
[----:B------:R-:W-:-:S03]  /*46390*/  IMAD.X R89, R89, 0x1, R3, P2 ;  /* 0x0000000159597824 */ /* 0x000fc600010e0603 */
[----:B------:R-:W3:Y:S04]  /*463a0*/  LDL.LU.64 R110, [R1+0x1ed8] ;  /* 0x001ed800016e7983 */ /* 0x000ee80000300a00 */
[----:B------:R3:W-:Y:S04]  /*463b0*/  STL [R1+0x2444], R89 ;  /* 0x0024445901007387 */ /* 0x0007e80000100800 */
[----:B------:R-:W3:Y:S04]  /*463c0*/  LDL.LU.64 R108, [R1+0x1ec8] ;  /* 0x001ec800016c7983 */ /* 0x000ee80000300a00 */
[----:B------:R-:W3:Y:S04]  /*463d0*/  LDL.LU.64 R106, [R1+0x1eb8] ;  /* 0x001eb800016a7983 */ /* 0x000ee80000300a00 */
[----:B------:R-:W3:Y:S04]  /*463e0*/  LDL.LU.64 R104, [R1+0x1ea8] ;  /* 0x001ea80001687983 */ /* 0x000ee80000300a00 */
[----:B------:R-:W3:Y:S04]  /*463f0*/  LDL.LU.64 R102, [R1+0x1e98] ;  /* 0x001e980001667983 */ /* 0x000ee80000300a00 */
[----:B------:R-:W3:Y:S04]  /*46400*/  LDL.LU.64 R100, [R1+0x1e88] ;  /* 0x001e880001647983 */ /* 0x000ee80000300a00 */
[----:B------:R-:W3:Y:S01]  /*46410*/  LDL.LU.64 R98, [R1+0x1e78] ;  /* 0x001e780001627983 */ /* 0x000ee20000300a00 */
[----:B-1----:R-:W-:-:S02]  /*46420*/  IMAD.MOV.U32 R94, RZ, RZ, R14 ;  /* 0x000000ffff5e7224 */ /* 0x002fc400078e000e */
[----:B------:R-:W-:Y:S01]  /*46430*/  IMAD.MOV.U32 R95, RZ, RZ, R89 ;  /* 0x000000ffff5f7224 */ /* 0x000fe200078e0059 */
[----:B------:R-:W3:Y:S04]  /*46440*/  LDL.LU.64 R96, [R1+0x1e68] ;  /* 0x001e680001607983 */ /* 0x000ee80000300a00 */
[----:B------:R1:W-:Y:S04]  /*46450*/  LDGSTS.E [R5+0x74000], desc[UR6][R94.64], P0 ;  /* 0x740000005e057fae */ /* 0x0003e80008121846 */
[----:B------:R-:W3:Y:S01]  /*46460*/  LDL.LU.64 R94, [R1+0x1e58] ;  /* 0x001e5800015e7983 */ /* 0x000ee20000300a00 */
[----:B----4-:R-:W-:-:S05]  /*46470*/  IADD3 R122, P1, R92, R4, RZ ;  /* 0x000000045c7a7210 */ /* 0x010fca0007f3e0ff */
[----:B------:R-:W-:Y:S02]  /*46480*/  IMAD.X R123, R93, 0x1, R3, P1 ;  /* 0x000000015d7b7824 */ /* 0x000fe400008e0603 */
[----:B------:R-:W1:Y:S01]  /*46490*/  LDL.LU.64 R92, [R1+0x1e48] ;  /* 0x001e4800015c7983 */ /* 0x000e620000300a00 */
[----:B------:R-:W-:-:S03]  /*464a0*/  IADD3 R120, P1, R90, R4, RZ ;  /* 0x000000045a787210 */ /* 0x000fc60007f3e0ff */
[----:B------:R-:W-:Y:S02]  /*464b0*/  LDGSTS.E [R5+0x74400], desc[UR6][R122.64], P0 ;  /* 0x744000007a057fae */ /* 0x000fe40008121846 */
[----:B------:R-:W-:Y:S02]  /*464c0*/  IMAD.X R121, R91, 0x1, R3, P1 ;  /* 0x000000015b797824 */ /* 0x000fe400008e0603 */
[----:B------:R-:W4:Y:S04]  /*464d0*/  LDL.LU.64 R90, [R1+0x1e38] ;  /* 0x001e3800015a7983 */ /* 0x000f280000300a00 */
[----:B------:R-:W-:Y:S01]  /*464e0*/  LDGSTS.E [R5+0x74800], desc[UR6][R120.64], P0 ;  /* 0x7480000078057fae */ /* 0x000fe20008121846 */
[----:B------:R-:W-:-:S05]  /*464f0*/  IADD3 R118, P1, R12, R4, RZ ;  /* 0x000000040c767210 */ /* 0x000fca0007f3e0ff */
[----:B------:R-:W-:Y:S02]  /*46500*/  IMAD.X R119, R13, 0x1, R3, P1 ;  /* 0x000000010d777824 */ /* 0x000fe400008e0603 */
[----:B------:R-:W4:Y:S04]  /*46510*/  LDL.LU.64 R12, [R1+0x1e28] ;  /* 0x001e2800010c7983 */ /* 0x000f280000300a00 */
[----:B------:R-:W-:Y:S01]  /*46520*/  LDGSTS.E [R5+0x74c00], desc[UR6][R118.64], P0 ;  /* 0x74c0000076057fae */ /* 0x000fe20008121846 */
[----:B--2---:R-:W-:-:S05]  /*46530*/  IADD3 R116, P1, R10, R4, RZ ;  /* 0x000000040a747210 */ /* 0x004fca0007f3e0ff */
[----:B------:R-:W-:Y:S02]  /*46540*/  IMAD.X R117, R11, 0x1, R3, P1 ;  /* 0x000000010b757824 */ /* 0x000fe400008e0603 */
[----:B------:R-:W2:Y:S04]  /*46550*/  LDL.LU.64 R10, [R1+0x1e18] ;  /* 0x001e1800010a7983 */ /* 0x000ea80000300a00 */
[----:B------:R-:W2:Y:S01]  /*46560*/  LDL.LU.64 R124, [R1+0x1e08] ;  /* 0x001e0800017c7983 */ /* 0x000ea20000300a00 */
[----:B------:R-:W-:-:S03]  /*46570*/  IADD3 R114, P1, R112, R4, RZ ;  /* 0x0000000470727210 */ /* 0x000fc60007f3e0ff */
[----:B------:R-:W-:Y:S02]  /*46580*/  LDGSTS.E [R5+0x75000], desc[UR6][R116.64], P0 ;  /* 0x7500000074057fae */ /* 0x000fe40008121846 */
[----:B------:R-:W-:Y:S02]  /*46590*/  IMAD.X R115, R113, 0x1, R3, P1 ;  /* 0x0000000171737824 */ /* 0x000fe400008e0603 */
[----:B------:R-:W-:Y:S01]  /*465a0*/  STL.64 [R1+0x1f28], R122 ;  /* 0x001f287a01007387 */ /* 0x000fe20000100a00 */
[----:B---3--:R-:W-:-:S03]  /*465b0*/  IADD3 R112, P1, R110, R4, RZ ;  /* 0x000000046e707210 */ /* 0x008fc60007f3e0ff */
[----:B------:R-:W-:Y:S02]  /*465c0*/  LDGSTS.E [R5+0x75400], desc[UR6][R114.64], P0 ;  /* 0x7540000072057fae */ /* 0x000fe40008121846 */
[--C-:B------:R-:W-:Y:S01]  /*465d0*/  IMAD.X R113, R111, 0x1, R3.reuse, P1 ;  /* 0x000000016f717824 */ /* 0x100fe200008e0603 */
[-C--:B------:R-:W-:Y:S01]  /*465e0*/  IADD3 R110, P1, R108, R4.reuse, RZ ;  /* 0x000000046c6e7210 */ /* 0x080fe20007f3e0ff */
[----:B------:R-:W-:Y:S04]  /*465f0*/  STL.64 [R1+0x1f18], R120 ;  /* 0x001f187801007387 */ /* 0x000fe80000100a00 */
[--C-:B------:R-:W-:Y:S01]  /*46600*/  IMAD.X R111, R109, 0x1, R3.reuse, P1 ;  /* 0x000000016d6f7824 */ /* 0x100fe200008e0603 */
[-C--:B------:R-:W-:Y:S01]  /*46610*/  IADD3 R108, P1, R106, R4.reuse, RZ ;  /* 0x000000046a6c7210 */ /* 0x080fe20007f3e0ff */
[----:B------:R-:W-:Y:S04]  /*46620*/  LDGSTS.E [R5+0x75800], desc[UR6][R112.64], P0 ;  /* 0x7580000070057fae */ /* 0x000fe80008121846 */
        /* <DEDUP_REMOVED lines=18> */
[----:B------:R-:W-:Y:S01]  /*46750*/  IMAD.X R97, R95, 0x1, R3, P1 ;  /* 0x000000015f617824 */ /* 0x000fe200008e0603 */
[----:B------:R-:W-:Y:S04]  /*46760*/  STL.64 [R1+0x1ed8], R112 ;  /* 0x001ed87001007387 */ /* 0x000fe80000100a00 */
[----:B------:R-:W-:Y:S01]  /*46770*/  LDGSTS.E [R5+0x76800], desc[UR6][R104.64], P0 ;  /* 0x7680000068057fae */ /* 0x000fe20008121846 */
[----:B-1----:R-:W-:-:S03]  /*46780*/  IADD3 R94, P1, R92, R4, RZ ;  /* 0x000000045c5e7210 */ /* 0x002fc60007f3e0ff */
[----:B------:R-:W-:Y:S02]  /*46790*/  STL.64 [R1+0x1ec8], R110 ;  /* 0x001ec86e01007387 */ /* 0x000fe40000100a00 */
[----:B------:R-:W-:Y:S02]  /*467a0*/  IMAD.X R95, R93, 0x1, R3, P1 ;  /* 0x000000015d5f7824 */ /* 0x000fe400008e0603 */
[----:B------:R-:W-:Y:S01]  /*467b0*/  LDGSTS.E [R5+0x76c00], desc[UR6][R102.64], P0 ;  /* 0x76c0000066057fae */ /* 0x000fe20008121846 */
[----:B----4-:R-:W-:-:S03]  /*467c0*/  IADD3 R92, P1, R90, R4, RZ ;  /* 0x000000045a5c7210 */ /* 0x010fc60007f3e0ff */
[----:B------:R-:W-:Y:S02]  /*467d0*/  STL.64 [R1+0x1eb8], R108 ;  /* 0x001eb86c01007387 */ /* 0x000fe40000100a00 */
[----:B------:R-:W-:Y:S02]  /*467e0*/  IMAD.X R93, R91, 0x1, R3, P1 ;  /* 0x000000015b5d7824 */ /* 0x000fe400008e0603 */
[----:B------:R-:W-:Y:S04]  /*467f0*/  LDGSTS.E [R5+0x77000], desc[UR6][R100.64], P0 ;  /* 0x7700000064057fae */ /* 0x000fe80008121846 */
[----:B------:R-:W-:Y:S01]  /*46800*/  STL.64 [R1+0x1ea8], R106 ;  /* 0x001ea86a01007387 */ /* 0x000fe20000100a00 */
[----:B------:R-:W-:-:S03]  /*46810*/  IADD3 R90, P1, R12, R4, RZ ;  /* 0x000000040c5a7210 */ /* 0x000fc60007f3e0ff */
[----:B------:R-:W-:Y:S02]  /*46820*/  LDGSTS.E [R5+0x77400], desc[UR6][R98.64], P0 ;  /* 0x7740000062057fae */ /* 0x000fe40008121846 */
[----:B------:R-:W-:Y:S02]  /*46830*/  IMAD.X R91, R13, 0x1, R3, P1 ;  /* 0x000000010d5b7824 */ /* 0x000fe400008e0603 */
[----:B------:R-:W-:Y:S04]  /*46840*/  STL.64 [R1+0x1e98], R104 ;  /* 0x001e986801007387 */ /* 0x000fe80000100a00 */
[----:B------:R-:W-:Y:S01]  /*46850*/  LDGSTS.E [R5+0x77800], desc[UR6][R96.64], P0 ;  /* 0x7780000060057fae */ /* 0x000fe20008121846 */
[----:B--2---:R-:W-:-:S03]  /*46860*/  IADD3 R12, P1, R10, R4, RZ ;  /* 0x000000040a0c7210 */ /* 0x004fc60007f3e0ff */
[----:B------:R-:W-:Y:S02]  /*46870*/  STL.64 [R1+0x1e88], R102 ;  /* 0x001e886601007387 */ /* 0x000fe40000100a00 */
        /* <DEDUP_REMOVED lines=28> */
[----:B------:R-:W-:-:S05]  /*46a40*/  IADD3 R141, P1, R218, R4, RZ ;  /* 0x00000004da8d7210 */ /* 0x000fca0007f3e0ff */
        /* <DEDUP_REMOVED lines=30> */
[--C-:B------:R-:W-:Y:S01]  /*46c30*/  IMAD.X R158, R159, 0x1, R3.reuse, P1 ;  /* 0x000000019f9e7824 */ /* 0x100fe200008e0603 */
[-C--:B------:R-:W-:Y:S01]  /*46c40*/  IADD3 R125, P1, R154, R4.reuse, RZ ;  /* 0x000000049a7d7210 */ /* 0x080fe20007f3e0ff */
[----:B------:R-:W-:Y:S04]  /*46c50*/  STL.64 [R1+0x1e38], R92 ;  /* 0x001e385c01007387 */ /* 0x000fe80000100a00 */
[--C-:B------:R-:W-:Y:S01]  /*46c60*/  IMAD.X R154, R155, 0x1, R3.reuse, P1 ;  /* 0x000000019b9a7824 */ /* 0x100fe200008e0603 */
[----:B------:R-:W-:Y:S01]  /*46c70*/  IADD3 R124, P1, R22, R4, RZ ;  /* 0x00000004167c7210 */ /* 0x000fe20007f3e0ff */
[----:B------:R-:W-:Y:S04]  /*46c80*/  STL.64 [R1+0x1e28], R90 ;  /* 0x001e285a01007387 */ /* 0x000fe80000100a00 */
[----:B------:R1:W-:Y:S01]  /*46c90*/  STL.64 [R1+0x1e18], R12 ;  /* 0x001e180c01007387 */ /* 0x0003e20000100a00 */
[----:B------:R-:W-:-:S03]  /*46ca0*/  IMAD.X R22, R23, 0x1, R3, P1 ;  /* 0x0000000117167824 */ /* 0x000fc600008e0603 */
[----:B------:R2:W-:Y:S01]  /*46cb0*/  STL.64 [R1+0x1e08], R10 ;  /* 0x001e080a01007387 */ /* 0x0005e20000100a00 */
[----:B------:R-:W-:-:S03]  /*46cc0*/  IADD3 R89, P1, R18, R4, RZ ;  /* 0x0000000412597210 */ /* 0x000fc60007f3e0ff */
[----:B-1----:R-:W3:Y:S04]  /*46cd0*/  LDL.LU R12, [R1+0x234c] ;  /* 0x00234c00010c7983 */ /* 0x002ee80000300800 */
[----:B--2---:R-:W2:Y:S04]  /*46ce0*/  LDL.LU R10, [R1+0x2350] ;  /* 0x00235000010a7983 */ /* 0x004ea80000300800 */
[----:B------:R-:W4:Y:S04]  /*46cf0*/  LDL.LU R13, [R1+0x235c] ;  /* 0x00235c00010d7983 */ /* 0x000f280000300800 */
[----:B------:R-:W4:Y:S01]  /*46d00*/  LDL.LU R11, [R1+0x2360] ;  /* 0x00236000010b7983 */ /* 0x000f220000300800 */
[----:B------:R-:W-:Y:S01]  /*46d10*/  IMAD.X R18, R19, 0x1, R3, P1 ;  /* 0x0000000113127824 */ /* 0x000fe200008e0603 */
[----:B------:R-:W-:-:S02]  /*46d20*/  IADD3 R14, P1, R8, R4, RZ ;  /* 0x00000004080e7210 */ /* 0x000fc40007f3e0ff */
[----:B------:R-:W4:Y:S03]  /*46d30*/  LDL.LU R95, [R1+0x236c] ;  /* 0x00236c00015f7983 */ /* 0x000f260000300800 */
[----:B------:R-:W-:Y:S02]  /*46d40*/  IMAD.X R8, R9, 0x1, R3, P1 ;  /* 0x0000000109087824 */ /* 0x000fe400008e0603 */
[----:B------:R-:W-:Y:S02]  /*46d50*/  IMAD.MOV.U32 R19, RZ, RZ, R18 ;  /* 0x000000ffff137224 */ /* 0x000fe400078e0012 */
[----:B------:R-:W-:Y:S02]  /*46d60*/  IMAD.MOV.U32 R9, RZ, RZ, R8 ;  /* 0x000000ffff097224 */ /* 0x000fe400078e0008 */
[----:B------:R-:W-:Y:S02]  /*46d70*/  IMAD.MOV.U32 R8, RZ, RZ, R14 ;  /* 0x000000ffff087224 */ /* 0x000fe400078e000e */
[----:B------:R-:W4:Y:S01]  /*46d80*/  LDL.LU R14, [R1+0x2370] ;  /* 0x00237000010e7983 */ /* 0x000f220000300800 */
[----:B------:R-:W-:-:S03]  /*46d90*/  IMAD.MOV.U32 R18, RZ, RZ, R89 ;  /* 0x000000ffff127224 */ /* 0x000fc600078e0059 */
[----:B------:R-:W4:Y:S04]  /*46da0*/  LDL.LU R94, [R1+0x237c] ;  /* 0x00237c00015e7983 */ /* 0x000f280000300800 */
[----:B------:R-:W4:Y:S01]  /*46db0*/  LDL.LU R89, [R1+0x2380] ;  /* 0x0023800001597983 */ /* 0x000f220000300800 */
[----:B------:R-:W-:Y:S02]  /*46dc0*/  IMAD.MOV.U32 R251, RZ, RZ, R250 ;  /* 0x000000fffffb7224 */ /* 0x000fe400078e00fa */
[----:B------:R-:W-:Y:S01]  /*46dd0*/  IMAD.MOV.U32 R250, RZ, RZ, R149 ;  /* 0x000000fffffa7224 */ /* 0x000fe200078e0095 */
[----:B------:R-:W4:Y:S01]  /*46de0*/  LDL.LU R93, [R1+0x238c] ;  /* 0x00238c00015d7983 */ /* 0x000f220000300800 */
[----:B------:R-:W-:Y:S02]  /*46df0*/  IMAD.MOV.U32 R247, RZ, RZ, R246 ;  /* 0x000000fffff77224 */ /* 0x000fe400078e00f6 */
[----:B------:R-:W-:Y:S01]  /*46e00*/  IMAD.MOV.U32 R246, RZ, RZ, R148 ;  /* 0x000000fffff67224 */ /* 0x000fe200078e0094 */
[----:B------:R-:W-:Y:S01]  /*46e10*/  LDGSTS.E [R5+0x79000], desc[UR6][R250.64], P0 ;  /* 0x79000000fa057fae */ /* 0x000fe20008121846 */
[----:B------:R-:W-:-:S02]  /*46e20*/  IMAD.MOV.U32 R243, RZ, RZ, R242 ;  /* 0x000000fffff37224 */ /* 0x000fc400078e00f2 */
[----:B------:R-:W-:Y:S01]  /*46e30*/  IMAD.MOV.U32 R242, RZ, RZ, R147 ;  /* 0x000000fffff27224 */ /* 0x000fe200078e0093 */
[----:B------:R-:W-:Y:S01]  /*46e40*/  LDGSTS.E [R5+0x79400], desc[UR6][R246.64], P0 ;  /* 0x79400000f6057fae */ /* 0x000fe20008121846 */
[----:B------:R-:W-:Y:S02]  /*46e50*/  IMAD.MOV.U32 R239, RZ, RZ, R238 ;  /* 0x000000ffffef7224 */ /* 0x000fe400078e00ee */
[----:B------:R-:W-:Y:S01]  /*46e60*/  IMAD.MOV.U32 R238, RZ, RZ, R146 ;  /* 0x000000ffffee7224 */ /* 0x000fe200078e0092 */
[----:B------:R-:W-:Y:S01]  /*46e70*/  LDGSTS.E [R5+0x79800], desc[UR6][R242.64], P0 ;  /* 0x79800000f2057fae */ /* 0x000fe20008121846 */
        /* <DEDUP_REMOVED lines=50> */
[----:B------:R-:W4:Y:S01]  /*471a0*/  LDL.LU R90, [R1+0x23a0] ;  /* 0x0023a000015a7983 */ /* 0x000f220000300800 */
        /* <DEDUP_REMOVED lines=14> */
[----:B------:R-:W-:Y:S04]  /*47290*/  LDGSTS.E [R5+0x7e400], desc[UR6][R166.64], P0 ;  /* 0x7e400000a6057fae */ /* 0x000fe80008121846 */
[----:B------:R-:W-:Y:S04]  /*472a0*/  LDGSTS.E [R5+0x7e800], desc[UR6][R162.64], P0 ;  /* 0x7e800000a2057fae */ /* 0x000fe80008121846 */
[----:B------:R-:W-:Y:S04]  /*472b0*/  LDGSTS.E [R5+0x7ec00], desc[UR6][R158.64], P0 ;  /* 0x7ec000009e057fae */ /* 0x000fe80008121846 */
[----:B------:R-:W-:Y:S04]  /*472c0*/  LDGSTS.E [R5+0x7f000], desc[UR6][R154.64], P0 ;  /* 0x7f0000009a057fae */ /* 0x000fe80008121846 */
[----:B------:R-:W-:Y:S04]  /*472d0*/  LDGSTS.E [R5+0x7f400], desc[UR6][R22.64], P0 ;  /* 0x7f40000016057fae */ /* 0x000fe80008121846 */
[----:B------:R-:W-:Y:S04]  /*472e0*/  LDGSTS.E [R5+0x7f800], desc[UR6][R18.64], P0 ;  /* 0x7f80000012057fae */ /* 0x000fe80008121846 */
[----:B------:R1:W-:Y:S02]  /*472f0*/  LDGSTS.E [R5+0x7fc00], desc[UR6][R8.64], P0 ;  /* 0x7fc0000008057fae */ /* 0x0003e40008121846 */
[----:B-1----:R-:W-:Y:S01]  /*47300*/  VIADD R5, R252, UR13 ;  /* 0x0000000dfc057c36 */ /* 0x002fe20008000000 */
[----:B--2---:R-:W-:-:S05]  /*47310*/  IADD3 R10, P1, R10, R4, RZ ;  /* 0x000000040a0a7210 */ /* 0x004fca0007f3e0ff */
[--C-:B---3--:R-:W-:Y:S01]  /*47320*/  IMAD.X R12, R12, 0x1, R3.reuse, P1 ;  /* 0x000000010c0c7824 */ /* 0x108fe200008e0603 */
[-C--:B----4-:R-:W-:Y:S01]  /*47330*/  IADD3 R11, P2, R11, R4.reuse, RZ ;  /* 0x000000040b0b7210 */ /* 0x090fe20007f5e0ff */
[----:B------:R-:W-:Y:S04]  /*47340*/  STL [R1+0x2350], R10 ;  /* 0x0023500a01007387 */ /* 0x000fe80000100800 */
[----:B------:R-:W-:Y:S01]  /*47350*/  IMAD.X R13, R13, 0x1, R3, P2 ;  /* 0x000000010d0d7824 */ /* 0x000fe200010e0603 */
[----:B------:R1:W-:Y:S01]  /*47360*/  STL [R1+0x234c], R12 ;  /* 0x00234c0c01007387 */ /* 0x0003e20000100800 */
[----:B------:R-:W-:Y:S02]  /*47370*/  IMAD.MOV.U32 R96, RZ, RZ, R10 ;  /* 0x000000ffff607224 */ /* 0x000fe400078e000a */
[----:B------:R-:W-:Y:S01]  /*47380*/  IMAD.MOV.U32 R97, RZ, RZ, R12 ;  /* 0x000000ffff617224 */ /* 0x000fe200078e000c */
[----:B------:R-:W-:Y:S04]  /*47390*/  STL [R1+0x2360], R11 ;  /* 0x0023600b01007387 */ /* 0x000fe80000100800 */
[----:B------:R2:W-:Y:S04]  /*473a0*/  STL [R1+0x235c], R13 ;  /* 0x00235c0d01007387 */ /* 0x0005e80000100800 */
[----:B-1----:R-:W3:Y:S01]  /*473b0*/  LDL.LU R12, [R1+0x23b0] ;  /* 0x0023b000010c7983 */ /* 0x002ee20000300800 */
[----:B------:R-:W-:-:S03]  /*473c0*/  IADD3 R14, P1, R14, R4, RZ ;  /* 0x000000040e0e7210 */ /* 0x000fc60007f3e0ff */
[----:B------:R-:W4:Y:S04]  /*473d0*/  LDL.LU R10, [R1+0x23c0] ;  /* 0x0023c000010a7983 */ /* 0x000f280000300800 */
[----:B------:R1:W-:Y:S01]  /*473e0*/  LDGSTS.E [R5+0x70200], desc[UR6][R96.64], P0 ;  /* 0x7020000060057fae */ /* 0x0003e20008121846 */
[----:B------:R-:W-:Y:S01]  /*473f0*/  IADD3 R89, P2, R89, R4, RZ ;  /* 0x0000000459597210 */ /* 0x000fe20007f5e0ff */
[----:B------:R-:W-:Y:S02]  /*47400*/  IMAD.X R95, R95, 0x1, R3, P1 ;  /* 0x000000015f5f7824 */ /* 0x000fe400008e0603 */
[----:B-1----:R-:W-:Y:S02]  /*47410*/  IMAD.MOV.U32 R97, RZ, RZ, R13 ;  /* 0x000000ffff617224 */ /* 0x002fe400078e000d */
[----:B--2---:R-:W2:Y:S01]  /*47420*/  LDL.LU R13, [R1+0x23ac] ;  /* 0x0023ac00010d7983 */ /* 0x004ea20000300800 */
[----:B------:R-:W-:-:S03]  /*47430*/  IMAD.MOV.U32 R96, RZ, RZ, R11 ;  /* 0x000000ffff607224 */ /* 0x000fc600078e000b */
[----:B------:R-:W2:Y:S01]  /*47440*/  LDL.LU R11, [R1+0x23bc] ;  /* 0x0023bc00010b7983 */ /* 0x000ea20000300800 */
[----:B------:R-:W-:-:S03]  /*47450*/  IMAD.X R94, R94, 0x1, R3, P2 ;  /* 0x000000015e5e7824 */ /* 0x000fc600010e0603 */
[----:B------:R1:W-:Y:S04]  /*47460*/  LDGSTS.E [R5+0x70600], desc[UR6][R96.64], P0 ;  /* 0x7060000060057fae */ /* 0x0003e80008121846 */
[----:B------:R-:W-:Y:S04]  /*47470*/  STL [R1+0x2370], R14 ;  /* 0x0023700e01007387 */ /* 0x000fe80000100800 */
[----:B------:R1:W-:Y:S02]  /*47480*/  STL [R1+0x236c], R95 ;  /* 0x00236c5f01007387 */ /* 0x0003e40000100800 */
[----:B-1----:R-:W-:-:S02]  /*47490*/  IMAD.MOV.U32 R96, RZ, RZ, R14 ;  /* 0x000000ffff607224 */ /* 0x002fc400078e000e */
[----:B------:R-:W-:Y:S01]  /*474a0*/  STL [R1+0x2380], R89 ;  /* 0x0023805901007387 */ /* 0x000fe20000100800 */
[----:B------:R-:W-:-:S03]  /*474b0*/  IMAD.MOV.U32 R97, RZ, RZ, R95 ;  /* 0x000000ffff617224 */ /* 0x000fc600078e005f */
[----:B------:R1:W-:Y:S01]  /*474c0*/  STL [R1+0x237c], R94 ;  /* 0x00237c5e01007387 */ /* 0x0003e20000100800 */
[----:B------:R-:W-:-:S03]  /*474d0*/  IMAD.MOV.U32 R95, RZ, RZ, R94 ;  /* 0x000000ffff5f7224 */ /* 0x000fc600078e005e */
[----:B------:R-:W2:Y:S04]  /*474e0*/  LDL.LU R14, [R1+0x23d0] ;  /* 0x0023d000010e7983 */ /* 0x000ea80000300800 */
[----:B------:R-:W-:Y:S01]  /*474f0*/  LDGSTS.E [R5+0x70a00], desc[UR6][R96.64], P0 ;  /* 0x70a0000060057fae */ /* 0x000fe20008121846 */
[----:B-1----:R-:W-:-:S05]  /*47500*/  IMAD.MOV.U32 R94, RZ, RZ, R89 ;  /* 0x000000ffff5e7224 */ /* 0x002fca00078e0059 */
[----:B------:R-:W-:Y:S04]  /*47510*/  LDGSTS.E [R5+0x70e00], desc[UR6][R94.64], P0 ;  /* 0x70e000005e057fae */ /* 0x000fe80008121846 */
[----:B------:R-:W2:Y:S04]  /*47520*/  LDL.LU R96, [R1+0x23e0] ;  /* 0x0023e00001607983 */ /* 0x000ea80000300800 */
[----:B------:R-:W2:Y:S04]  /*47530*/  LDL.LU R89, [R1+0x23cc] ;  /* 0x0023cc0001597983 */ /* 0x000ea80000300800 */
[----:B------:R-:W2:Y:S01]  /*47540*/  LDL.LU R97, [R1+0x23dc] ;  /* 0x0023dc0001617983 */ /* 0x000ea20000300800 */
[----:B------:R-:W-:-:S05]  /*47550*/  IADD3 R92, P1, R92, R4, RZ ;  /* 0x000000045c5c7210 */ /* 0x000fca0007f3e0ff */
[----:B------:R-:W-:Y:S01]  /*47560*/  IMAD.X R93, R93, 0x1, R3, P1 ;  /* 0x000000015d5d7824 */ /* 0x000fe200008e0603 */
[----:B------:R1:W-:Y:S01]  /*47570*/  STL [R1+0x2390], R92 ;  /* 0x0023905c01007387 */ /* 0x0003e20000100800 */
[----:B------:R-:W-:-:S03]  /*47580*/  IADD3 R90, P2, R90, R4, RZ ;  /* 0x000000045a5a7210 */ /* 0x000fc60007f5e0ff */
[----:B------:R1:W-:Y:S02]  /*47590*/  STL [R1+0x238c], R93 ;  /* 0x00238c5d01007387 */ /* 0x0003e40000100800 */
[----:B------:R-:W-:Y:S02]  /*475a0*/  IMAD.X R91, R91, 0x1, R3, P2 ;  /* 0x000000015b5b7824 */ /* 0x000fe400010e0603 */
[----:B------:R1:W-:Y:S01]  /*475b0*/  STL [R1+0x23a0], R90 ;  /* 0x0023a05a01007387 */ /* 0x0003e20000100800 */
[----:B------:R-:W-:-:S03]  /*475c0*/  IMAD.MOV.U32 R98, RZ, RZ, R92 ;  /* 0x000000ffff627224 */ /* 0x000fc600078e005c */
[----:B------:R-:W2:Y:S04]  /*475d0*/  LDL.LU R94, [R1+0x23f0] ;  /* 0x0023f000015e7983 */ /* 0x000ea80000300800 */
[----:B------:R2:W-:Y:S01]  /*475e0*/  STL [R1+0x239c], R91 ;  /* 0x00239c5b01007387 */ /* 0x0005e20000100800 */
[----:B------:R-:W-:-:S03]  /*475f0*/  IMAD.MOV.U32 R99, RZ, RZ, R93 ;  /* 0x000000ffff637224 */ /* 0x000fc600078e005d */
[----:B-1----:R-:W2:Y:S04]  /*47600*/  LDL.LU R92, [R1+0x2400] ;  /* 0x00240000015c7983 */ /* 0x002ea80000300800 */
[----:B------:R-:W2:Y:S04]  /*47610*/  LDL.LU R95, [R1+0x23ec] ;  /* 0x0023ec00015f7983 */ /* 0x000ea80000300800 */
[----:B------:R-:W2:Y:S04]  /*47620*/  LDL.LU R93, [R1+0x23fc] ;  /* 0x0023fc00015d7983 */ /* 0x000ea80000300800 */
[----:B------:R1:W-:Y:S04]  /*47630*/  LDGSTS.E [R5+0x71200], desc[UR6][R98.64], P0 ;  /* 0x7120000062057fae */ /* 0x0003e80008121846 */
[----:B------:R-:W-:Y:S04]  /*47640*/  LDGSTS.E [R5+0x71600], desc[UR6][R90.64], P0 ;  /* 0x716000005a057fae */ /* 0x000fe80008121846 */
[----:B------:R-:W2:Y:S01]  /*47650*/  LDL.LU R90, [R1+0x2410] ;  /* 0x00241000015a7983 */ /* 0x000ea20000300800 */
[----:B---3--:R-:W-:-:S02]  /*47660*/  IADD3 R12, P1, R12, R4, RZ ;  /* 0x000000040c0c7210 */ /* 0x008fc40007f3e0ff */
[----:B----4-:R-:W-:-:S03]  /*47670*/  IADD3 R10, P2, R10, R4, RZ ;  /* 0x000000040a0a7210 */ /* 0x010fc60007f5e0ff */
[----:B------:R-:W-:Y:S01]  /*47680*/  STL [R1+0x23b0], R12 ;  /* 0x0023b00c01007387 */ /* 0x000fe20000100800 */
[----:B-1----:R-:W-:Y:S02]  /*47690*/  IMAD.MOV.U32 R98, RZ, RZ, R12 ;  /* 0x000000ffff627224 */ /* 0x002fe400078e000c */
[--C-:B--2---:R-:W-:Y:S02]  /*476a0*/  IMAD.X R13, R13, 0x1, R3.reuse, P1 ;  /* 0x000000010d0d7824 */ /* 0x104fe400008e0603 */
[----:B------:R-:W-:-:S03]  /*476b0*/  IMAD.X R11, R11, 0x1, R3, P2 ;  /* 0x000000010b0b7824 */ /* 0x000fc600010e0603 */
[----:B------:R1:W-:Y:S01]  /*476c0*/  STL [R1+0x23ac], R13 ;  /* 0x0023ac0d01007387 */ /* 0x0003e20000100800 */
[----:B------:R-:W-:-:S03]  /*476d0*/  IMAD.MOV.U32 R99, RZ, RZ, R13 ;  /* 0x000000ffff637224 */ /* 0x000fc600078e000d */
[----:B------:R-:W-:Y:S04]  /*476e0*/  STL [R1+0x23c0], R10 ;  /* 0x0023c00a01007387 */ /* 0x000fe80000100800 */
[----:B------:R-:W2:Y:S04]  /*476f0*/  LDL.LU R91, [R1+0x240c] ;  /* 0x00240c00015b7983 */ /* 0x000ea80000300800 */
[----:B------:R3:W-:Y:S04]  /*47700*/  STL [R1+0x23bc], R11 ;  /* 0x0023bc0b01007387 */ /* 0x0007e80000100800 */
[----:B-1----:R-:W4:Y:S04]  /*47710*/  LDL.LU R13, [R1+0x241c] ;  /* 0x00241c00010d7983 */ /* 0x002f280000300800 */
[----:B------:R-:W4:Y:S01]  /*47720*/  LDL.LU R12, [R1+0x2420] ;  /* 0x00242000010c7983 */ /* 0x000f220000300800 */
[----:B------:R-:W-:-:S03]  /*47730*/  IADD3 R14, P1, R14, R4, RZ ;  /* 0x000000040e0e7210 */ /* 0x000fc60007f3e0ff */
[----:B------:R1:W-:Y:S04]  /*47740*/  LDGSTS.E [R5+0x71a00], desc[UR6][R98.64], P0 ;  /* 0x71a0000062057fae */ /* 0x0003e80008121846 */
[----:B------:R-:W-:Y:S01]  /*47750*/  LDGSTS.E [R5+0x71e00], desc[UR6][R10.64], P0 ;  /* 0x71e000000a057fae */ /* 0x000fe20008121846 */
[----:B------:R-:W-:-:S03]  /*47760*/  IADD3 R96, P2, R96, R4, RZ ;  /* 0x0000000460607210 */ /* 0x000fc60007f5e0ff */
[----:B---3--:R-:W3:Y:S01]  /*47770*/  LDL.LU R11, [R1+0x242c] ;  /* 0x00242c00010b7983 */ /* 0x008ee20000300800 */
[----:B------:R-:W-:-:S03]  /*47780*/  IMAD.X R89, R89, 0x1, R3, P1 ;  /* 0x0000000159597824 */ /* 0x000fc600008e0603 */
[----:B------:R-:W3:Y:S01]  /*47790*/  LDL.LU R10, [R1+0x2430] ;  /* 0x00243000010a7983 */ /* 0x000ee20000300800 */
[----:B------:R-:W-:-:S03]  /*477a0*/  IMAD.X R97, R97, 0x1, R3, P2 ;  /* 0x0000000161617824 */ /* 0x000fc600010e0603 */
[----:B------:R-:W-:Y:S01]  /*477b0*/  STL [R1+0x23d0], R14 ;  /* 0x0023d00e01007387 */ /* 0x000fe20000100800 */
[----:B-1----:R-:W-:-:S03]  /*477c0*/  IMAD.MOV.U32 R99, RZ, RZ, R89 ;  /* 0x000000ffff637224 */ /* 0x002fc600078e0059 */
[----:B------:R1:W-:Y:S01]  /*477d0*/  STL [R1+0x23cc], R89 ;  /* 0x0023cc5901007387 */ /* 0x0003e20000100800 */
[----:B------:R-:W-:-:S03]  /*477e0*/  IMAD.MOV.U32 R98, RZ, RZ, R14 ;  /* 0x000000ffff627224 */ /* 0x000fc600078e000e */
[----:B------:R-:W-:Y:S04]  /*477f0*/  STL [R1+0x23e0], R96 ;  /* 0x0023e06001007387 */ /* 0x000fe80000100800 */
[----:B------:R-:W-:Y:S04]  /*47800*/  LDGSTS.E [R5+0x72200], desc[UR6][R98.64], P0 ;  /* 0x7220000062057fae */ /* 0x000fe80008121846 */
[----:B-1----:R-:W3:Y:S04]  /*47810*/  LDL.LU R89, [R1+0x243c] ;  /* 0x00243c0001597983 */ /* 0x002ee80000300800 */
[----:B------:R1:W-:Y:S04]  /*47820*/  STL [R1+0x23dc], R97 ;  /* 0x0023dc6101007387 */ /* 0x0003e80000100800 */
[----:B------:R-:W3:Y:S01]  /*47830*/  LDL.LU R14, [R1+0x2440] ;  /* 0x00244000010e7983 */ /* 0x000ee20000300800 */
[----:B------:R-:W-:-:S03]  /*47840*/  IADD3 R94, P1, R94, R4, RZ ;  /* 0x000000045e5e7210 */ /* 0x000fc60007f3e0ff */
[----:B------:R-:W-:Y:S01]  /*47850*/  LDGSTS.E [R5+0x72600], desc[UR6][R96.64], P0 ;  /* 0x7260000060057fae */ /* 0x000fe20008121846 */
[-C--:B------:R-:W-:Y:S01]  /*47860*/  IADD3 R92, P2, R92, R4.reuse, RZ ;  /* 0x000000045c5c7210 */ /* 0x080fe20007f5e0ff */
[--C-:B------:R-:W-:Y:S02]  /*47870*/  IMAD.X R95, R95, 0x1, R3.reuse, P1 ;  /* 0x000000015f5f7824 */ /* 0x100fe400008e0603 */
[----:B------:R-:W-:Y:S02]  /*47880*/  STL [R1+0x23f0], R94 ;  /* 0x0023f05e01007387 */ /* 0x000fe40000100800 */
[----:B------:R-:W-:Y:S02]  /*47890*/  IMAD.X R93, R93, 0x1, R3, P2 ;  /* 0x000000015d5d7824 */ /* 0x000fe400010e0603 */
[----:B------:R4:W-:Y:S04]  /*478a0*/  STL [R1+0x23ec], R95 ;  /* 0x0023ec5f01007387 */ /* 0x0009e80000100800 */
[----:B------:R-:W-:Y:S04]  /*478b0*/  STL [R1+0x2400], R92 ;  /* 0x0024005c01007387 */ /* 0x000fe80000100800 */
[----:B------:R4:W-:Y:S04]  /*478c0*/  STL [R1+0x23fc], R93 ;  /* 0x0023fc5d01007387 */ /* 0x0009e80000100800 */
[----:B------:R-:W3:Y:S04]  /*478d0*/  LDL.LU.64 R98, [R1+0x1f30] ;  /* 0x001f300001627983 */ /* 0x000ee80000300a00 */
[----:B-1----:R-:W3:Y:S01]  /*478e0*/  LDL.LU.64 R96, [R1+0x1f20] ;  /* 0x001f200001607983 */ /* 0x002ee20000300a00 */
[----:B------:R-:W-:-:S03]  /*478f0*/  IADD3 R90, P1, R90, R4, RZ ;  /* 0x000000045a5a7210 */ /* 0x000fc60007f3e0ff */
[----:B------:R-:W-:Y:S04]  /*47900*/  LDGSTS.E [R5+0x72a00], desc[UR6][R94.64], P0 ;  /* 0x72a000005e057fae */ /* 0x000fe80008121846 */
[----:B------:R1:W-:Y:S04]  /*47910*/  STL [R1+0x2410], R90 ;  /* 0x0024105a01007387 */ /* 0x0003e80000100800 */
[----:B------:R-:W-:Y:S01]  /*47920*/  LDGSTS.E [R5+0x72e00], desc[UR6][R92.64], P0 ;  /* 0x72e000005c057fae */ /* 0x000fe20008121846 */
[----:B--2---:R-:W-:-:S05]  /*47930*/  IMAD.X R91, R91, 0x1, R3, P1 ;  /* 0x000000015b5b7824 */ /* 0x004fca00008e0603 */
[----:B------:R2:W-:Y:S04]  /*47940*/  STL [R1+0x240c], R91 ;  /* 0x00240c5b01007387 */ /* 0x0005e80000100800 */
[----:B------:R1:W-:Y:S01]  /*47950*/  LDGSTS.E [R5+0x73200], desc[UR6][R90.64], P0 ;  /* 0x732000005a057fae */ /* 0x0003e20008121846 */
[----:B----4-:R-:W-:-:S05]  /*47960*/  IADD3 R12, P2, R12, R4, RZ ;  /* 0x000000040c0c7210 */ /* 0x010fca0007f5e0ff */
[----:B------:R-:W-:Y:S01]  /*47970*/  STL [R1+0x2420], R12 ;  /* 0x0024200c01007387 */ /* 0x000fe20000100800 */
[----:B------:R-:W-:-:S03]  /*47980*/  IMAD.X R13, R13, 0x1, R3, P2 ;  /* 0x000000010d0d7824 */ /* 0x000fc600010e0603 */
[----:B------:R-:W4:Y:S04]  /*47990*/  LDL.LU.64 R94, [R1+0x1f10] ;  /* 0x001f1000015e7983 */ /* 0x000f280000300a00 */
[----:B------:R2:W-:Y:S04]  /*479a0*/  STL [R1+0x241c], R13 ;  /* 0x00241c0d01007387 */ /* 0x0005e80000100800 */
[----:B------:R-:W4:Y:S01]  /*479b0*/  LDL.LU.64 R92, [R1+0x1f00] ;  /* 0x001f0000015c7983 */ /* 0x000f220000300a00 */
[----:B-1----:R-:W-:Y:S02]  /*479c0*/  IMAD.MOV.U32 R90, RZ, RZ, R12 ;  /* 0x000000ffff5a7224 */ /* 0x002fe400078e000c */
[----:B--2---:R-:W-:-:S02]  /*479d0*/  IMAD.MOV.U32 R91, RZ, RZ, R13 ;  /* 0x000000ffff5b7224 */ /* 0x004fc400078e000d */
[----:B------:R-:W2:Y:S01]  /*479e0*/  LDL.LU.64 R12, [R1+0x1ef0] ;  /* 0x001ef000010c7983 */ /* 0x000ea20000300a00 */
[----:B---3--:R-:W-:-:S03]  /*479f0*/  IADD3 R10, P1, R10, R4, RZ ;  /* 0x000000040a0a7210 */ /* 0x008fc60007f3e0ff */
[----:B------:R1:W-:Y:S02]  /*47a00*/  LDGSTS.E [R5+0x73600], desc[UR6][R90.64], P0 ;  /* 0x736000005a057fae */ /* 0x0003e40008121846 */
[----:B------:R-:W-:Y:S02]  /*47a10*/  IMAD.X R11, R11, 0x1, R3, P1 ;  /* 0x000000010b0b7824 */ /* 0x000fe400008e0603 */
[----:B------:R-:W-:Y:S04]  /*47a20*/  STL [R1+0x2430], R10 ;  /* 0x0024300a01007387 */ /* 0x000fe80000100800 */
[----:B------:R3:W-:Y:S01]  /*47a30*/  STL [R1+0x242c], R11 ;  /* 0x00242c0b01007387 */ /* 0x0007e20000100800 */
[----:B-1----:R-:W-:Y:S02]  /*47a40*/  IMAD.MOV.U32 R90, RZ, RZ, R10 ;  /* 0x000000ffff5a7224 */ /* 0x002fe400078e000a */
[----:B------:R-:W-:-:S05]  /*47a50*/  IMAD.MOV.U32 R91, RZ, RZ, R11 ;  /* 0x000000ffff5b7224 */ /* 0x000fca00078e000b */
[----:B------:R1:W-:Y:S01]  /*47a60*/  LDGSTS.E [R5+0x73a00], desc[UR6][R90.64], P0 ;  /* 0x73a000005a057fae */ /* 0x0003e20008121846 */
[----:B------:R-:W-:-:S05]  /*47a70*/  IADD3 R14, P2, R14, R4, RZ ;  /* 0x000000040e0e7210 */ /* 0x000fca0007f5e0ff */
[----:B------:R-:W-:Y:S01]  /*47a80*/  STL [R1+0x2440], R14 ;  /* 0x0024400e01007387 */ /* 0x000fe20000100800 */
[----:B------:R-:W-:-:S03]  /*47a90*/  IMAD.X R89, R89, 0x1, R3, P2 ;  /* 0x0000000159597824 */ /* 0x000fc600010e0603 */
[----:B---3--:R-:W3:Y:S04]  /*47aa0*/  LDL.LU.64 R10, [R1+0x1ee0] ;  /* 0x001ee000010a7983 */ /* 0x008ee80000300a00 */
[----:B------:R1:W-:Y:S04]  /*47ab0*/  STL [R1+0x243c], R89 ;  /* 0x00243c5901007387 */ /* 0x0003e80000100800 */
[----:B------:R-:W3:Y:S04]  /*47ac0*/  LDL.LU.64 R90, [R1+0x1ed0] ;  /* 0x001ed000015a7983 */ /* 0x000ee80000300a00 */
[----:B------:R-:W3:Y:S04]  /*47ad0*/  LDL.LU.64 R110, [R1+0x1ec0] ;  /* 0x001ec000016e7983 */ /* 0x000ee80000300a00 */
[----:B------:R-:W3:Y:S04]  /*47ae0*/  LDL.LU.64 R108, [R1+0x1eb0] ;  /* 0x001eb000016c7983 */ /* 0x000ee80000300a00 */
[----:B------:R-:W3:Y:S04]  /*47af0*/  LDL.LU.64 R106, [R1+0x1ea0] ;  /* 0x001ea000016a7983 */ /* 0x000ee80000300a00 */
[----:B------:R-:W3:Y:S01]  /*47b00*/  LDL.LU.64 R104, [R1+0x1e90] ;  /* 0x001e900001687983 */ /* 0x000ee20000300a00 */
[----:B------:R-:W-:-:S02]  /*47b10*/  IMAD.MOV.U32 R100, RZ, RZ, R14 ;  /* 0x000000ffff647224 */ /* 0x000fc400078e000e */
[----:B------:R-:W-:Y:S01]  /*47b20*/  IMAD.MOV.U32 R101, RZ, RZ, R89 ;  /* 0x000000ffff657224 */ /* 0x000fe200078e0059 */
[----:B------:R-:W3:Y:S01]  /*47b30*/  LDL.LU.64 R102, [R1+0x1e80] ;  /* 0x001e800001667983 */ /* 0x000ee20000300a00 */
[----:B------:R-:W-:-:S03]  /*47b40*/  IADD3 R116, P1, R98, R4, RZ ;  /* 0x0000000462747210 */ /* 0x000fc60007f3e0ff */
[----:B------:R1:W-:Y:S02]  /*47b50*/  LDGSTS.E [R5+0x73e00], desc[UR6][R100.64], P0 ;  /* 0x73e0000064057fae */ /* 0x0003e40008121846 */
[----:B------:R-:W-:Y:S01]  /*47b60*/  IMAD.X R117, R99, 0x1, R3, P1 ;  /* 0x0000000163757824 */ /* 0x000fe200008e0603 */
[----:B------:R-:W-:-:S04]  /*47b70*/  IADD3 R118, P1, R96, R4, RZ ;  /* 0x0000000460767210 */ /* 0x000fc80007f3e0ff */
[----:B------:R1:W-:Y:S04]  /*47b80*/  LDGSTS.E [R5+0x74200], desc[UR6][R116.64], P0 ;  /* 0x7420000074057fae */ /* 0x0003e80008121846 */
[----:B------:R-:W3:Y:S04]  /*47b90*/  LDL.LU.64 R100, [R1+0x1e70] ;  /* 0x001e700001647983 */ /* 0x000ee80000300a00 */
[----:B------:R-:W3:Y:S01]  /*47ba0*/  LDL.LU.64 R98, [R1+0x1e60] ;  /* 0x001e600001627983 */ /* 0x000ee20000300a00 */
[----:B------:R-:W-:-:S03]  /*47bb0*/  IMAD.X R119, R97, 0x1, R3, P1 ;  /* 0x0000000161777824 */ /* 0x000fc600008e0603 */
[----:B------:R-:W3:Y:S04]  /*47bc0*/  LDL.LU.64 R96, [R1+0x1e50] ;  /* 0x001e500001607983 */ /* 0x000ee80000300a00 */
[----:B------:R1:W-:Y:S01]  /*47bd0*/  LDGSTS.E [R5+0x74600], desc[UR6][R118.64], P0 ;  /* 0x7460000076057fae */ /* 0x0003e20008121846 */
[----:B----4-:R-:W-:-:S05]  /*47be0*/  IADD3 R120, P1, R94, R4, RZ ;  /* 0x000000045e787210 */ /* 0x010fca0007f3e0ff */
[----:B------:R-:W-:Y:S02]  /*47bf0*/  IMAD.X R121, R95, 0x1, R3, P1 ;  /* 0x000000015f797824 */ /* 0x000fe400008e0603 */
[----:B------:R-:W4:Y:S01]  /*47c00*/  LDL.LU.64 R94, [R1+0x1e40] ;  /* 0x001e4000015e7983 */ /* 0x000f220000300a00 */
[----:B------:R-:W-:-:S03]  /*47c10*/  IADD3 R122, P1, R92, R4, RZ ;  /* 0x000000045c7a7210 */ /* 0x000fc60007f3e0ff */
[----:B------:R1:W-:Y:S02]  /*47c20*/  LDGSTS.E [R5+0x74a00], desc[UR6][R120.64], P0 ;  /* 0x74a0000078057fae */ /* 0x0003e40008121846 */
[--C-:B------:R-:W-:Y:S01]  /*47c30*/  IMAD.X R123, R93, 0x1, R3.reuse, P1 ;  /* 0x000000015d7b7824 */ /* 0x100fe200008e0603 */
[-C--:B--2---:R-:W-:Y:S01]  /*47c40*/  IADD3 R124, P1, R12, R4.reuse, RZ ;  /* 0x000000040c7c7210 */ /* 0x084fe20007f3e0ff */
[----:B------:R-:W2:Y:S04]  /*47c50*/  LDL.LU.64 R92, [R1+0x1e30] ;  /* 0x001e3000015c7983 */ /* 0x000ea80000300a00 */
[----:B------:R-:W-:Y:S01]  /*47c60*/  IMAD.X R125, R13, 0x1, R3, P1 ;  /* 0x000000010d7d7824 */ /* 0x000fe200008e0603 */
[----:B------:R1:W-:Y:S04]  /*47c70*/  LDGSTS.E [R5+0x74e00], desc[UR6][R122.64], P0 ;  /* 0x74e000007a057fae */ /* 0x0003e80008121846 */
[----:B------:R-:W2:Y:S04]  /*47c80*/  LDL.LU.64 R12, [R1+0x1e20] ;  /* 0x001e2000010c7983 */ /* 0x000ea80000300a00 */
[----:B------:R1:W-:Y:S01]  /*47c90*/  LDGSTS.E [R5+0x75200], desc[UR6][R124.64], P0 ;  /* 0x752000007c057fae */ /* 0x0003e20008121846 */
[----:B---3--:R-:W-:-:S05]  /*47ca0*/  IADD3 R126, P1, R10, R4, RZ ;  /* 0x000000040a7e7210 */ /* 0x008fca0007f3e0ff */
[----:B------:R-:W-:Y:S02]  /*47cb0*/  IMAD.X R127, R11, 0x1, R3, P1 ;  /* 0x000000010b7f7824 */ /* 0x000fe400008e0603 */
[----:B------:R-:W3:Y:S01]  /*47cc0*/  LDL.LU.64 R10, [R1+0x1e10] ;  /* 0x001e1000010a7983 */ /* 0x000ee20000300a00 */
[----:B------:R-:W-:-:S03]  /*47cd0*/  IADD3 R128, P1, R90, R4, RZ ;  /* 0x000000045a807210 */ /* 0x000fc60007f3e0ff */
[----:B------:R1:W-:Y:S02]  /*47ce0*/  LDGSTS.E [R5+0x75600], desc[UR6][R126.64], P0 ;  /* 0x756000007e057fae */ /* 0x0003e40008121846 */
[----:B------:R-:W-:Y:S02]  /*47cf0*/  IMAD.X R129, R91, 0x1, R3, P1 ;  /* 0x000000015b817824 */ /* 0x000fe400008e0603 */
[----:B------:R-:W3:Y:S01]  /*47d00*/  LDL.LU.64 R90, [R1+0x1e00] ;  /* 0x001e0000015a7983 */ /* 0x000ee20000300a00 */
[----:B------:R-:W-:-:S03]  /*47d10*/  IADD3 R130, P1, R110, R4, RZ ;  /* 0x000000046e827210 */ /* 0x000fc60007f3e0ff */
[----:B------:R1:W-:Y:S02]  /*47d20*/  LDGSTS.E [R5+0x75a00], desc[UR6][R128.64], P0 ;  /* 0x75a0000080057fae */ /* 0x0003e40008121846 */
[--C-:B------:R-:W-:Y:S01]  /*47d30*/  IMAD.X R131, R111, 0x1, R3.reuse, P1 ;  /* 0x000000016f837824 */ /* 0x100fe200008e0603 */
[-C--:B------:R-:W-:Y:S01]  /*47d40*/  IADD3 R132, P1, R108, R4.reuse, RZ ;  /* 0x000000046c847210 */ /* 0x080fe20007f3e0ff */
[----:B------:R1:W-:Y:S04]  /*47d50*/  STL.64 [R1+0x1f30], R116 ;  /* 0x001f307401007387 */ /* 0x0003e80000100a00 */
[--C-:B------:R-:W-:Y:S01]  /*47d60*/  IMAD.X R133, R109, 0x1, R3.reuse, P1 ;  /* 0x000000016d857824 */ /* 0x100fe200008e0603 */
[-C--:B------:R-:W-:Y:S01]  /*47d70*/  IADD3 R134, P1, R106, R4.reuse, RZ ;  /* 0x000000046a867210 */ /* 0x080fe20007f3e0ff */
[----:B------:R1:W-:Y:S04]  /*47d80*/  LDGSTS.E [R5+0x75e00], desc[UR6][R130.64], P0 ;  /* 0x75e0000082057fae */ /* 0x0003e80008121846 */
        /* <DEDUP_REMOVED lines=15> */
[----:B------:R-:W-:Y:S01]  /*47e80*/  IMAD.X R145, R97, 0x1, R3, P1 ;  /* 0x0000000161917824 */ /* 0x000fe200008e0603 */
[----:B------:R1:W-:Y:S04]  /*47e90*/  STL.64 [R1+0x1ef0], R124 ;  /* 0x001ef07c01007387 */ /* 0x0003e80000100a00 */
[----:B------:R1:W-:Y:S04]  /*47ea0*/  STL.64 [R1+0x1ee0], R126 ;  /* 0x001ee07e01007387 */ /* 0x0003e80000100a00 */
[----:B------:R1:W-:Y:S04]  /*47eb0*/  STL.64 [R1+0x1ed0], R128 ;  /* 0x001ed08001007387 */ /* 0x0003e80000100a00 */
[----:B------:R1:W-:Y:S04]  /*47ec0*/  STL.64 [R1+0x1ec0], R130 ;  /* 0x001ec08201007387 */ /* 0x0003e80000100a00 */
[----:B------:R1:W-:Y:S04]  /*47ed0*/  STL.64 [R1+0x1eb0], R132 ;  /* 0x001eb08401007387 */ /* 0x0003e80000100a00 */
[----:B------:R1:W-:Y:S04]  /*47ee0*/  STL.64 [R1+0x1ea0], R134 ;  /* 0x001ea08601007387 */ /* 0x0003e80000100a00 */
[----:B------:R1:W-:Y:S04]  /*47ef0*/  STL.64 [R1+0x1e90], R136 ;  /* 0x001e908801007387 */ /* 0x0003e80000100a00 */
[----:B------:R1:W-:Y:S01]  /*47f00*/  LDGSTS.E [R5+0x76a00], desc[UR6][R136.64], P0 ;  /* 0x76a0000088057fae */ /* 0x0003e20008121846 */
[----:B----4-:R-:W-:-:S03]  /*47f10*/  IADD3 R146, P1, R94, R4, RZ ;  /* 0x000000045e927210 */ /* 0x010fc60007f3e0ff */
[----:B------:R4:W-:Y:S02]  /*47f20*/  STL.64 [R1+0x1e80], R138 ;  /* 0x001e808a01007387 */ /* 0x0009e40000100a00 */
[----:B------:R-:W-:Y:S02]  /*47f30*/  IMAD.X R147, R95, 0x1, R3, P1 ;  /* 0x000000015f937824 */ /* 0x000fe400008e0603 */
[----:B------:R1:W-:Y:S01]  /*47f40*/  LDGSTS.E [R5+0x76e00], desc[UR6][R138.64], P0 ;  /* 0x76e000008a057fae */ /* 0x0003e20008121846 */
[----:B--2---:R-:W-:-:S03]  /*47f50*/  IADD3 R148, P1, R92, R4, RZ ;  /* 0x000000045c947210 */ /* 0x004fc60007f3e0ff */
[----:B------:R2:W-:Y:S02]  /*47f60*/  STL.64 [R1+0x1e70], R140 ;  /* 0x001e708c01007387 */ /* 0x0005e40000100a00 */
[----:B------:R-:W-:Y:S02]  /*47f70*/  IMAD.X R149, R93, 0x1, R3, P1 ;  /* 0x000000015d957824 */ /* 0x000fe400008e0603 */
[----:B------:R1:W-:Y:S01]  /*47f80*/  LDGSTS.E [R5+0x77200], desc[UR6][R140.64], P0 ;  /* 0x772000008c057fae */ /* 0x0003e20008121846 */
[----:B------:R-:W-:-:S03]  /*47f90*/  IADD3 R150, P1, R12, R4, RZ ;  /* 0x000000040c967210 */ /* 0x000fc60007f3e0ff */
[----:B------:R2:W-:Y:S02]  /*47fa0*/  STL.64 [R1+0x1e60], R142 ;  /* 0x001e608e01007387 */ /* 0x0005e40000100a00 */
[----:B------:R-:W-:Y:S02]  /*47fb0*/  IMAD.X R151, R13, 0x1, R3, P1 ;  /* 0x000000010d977824 */ /* 0x000fe400008e0603 */
[----:B------:R1:W-:Y:S04]  /*47fc0*/  LDGSTS.E [R5+0x77600], desc[UR6][R142.64], P0 ;  /* 0x776000008e057fae */ /* 0x0003e80008121846 */
[----:B------:R2:W-:Y:S01]  /*47fd0*/  STL.64 [R1+0x1e50], R144 ;  /* 0x001e509001007387 */ /* 0x0005e20000100a00 */
[----:B---3--:R-:W-:-:S03]  /*47fe0*/  IADD3 R12, P1, R10, R4, RZ ;  /* 0x000000040a0c7210 */ /* 0x008fc60007f3e0ff */
[----:B------:R3:W-:Y:S02]  /*47ff0*/  LDGSTS.E [R5+0x77a00], desc[UR6][R144.64], P0 ;  /* 0x77a0000090057fae */ /* 0x0007e40008121846 */
[----:B------:R-:W-:Y:S02]  /*48000*/  IMAD.X R13, R11, 0x1, R3, P1 ;  /* 0x000000010b0d7824 */ /* 0x000fe400008e0603 */
[----:B------:R3:W-:Y:S01]  /*48010*/  STL.64 [R1+0x1e40], R146 ;  /* 0x001e409201007387 */ /* 0x0007e20000100a00 */
[----:B------:R-:W-:-:S03]  /*48020*/  IADD3 R10, P1, R90, R4, RZ ;  /* 0x000000045a0a7210 */ /* 0x000fc60007f3e0ff */
[----:B------:R2:W-:Y:S02]  /*48030*/  LDGSTS.E [R5+0x77e00], desc[UR6][R146.64], P0 ;  /* 0x77e0000092057fae */ /* 0x0005e40008121846 */
[--C-:B------:R-:W-:Y:S01]  /*48040*/  IMAD.X R11, R91, 0x1, R3.reuse, P1 ;  /* 0x000000015b0b7824 */ /* 0x100fe200008e0603 */
[-C--:B-1----:R-:W-:Y:S01]  /*48050*/  IADD3 R89, P1, R248, R4.reuse, RZ ;  /* 0x00000004f8597210 */ /* 0x082fe20007f3e0ff */
[----:B------:R1:W-:Y:S04]  /*48060*/  STL.64 [R1+0x1e30], R148 ;  /* 0x001e309401007387 */ /* 0x0003e80000100a00 */
[--C-:B------:R-:W-:Y:S01]  /*48070*/  IMAD.X R248, R249, 0x1, R3.reuse, P1 ;  /* 0x00000001f9f87824 */ /* 0x100fe200008e0603 */
[-C--:B------:R-:W-:Y:S01]  /*48080*/  IADD3 R90, P1, R244, R4.reuse, RZ ;  /* 0x00000004f45a7210 */ /* 0x080fe20007f3e0ff */
[----:B------:R1:W-:Y:S04]  /*48090*/  LDGSTS.E [R5+0x78200], desc[UR6][R148.64], P0 ;  /* 0x7820000094057fae */ /* 0x0003e80008121846 */
[--C-:B------:R-:W-:Y:S01]  /*480a0*/  IMAD.X R244, R245, 0x1, R3.reuse, P1 ;  /* 0x00000001f5f47824 */ /* 0x100fe200008e0603 */
[-C--:B------:R-:W-:Y:S01]  /*480b0*/  IADD3 R91, P1, R240, R4.reuse, RZ ;  /* 0x00000004f05b7210 */ /* 0x080fe20007f3e0ff */
[----:B------:R-:W-:Y:S01]  /*480c0*/  IMAD.MOV.U32 R249, RZ, RZ, R248 ;  /* 0x000000fffff97224 */ /* 0x000fe200078e00f8 */
[----:B------:R1:W-:Y:S03]  /*480d0*/  LDGSTS.E [R5+0x78600], desc[UR6][R150.64], P0 ;  /* 0x7860000096057fae */ /* 0x0003e60008121846 */
[----:B------:R-:W-:Y:S01]  /*480e0*/  IMAD.X R240, R241, 0x1, R3, P1 ;  /* 0x00000001f1f07824 */ /* 0x000fe200008e0603 */
[-C--:B------:R-:W-:Y:S01]  /*480f0*/  IADD3 R92, P1, R236, R4.reuse, RZ ;  /* 0x00000004ec5c7210 */ /* 0x080fe20007f3e0ff */
[----:B------:R-:W-:Y:S01]  /*48100*/  IMAD.MOV.U32 R248, RZ, RZ, R89 ;  /* 0x000000fffff87224 */ /* 0x000fe200078e0059 */
[----:B------:R1:W-:Y:S03]  /*48110*/  LDGSTS.E [R5+0x78a00], desc[UR6][R12.64], P0 ;  /* 0x78a000000c057fae */ /* 0x0003e60008121846 */
[--C-:B------:R-:W-:Y:S01]  /*48120*/  IMAD.X R236, R237, 0x1, R3.reuse, P1 ;  /* 0x00000001edec7824 */ /* 0x100fe200008e0603 */
[-C--:B------:R-:W-:Y:S01]  /*48130*/  IADD3 R93, P1, R232, R4.reuse, RZ ;  /* 0x00000004e85d7210 */ /* 0x080fe20007f3e0ff */
[----:B------:R1:W5:Y:S04]  /*48140*/  LDL.LU R89, [R1+0x2994] ;  /* 0x0029940001597983 */ /* 0x0003680000300800 */
[--C-:B------:R-:W-:Y:S01]  /*48150*/  IMAD.X R232, R233, 0x1, R3.reuse, P1 ;  /* 0x00000001e9e87824 */ /* 0x100fe200008e0603 */
[-C--:B------:R-:W-:Y:S01]  /*48160*/  IADD3 R94, P1, R228, R4.reuse, RZ ;  /* 0x00000004e45e7210 */ /* 0x080fe20007f3e0ff */
[----:B------:R-:W-:Y:S01]  /*48170*/  IMAD.MOV.U32 R245, RZ, RZ, R244 ;  /* 0x000000fffff57224 */ /* 0x000fe200078e00f4 */
[----:B------:R1:W-:Y:S03]  /*48180*/  LDGSTS.E [R5+0x78e00], desc[UR6][R10.64], P0 ;  /* 0x78e000000a057fae */ /* 0x0003e60008121846 */
[--C-:B------:R-:W-:Y:S01]  /*48190*/  IMAD.X R228, R229, 0x1, R3.reuse, P1 ;  /* 0x00000001e5e47824 */ /* 0x100fe200008e0603 */
[-C--:B------:R-:W-:Y:S01]  /*481a0*/  IADD3 R95, P1, R224, R4.reuse, RZ ;  /* 0x00000004e05f7210 */ /* 0x080fe20007f3e0ff */
[----:B------:R1:W-:Y:S04]  /*481b0*/  STL.64 [R1+0x1e20], R150 ;  /* 0x001e209601007387 */ /* 0x0003e80000100a00 */
[--C-:B------:R-:W-:Y:S01]  /*481c0*/  IMAD.X R224, R225, 0x1, R3.reuse, P1 ;  /* 0x00000001e1e07824 */ /* 0x100fe200008e0603 */
        /* <DEDUP_REMOVED lines=37> */
[----:B------:R-:W-:Y:S01]  /*48420*/  IADD3 R112, P1, R156, R4, RZ ;  /* 0x000000049c707210 */ /* 0x000fe20007f3e0ff */
[----:B------:R1:W-:Y:S01]  /*48430*/  STL.64 [R1+0x1e10], R12 ;  /* 0x001e100c01007387 */ /* 0x0003e20000100a00 */
[----:B------:R-:W-:-:S03]  /*48440*/  IMAD.MOV.U32 R240, RZ, RZ, R91 ;  /* 0x000000fffff07224 */ /* 0x000fc600078e005b */
[--C-:B------:R-:W-:Y:S01]  /*48450*/  IMAD.X R156, R157, 0x1, R3.reuse, P1 ;  /* 0x000000019d9c7824 */ /* 0x100fe200008e0603 */
[-C--:B------:R-:W-:Y:S01]  /*48460*/  IADD3 R113, P1, R152, R4.reuse, RZ ;  /* 0x0000000498717210 */ /* 0x080fe20007f3e0ff */
[----:B------:R1:W5:Y:S01]  /*48470*/  LDL.LU R91, [R1+0x298c] ;  /* 0x00298c00015b7983 */ /* 0x0003620000300800 */
[----:B------:R-:W-:Y:S02]  /*48480*/  IMAD.MOV.U32 R237, RZ, RZ, R236 ;  /* 0x000000ffffed7224 */ /* 0x000fe400078e00ec */
[----:B------:R-:W-:Y:S01]  /*48490*/  IMAD.MOV.U32 R236, RZ, RZ, R92 ;  /* 0x000000ffffec7224 */ /* 0x000fe200078e005c */
[----:B------:R1:W-:Y:S01]  /*484a0*/  STL.64 [R1+0x1e00], R10 ;  /* 0x001e000a01007387 */ /* 0x0003e20000100a00 */
[----:B------:R-:W-:Y:S02]  /*484b0*/  IMAD.MOV.U32 R233, RZ, RZ, R232 ;  /* 0x000000ffffe97224 */ /* 0x000fe400078e00e8 */
[----:B------:R-:W-:Y:S01]  /*484c0*/  IMAD.X R152, R153, 0x1, R3, P1 ;  /* 0x0000000199987824 */ /* 0x000fe200008e0603 */
[----:B------:R1:W5:Y:S01]  /*484d0*/  LDL.LU R92, [R1+0x2988] ;  /* 0x00298800015c7983 */ /* 0x0003620000300800 */
[----:B------:R-:W-:Y:S01]  /*484e0*/  IMAD.MOV.U32 R232, RZ, RZ, R93 ;  /* 0x000000ffffe87224 */ /* 0x000fe200078e005d */
[----:B------:R-:W-:Y:S01]  /*484f0*/  IADD3 R114, P1, R20, R4, RZ ;  /* 0x0000000414727210 */ /* 0x000fe20007f3e0ff */
[----:B------:R-:W-:Y:S01]  /*48500*/  IMAD.MOV.U32 R229, RZ, RZ, R228 ;  /* 0x000000ffffe57224 */ /* 0x000fe200078e00e4 */
[----:B------:R1:W5:Y:S01]  /*48510*/  LDL.LU R93, [R1+0x2984] ;  /* 0x00298400015d7983 */ /* 0x0003620000300800 */
[----:B------:R-:W-:-:S02]  /*48520*/  IMAD.MOV.U32 R228, RZ, RZ, R94 ;  /* 0x000000ffffe47224 */ /* 0x000fc400078e005e */
[----:B------:R-:W-:Y:S01]  /*48530*/  IMAD.MOV.U32 R225, RZ, RZ, R224 ;  /* 0x000000ffffe17224 */ /* 0x000fe200078e00e0 */
[----:B------:R1:W5:Y:S01]  /*48540*/  LDL.LU R94, [R1+0x2980] ;  /* 0x00298000015e7983 */ /* 0x0003620000300800 */
[----:B------:R-:W-:Y:S02]  /*48550*/  IMAD.MOV.U32 R224, RZ, RZ, R95 ;  /* 0x000000ffffe07224 */ /* 0x000fe400078e005f */
[----:B------:R-:W-:Y:S01]  /*48560*/  IMAD.MOV.U32 R221, RZ, RZ, R220 ;  /* 0x000000ffffdd7224 */ /* 0x000fe200078e00dc */
[----:B------:R1:W5:Y:S01]  /*48570*/  LDL.LU R95, [R1+0x297c] ;  /* 0x00297c00015f7983 */ /* 0x0003620000300800 */
[----:B------:R-:W-:Y:S02]  /*48580*/  IMAD.MOV.U32 R220, RZ, RZ, R96 ;  /* 0x000000ffffdc7224 */ /* 0x000fe400078e0060 */
        /* <DEDUP_REMOVED lines=8> */
[----:B------:R-:W-:Y:S01]  /*48610*/  IMAD.X R20, R21, 0x1, R3, P1 ;  /* 0x0000000115147824 */ /* 0x000fe200008e0603 */
[----:B------:R-:W-:Y:S01]  /*48620*/  IADD3 R115, P1, R16, R4, RZ ;  /* 0x0000000410737210 */ /* 0x000fe20007f3e0ff */
[----:B------:R-:W-:Y:S01]  /*48630*/  IMAD.MOV.U32 R208, RZ, RZ, R99 ;  /* 0x000000ffffd07224 */ /* 0x000fe200078e0063 */
[----:B------:R1:W-:Y:S01]  /*48640*/  LDGSTS.E [R5+0x79a00], desc[UR6][R240.64], P0 ;  /* 0x79a00000f0057fae */ /* 0x0003e20008121846 */
        /* <DEDUP_REMOVED lines=37> */
[----:B------:R-:W-:Y:S02]  /*488a0*/  IMAD.X R6, R7, 0x1, R3, P1 ;  /* 0x0000000107067824 */ /* 0x000fe400008e0603 */
        /* <DEDUP_REMOVED lines=16> */
[----:B------:R1:W5:Y:S04]  /*489b0*/  LDL.LU R115, [R1+0x292c] ;  /* 0x00292c0001737983 */ /* 0x0003680000300800 */
[----:B------:R1:W5:Y:S04]  /*489c0*/  LDL.LU R14, [R1+0x2928] ;  /* 0x00292800010e7983 */ /* 0x0003680000300800 */
        /* <DEDUP_REMOVED lines=11> */
[----:B----4-:R4:W5:Y:S04]  /*48a80*/  LDL.LU.64 R138, [R1+0x28c8] ;  /* 0x0028c800018a7983 */ /* 0x0109680000300a00 */
[----:B--2---:R4:W5:Y:S04]  /*48a90*/  LDL.LU.64 R140, [R1+0x28c0] ;  /* 0x0028c000018c7983 */ /* 0x0049680000300a00 */
[----:B------:R4:W5:Y:S04]  /*48aa0*/  LDL.LU.64 R142, [R1+0x28b8] ;  /* 0x0028b800018e7983 */ /* 0x0009680000300a00 */
[----:B------:R4:W5:Y:S04]  /*48ab0*/  LDL.LU.64 R144, [R1+0x28b0] ;  /* 0x0028b00001907983 */ /* 0x0009680000300a00 */
[----:B---3--:R4:W5:Y:S04]  /*48ac0*/  LDL.LU.64 R146, [R1+0x28a8] ;  /* 0x0028a80001927983 */ /* 0x0089680000300a00 */
[----:B-1----:R4:W5:Y:S04]  /*48ad0*/  LDL.LU.64 R148, [R1+0x28a0] ;  /* 0x0028a00001947983 */ /* 0x0029680000300a00 */
[----:B------:R4:W5:Y:S04]  /*48ae0*/  LDL.LU.64 R150, [R1+0x2898] ;  /* 0x0028980001967983 */ /* 0x0009680000300a00 */
[----:B------:R4:W5:Y:S04]  /*48af0*/  LDL.LU.64 R12, [R1+0x2890] ;  /* 0x00289000010c7983 */ /* 0x0009680000300a00 */
[----:B------:R4:W5:Y:S04]  /*48b00*/  LDL.LU.64 R10, [R1+0x2888] ;  /* 0x00288800010a7983 */ /* 0x0009680000300a00 */
[----:B------:R4:W-:Y:S04]  /*48b10*/  LDGSTS.E [R5+0x7a200], desc[UR6][R232.64], P0 ;  /* 0x7a200000e8057fae */ /* 0x0009e80008121846 */
        /* <DEDUP_REMOVED lines=9> */
[----:B------:R4:W-:Y:S01]  /*48bb0*/  LDGSTS.E [R5+0x7ca00], desc[UR6][R192.64], P0 ;  /* 0x7ca00000c0057fae */ /* 0x0009e20008121846 */
[----:B------:R-:W-:-:S03]  /*48bc0*/  UIADD3 UR4, UR4, 0x1, URZ ;  /* 0x0000000104047890 */ /* 0x000fc6000fffe03f */
[----:B------:R4:W-:Y:S04]  /*48bd0*/  LDGSTS.E [R5+0x7ce00], desc[UR6][R188.64], P0 ;  /* 0x7ce00000bc057fae */ /* 0x0009e80008121846 */
[----:B------:R4:W-:Y:S04]  /*48be0*/  LDGSTS.E [R5+0x7d200], desc[UR6][R184.64], P0 ;  /* 0x7d200000b8057fae */ /* 0x0009e80008121846 */
[----:B------:R4:W-:Y:S04]  /*48bf0*/  LDGSTS.E [R5+0x7d600], desc[UR6][R180.64], P0 ;  /* 0x7d600000b4057fae */ /* 0x0009e80008121846 */
[----:B------:R4:W-:Y:S01]  /*48c00*/  LDGSTS.E [R5+0x7da00], desc[UR6][R176.64], P0 ;  /* 0x7da00000b0057fae */ /* 0x0009e20008121846 */
[----:B------:R-:W-:-:S03]  /*48c10*/  UISETP.NE.U32.AND UP0, UPT, UR4, UR46, UPT ;  /* 0x0000002e0400728c */ /* 0x000fc6000bf05070 */
        /* <DEDUP_REMOVED lines=9> */
[----:B------:R-:W-:-:S03]  /*48cb0*/  PLOP3.LUT P0, PT, PT, PT, UP0, 0x80, 0x0 ;  /* 0x000000000000781c */ /* 0x000fc60003f0f008 */
[----:B------:R-:W0:Y:S10]  /*48cc0*/  LDGDEPBAR ;  /* 0x00000000000079af */ /* 0x000e340000000000 */
[----:B----4-:R-:W-:Y:S05]  /*48cd0*/  @P0 BRA `(.L_x_1) ;  /* 0xfffffe9000d40947 */ /* 0x010fea000383ffff */
.L_x_0:
[----:B------:R-:W-:Y:S01]  /*48ce0*/  STL [R1+0x2934], R68 ;  /* 0x0029344401007387 */ /* 0x000fe20000100800 */
[----:B------:R-:W-:Y:S01]  /*48cf0*/  ULDC UR4, c[0x0][0x248] ;  /* 0x0000920000047ab9 */ /* 0x000fe20000000800 */
[----:B------:R-:W-:Y:S01]  /*48d00*/  ULDC.64 UR8, c[0x0][0x228] ;  /* 0x00008a0000087ab9 */ /* 0x000fe20000000a00 */
[----:B-----5:R-:W-:Y:S01]  /*48d10*/  IMAD R0, R10, UR4, RZ ;  /* 0x000000040a007c24 */ /* 0x020fe2000f8e02ff */
[----:B------:R-:W-:Y:S01]  /*48d20*/  STL [R1+0x2930], R67 ;  /* 0x0029304301007387 */ /* 0x000fe20000100800 */
[----:B------:R-:W-:Y:S01]  /*48d30*/  ULDC UR4, c[0x0][0x248] ;  /* 0x0000920000047ab9 */ /* 0x000fe20000000800 */
[----:B------:R-:W-:-:S04]  /*48d40*/  DEPBAR.LE SB0, 0x0 ;  /* 0x000080000000791a */ /* 0x000fc80000000000 */
[----:B------:R-:W-:Y:S01]  /*48d50*/  STL [R1+0x292c], R66 ;  /* 0x00292c4201007387 */ /* 0x000fe20000100800 */
[----:B------:R-:W-:Y:S01]  /*48d60*/  ULDC UR10, c[0x0][0x248] ;  /* 0x00009200000a7ab9 */ /* 0x000fe20000000800 */
[----:B------:R-:W-:Y:S01]  /*48d70*/  ULDC UR11, c[0x0][0x248] ;  /* 0x00009200000b7ab9 */ /* 0x000fe20000000800 */
[----:B------:R-:W-:Y:S01]  /*48d80*/  ULDC UR12, c[0x0][0x248] ;  /* 0x00009200000c7ab9 */ /* 0x000fe20000000800 */
[----:B------:R-:W-:Y:S01]  /*48d90*/  STL [R1+0x2928], R65 ;  /* 0x0029284101007387 */ /* 0x000fe20000100800 */
[----:B------:R-:W-:Y:S01]  /*48da0*/  ULDC UR16, c[0x0][0x248] ;  /* 0x0000920000107ab9 */ /* 0x000fe20000000800 */
[----:B------:R-:W-:Y:S01]  /*48db0*/  ULDC UR18, c[0x0][0x228] ;  /* 0x00008a0000127ab9 */ /* 0x000fe20000000800 */
[----:B------:R-:W1:Y:S01]  /*48dc0*/  S2R R5, SR_TID.X ;  /* 0x0000000000057919 */ /* 0x000e620000002100 */
[----:B------:R-:W2:Y:S01]  /*48dd0*/  S2R R9, SR_TID.X ;  /* 0x0000000000097919 */ /* 0x000ea20000002100 */
[----:B------:R-:W3:Y:S01]  /*48de0*/  S2R R152, SR_TID.X ;  /* 0x0000000000987919 */ /* 0x000ee20000002100 */
[----:B------:R-:W-:Y:S01]  /*48df0*/  LOP3.LUT R154, R154, 0xfffdffff, RZ, 0xc0, !PT ;  /* 0xfffdffff9a9a7812 */ /* 0x000fe200078ec0ff */
[----:B------:R-:W-:Y:S01]  /*48e00*/  ULDC UR19, c[0x0][0x228] ;  /* 0x00008a0000137ab9 */ /* 0x000fe20000000800 */
[----:B------:R-:W-:Y:S01]  /*48e10*/  ULDC UR20, c[0x0][0x228] ;  /* 0x00008a0000147ab9 */ /* 0x000fe20000000800 */
[----:B------:R-:W-:Y:S01]  /*48e20*/  STL [R1+0x2924], R64 ;  /* 0x0029244001007387 */ /* 0x000fe20000100800 */
[----:B------:R-:W-:Y:S01]  /*48e30*/  ULDC UR21, c[0x0][0x248] ;  /* 0x0000920000157ab9 */ /* 0x000fe20000000800 */
[----:B------:R-:W-:Y:S01]  /*48e40*/  ULDC.64 UR36, c[0x0][0x228] ;  /* 0x00008a0000247ab9 */ /* 0x000fe20000000a00 */
[----:B------:R-:W-:Y:S01]  /*48e50*/  ULDC UR46, c[0x0][0x228] ;  /* 0x00008a00002e7ab9 */ /* 0x000fe20000000800 */
[----:B------:R-:W-:Y:S01]  /*48e60*/  STL [R1+0x2920], R63 ;  /* 0x0029203f01007387 */ /* 0x000fe20000100800 */
[----:B------:R-:W-:Y:S01]  /*48e70*/  ULDC UR60, c[0x0][0x228] ;  /* 0x00008a00003c7ab9 */ /* 0x000fe20000000800 */
[----:B------:R-:W-:Y:S01]  /*48e80*/  ULDC UR61, c[0x0][0x228] ;  /* 0x00008a00003d7ab9 */ /* 0x000fe20000000800 */
        /* <DEDUP_REMOVED lines=14> */
[----:B-1----:R-:W-:Y:S01]  /*48f70*/  IMAD.SHL.U32 R2, R5, 0x10, RZ ;  /* 0x0000001005027824 */ /* 0x002fe200078e00ff */
[----:B------:R-:W-:Y:S01]  /*48f80*/  ULDC UR53, c[0x0][0x228] ;  /* 0x00008a0000357ab9 */ /* 0x000fe20000000800 */
[----:B------:R-:W-:Y:S01]  /*48f90*/  ULDC UR52, c[0x0][0x228] ;  /* 0x00008a0000347ab9 */ /* 0x000fe20000000800 */
[----:B------:R-:W-:Y:S01]  /*48fa0*/  STL [R1+0x290c], R58 ;  /* 0x00290c3a01007387 */ /* 0x000fe20000100800 */
[----:B------:R-:W-:Y:S01]  /*48fb0*/  ULDC UR40, c[0x0][0x228] ;  /* 0x00008a0000287ab9 */ /* 0x000fe20000000800 */
[----:B------:R-:W-:Y:S01]  /*48fc0*/  LOP3.LUT R2, R2, 0xf0, RZ, 0xc0, !PT ;  /* 0x000000f002027812 */ /* 0x000fe200078ec0ff */
        /* <DEDUP_REMOVED lines=56> */
[----:B------:R1:W-:Y:S02]  /*49350*/  STL [R1+0x2880], R0 ;  /* 0x0028800001007387 */ /* 0x0003e40000100800 */
[----:B-1----:R-:W-:Y:S01]  /*49360*/  VIADD R0, R0, UR4 ;  /* 0x0000000400007c36 */ /* 0x002fe20008000000 */
[----:B------:R-:W-:-:S04]  /*49370*/  ULDC UR4, c[0x0][0x248] ;  /* 0x0000920000047ab9 */ /* 0x000fc80000000800 */
        /* <DEDUP_REMOVED lines=8> */
[----:B------:R-:W-:-:S03]  /*49400*/  ULDC UR4, c[0x0][0x248] ;  /* 0x0000920000047ab9 */ /* 0x000fc60000000800 */
[----:B------:R-:W-:Y:S01]  /*49410*/  VIADD R252, R0, UR4 ;  /* 0x0000000400fc7c36 */ /* 0x000fe20008000000 */
[----:B------:R-:W-:Y:S01]  /*49420*/  ULDC UR4, c[0x0][0x248] ;  /* 0x0000920000047ab9 */ /* 0x000fe20000000800 */
        /* <DEDUP_REMOVED lines=25> */
[----:B------:R2:W-:Y:S01]  /*495c0*/  STL [R1+0x209c], R0 ;  /* 0x00209c0001007387 */ /* 0x0005e20000100800 */
[----:B------:R-:W-:-:S03]  /*495d0*/  ULDC UR4, c[0x0][0x248] ;  /* 0x0000920000047ab9 */ /* 0x000fc60000000800 */
[----:B------:R1:W-:Y:S01]  /*495e0*/  STL [R1+0x20a0], R3 ;  /* 0x0020a00301007387 */ /* 0x0003e20000100800 */
[----:B--2---:R-:W-:Y:S02]  /*495f0*/  IMAD.SHL.U32 R0, R9, 0x40, RZ ;  /* 0x0000004009007824 */ /* 0x004fe400078e00ff */
[----:B-1----:R-:W-:Y:S01]  /*49600*/  VIADD R3, R3, UR4 ;  /* 0x0000000403037c36 */ /* 0x002fe20008000000 */
[----:B------:R-:W-:Y:S02]  /*49610*/  ULDC UR4, c[0x0][0x248] ;  /* 0x0000920000047ab9 */ /* 0x000fe40000000800 */
[----:B------:R-:W-:Y:S02]  /*49620*/  LOP3.LUT R0, R0, 0x400, RZ, 0xc0, !PT ;  /* 0x0000040000007812 */ /* 0x000fe400078ec0ff */
[----:B------:R1:W-:Y:S02]  /*49630*/  STL [R1+0x20a4], R3 ;  /* 0x0020a40301007387 */ /* 0x0003e40000100800 */
[----:B------:R-:W-:Y:S01]  /*49640*/  IADD3 R0, R0, UR45, R2 ;  /* 0x0000002d00007c10 */ /* 0x000fe2000fffe002 */
[----:B------:R-:W-:-:S05]  /*49650*/  VIADD R2, R10, 0x181 ;  /* 0x000001810a027836 */ /* 0x000fca0000000000 */
[----:B------:R-:W-:Y:S01]  /*49660*/  ISETP.GE.AND P1, PT, R2, UR9, PT ;  /* 0x0000000902007c0c */ /* 0x000fe2000bf26270 */
[----:B------:R-:W-:Y:S01]  /*49670*/  ULDC UR9, c[0x0][0x248] ;  /* 0x0000920000097ab9 */ /* 0x000fe20000000800 */
[----:B------:R-:W-:Y:S02]  /*49680*/  VIADD R2, R10, 0x180 ;  /* 0x000001800a027836 */ /* 0x000fe40000000000 */
[----:B-1----:R-:W-:Y:S01]  /*49690*/  VIADD R3, R3, UR4 ;  /* 0x0000000403037c36 */ /* 0x002fe20008000000 */
[----:B------:R-:W-:-:S03]  /*496a0*/  ULDC UR4, c[0x0][0x248] ;  /* 0x0000920000047ab9 */ /* 0x000fc60000000800 */
[----:B------:R-:W-:Y:S01]  /*496b0*/  VIADD R4, R3, UR4 ;  /* 0x0000000403047c36 */ /* 0x000fe20008000000 */
[----:B------:R1:W-:Y:S01]  /*496c0*/  STL [R1+0x20a8], R3 ;  /* 0x0020a80301007387 */ /* 0x0003e20000100800 */
[----:B------:R-:W-:-:S03]  /*496d0*/  ULDC UR4, c[0x0][0x248] ;  /* 0x0000920000047ab9 */ /* 0x000fc60000000800 */
[----:B------:R2:W-:Y:S01]  /*496e0*/  STL [R1+0x20ac], R4 ;  /* 0x0020ac0401007387 */ /* 0x0005e20000100800 */
[----:B-1----:R-:W-:Y:S01]  /*496f0*/  IMAD.U32 R3, RZ, RZ, UR49 ;  /* 0x00000031ff037e24 */ /* 0x002fe2000f8e00ff */
[----:B------:R-:W-:Y:S01]  /*49700*/  BAR.SYNC.DEFER_BLOCKING 0x0 ;  /* 0x0000000000007b1d */ /* 0x000fe20000010000 */
[----:B--2---:R-:W-:Y:S02]  /*49710*/  VIADD R4, R4, UR4 ;  /* 0x0000000404047c36 */ /* 0x004fe40008000000 */
[----:B------:R-:W-:-:S03]  /*49720*/  IMAD R0, R3, 0x8, R0 ;  /* 0x0000000803007824 */ /* 0x000fc600078e0200 */
[----:B------:R-:W-:Y:S01]  /*49730*/  ULDC UR4, c[0x0][0x248] ;  /* 0x0000920000047ab9 */ /* 0x000fe20000000800 */
[----:B------:R-:W-:Y:S01]  /*49740*/  LOP3.LUT R8, R9, 0x7f, RZ, 0xc0, !PT ;  /* 0x0000007f09087812 */ /* 0x000fe200078ec0ff */
[----:B------:R1:W-:Y:S01]  /*49750*/  STL [R1+0x20b0], R4 ;  /* 0x0020b00401007387 */ /* 0x0003e20000100800 */
[----:B---3--:R-:W-:Y:S01]  /*49760*/  LOP3.LUT R152, R152, 0x7f, RZ, 0xc0, !PT ;  /* 0x0000007f98987812 */ /* 0x008fe200078ec0ff */
[----:B------:R-:W2:Y:S01]  /*49770*/  LDC R9, c[0x0][0x244] ;  /* 0x00009100ff097b82 */ /* 0x000ea20000000800 */
[C---:B------:R-:W-:Y:S01]  /*49780*/  VIADD R68, R10.reuse, 0x17f ;  /* 0x0000017f0a447836 */ /* 0x040fe20000000000 */
[----:B------:R-:W-:Y:S01]  /*49790*/  LOP3.LUT R171, R171, 0x7fffffff, RZ, 0xc0, !PT ;  /* 0x7fffffffabab7812 */ /* 0x000fe200078ec0ff */
[----:B------:R-:W-:Y:S01]  /*497a0*/  VIADD R67, R10, 0x17e ;  /* 0x0000017e0a437836 */ /* 0x000fe20000000000 */
[----:B------:R-:W-:Y:S01]  /*497b0*/  ULDC UR49, c[0x0][0x228] ;  /* 0x00008a0000317ab9 */ /* 0x000fe20000000800 */
[----:B-1----:R-:W-:Y:S01]  /*497c0*/  VIADD R4, R4, UR4 ;  /* 0x0000000404047c36 */ /* 0x002fe20008000000 */
[----:B------:R-:W-:-:S03]  /*497d0*/  ULDC UR4, c[0x0][0x248] ;  /* 0x0000920000047ab9 */ /* 0x000fc60000000800 */
[----:B------:R-:W-:Y:S01]  /*497e0*/  VIADD R3, R4, UR4 ;  /* 0x0000000404037c36 */ /* 0x000fe20008000000 */
[----:B------:R1:W-:Y:S01]  /*497f0*/  STL [R1+0x20b4], R4 ;  /* 0x0020b40401007387 */ /* 0x0003e20000100800 */
[----:B------:R-:W-:Y:S02]  /*49800*/  ULDC.64 UR4, c[0x0][0x228] ;  /* 0x00008a0000047ab9 */ /* 0x000fe40000000a00 */
[----:B------:R-:W-:Y:S01]  /*49810*/  ISETP.GE.AND P0, PT, R2, UR5, PT ;  /* 0x0000000502007c0c */ /* 0x000fe2000bf06270 */
[----:B------:R3:W-:Y:S01]  /*49820*/  STL [R1+0x20b8], R3 ;  /* 0x0020b80301007387 */ /* 0x0007e20000100800 */
[----:B------:R-:W-:-:S03]  /*49830*/  ULDC UR5, c[0x0][0x248] ;  /* 0x0000920000057ab9 */ /* 0x000fc60000000800 */
[----:B-1----:R-:W4:Y:S01]  /*49840*/  LDL.LU R4, [R1+0x1c00] ;  /* 0x001c000001047983 */ /* 0x002f220000300800 */
[----:B---3--:R-:W-:Y:S01]  /*49850*/  VIADD R3, R3, UR9 ;  /* 0x0000000903037c36 */ /* 0x008fe20008000000 */
[----:B------:R-:W-:-:S04]  /*49860*/  ULDC UR9, c[0x0][0x248] ;  /* 0x0000920000097ab9 */ /* 0x000fc80000000800 */
[----:B------:R-:W-:Y:S04]  /*49870*/  STL [R1+0x20bc], R3 ;  /* 0x0020bc0301007387 */ /* 0x000fe80000100800 */
[----:B------:R-:W4:Y:S04]  /*49880*/  LDL.LU R5, [R1+0x1c08] ;  /* 0x001c080001057983 */ /* 0x000f280000300800 */
[----:B------:R-:W4:Y:S04]  /*49890*/  LDL.LU R6, [R1+0x1800] ;  /* 0x0018000001067983 */ /* 0x000f280000300800 */
[----:B------:R-:W4:Y:S01]  /*498a0*/  LDL.LU R7, [R1+0x1808] ;  /* 0x0018080001077983 */ /* 0x000f220000300800 */
[----:B------:R-:W-:Y:S01]  /*498b0*/  VIADD R2, R3, UR5 ;  /* 0x0000000503027c36 */ /* 0x000fe20008000000 */
[----:B------:R-:W-:-:S04]  /*498c0*/  ULDC UR5, c[0x0][0x248] ;  /* 0x0000920000057ab9 */ /* 0x000fc80000000800 */
[----:B------:R1:W-:Y:S02]  /*498d0*/  STL [R1+0x20c0], R2 ;  /* 0x0020c00201007387 */ /* 0x0003e40000100800 */
[----:B-1----:R-:W-:Y:S01]  /*498e0*/  VIADD R2, R2, UR9 ;  /* 0x0000000902027c36 */ /* 0x002fe20008000000 */
[----:B------:R-:W-:-:S03]  /*498f0*/  ULDC UR9, c[0x0][0x248] ;  /* 0x0000920000097ab9 */ /* 0x000fc60000000800 */
[----:B------:R-:W-:Y:S01]  /*49900*/  VIADD R3, R2, UR5 ;  /* 0x0000000502037c36 */ /* 0x000fe20008000000 */
[----:B------:R-:W-:Y:S01]  /*49910*/  STL [R1+0x20c4], R2 ;  /* 0x0020c40201007387 */ /* 0x000fe20000100800 */
[----:B------:R-:W-:-:S03]  /*49920*/  ULDC UR5, c[0x0][0x248] ;  /* 0x0000920000057ab9 */ /* 0x000fc60000000800 */
[----:B------:R1:W-:Y:S02]  /*49930*/  STL [R1+0x20c8], R3 ;  /* 0x0020c80301007387 */ /* 0x0003e40000100800 */
[----:B-1----:R-:W-:Y:S01]  /*49940*/  VIADD R3, R3, UR5 ;  /* 0x0000000503037c36 */ /* 0x002fe20008000000 */
[----:B------:R-:W-:-:S04]  /*49950*/  ULDC UR5, c[0x0][0x248] ;  /* 0x0000920000057ab9 */ /* 0x000fc80000000800 */
[----:B------:R1:W-:Y:S02]  /*49960*/  STL [R1+0x20cc], R3 ;  /* 0x0020cc0301007387 */ /* 0x0003e40000100800 */
[----:B-1----:R-:W-:Y:S01]  /*49970*/  VIADD R3, R3, UR5 ;  /* 0x0000000503037c36 */ /* 0x002fe20008000000 */
[----:B------:R-:W-:Y:S01]  /*49980*/  LEA R2, R8, UR45, 0x4 ;  /* 0x0000002d08027c11 */ /* 0x000fe2000f8e20ff */
[----:B------:R-:W-:Y:S01]  /*49990*/  ULDC UR5, c[0x0][0x248] ;  /* 0x0000920000057ab9 */ /* 0x000fe20000000800 */
[----:B------:R-:W-:Y:S01]  /*499a0*/  LEA R152, R152, UR45, 0x4 ;  /* 0x0000002d98987c11 */ /* 0x000fe2000f8e20ff */
[----:B------:R-:W1:Y:S01]  /*499b0*/  LDC R8, c[0x0][0x244] ;  /* 0x00009100ff087b82 */ /* 0x000e620000000800 */
[----:B------:R-:W-:Y:S01]  /*499c0*/  ULDC UR45, c[0x0][0x228] ;  /* 0x00008a00002d7ab9 */ /* 0x000fe20000000800 */
[----:B----4-:R3:W-:Y:S06]  /*499d0*/  STSM.16.M88.4 [R0], R4 ;  /* 0x0000000400007844 */ /* 0x0107ec0000000200 */
[----:B------:R-:W-:Y:S06]  /*499e0*/  BAR.SYNC.DEFER_BLOCKING 0x0 ;  /* 0x0000000000007b1d */ /* 0x000fec0000010000 */
[----:B---3--:R-:W3:Y:S04]  /*499f0*/  LDL.LU R4, [R1+0x1400] ;  /* 0x0014000001047983 */ /* 0x008ee80000300800 */
[----:B------:R-:W3:Y:S04]  /*49a00*/  LDL.LU R5, [R1+0x1408] ;  /* 0x0014080001057983 */ /* 0x000ee80000300800 */
[----:B------:R4:W-:Y:S04]  /*49a10*/  STL [R1+0x20d0], R3 ;  /* 0x0020d00301007387 */ /* 0x0009e80000100800 */
[----:B------:R-:W3:Y:S04]  /*49a20*/  LDL.LU R6, [R1+0x1000] ;  /* 0x0010000001067983 */ /* 0x000ee80000300800 */
[----:B------:R-:W3:Y:S04]  /*49a30*/  LDL.LU R7, [R1+0x1008] ;  /* 0x0010080001077983 */ /* 0x000ee80000300800 */
[----:B------:R-:W2:Y:S01]  /*49a40*/  LDS.128 R16, [R2] ;  /* 0x0000000002107984 */ /* 0x000ea20000000c00 */
[----:B------:R-:W-:Y:S01]  /*49a50*/  BAR.SYNC.DEFER_BLOCKING 0x0 ;  /* 0x0000000000007b1d */ /* 0x000fe20000010000 */
[----:B----4-:R-:W-:-:S05]  /*49a60*/  VIADD R3, R3, UR9 ;  /* 0x0000000903037c36 */ /* 0x010fca0008000000 */
[----:B------:R-:W-:Y:S01]  /*49a70*/  ULDC UR9, c[0x0][0x248] ;  /* 0x0000920000097ab9 */ /* 0x000fe20000000800 */
[----:B------:R4:W-:Y:S02]  /*49a80*/  STL [R1+0x20d4], R3 ;  /* 0x0020d40301007387 */ /* 0x0009e40000100800 */
[----:B----4-:R-:W-:Y:S01]  /*49a90*/  VIADD R3, R3, UR10 ;  /* 0x0000000a03037c36 */ /* 0x010fe20008000000 */
[----:B------:R-:W-:Y:S01]  /*49aa0*/  ULDC UR10, c[0x0][0x248] ;  /* 0x00009200000a7ab9 */ /* 0x000fe20000000800 */
[----:B--2---:R-:W-:Y:S04]  /*49ab0*/  STL.64 [R1+0x1e20], R16 ;  /* 0x001e201001007387 */ /* 0x004fe80000100a00 */
[----:B------:R-:W-:Y:S04]  /*49ac0*/  STL.64 [R1+0x1e28], R18 ;  /* 0x001e281201007387 */ /* 0x000fe80000100a00 */
[----:B------:R2:W-:Y:S02]  /*49ad0*/  STL [R1+0x20d8], R3 ;  /* 0x0020d80301007387 */ /* 0x0005e40000100800 */
[----:B--2---:R-:W-:Y:S01]  /*49ae0*/  VIADD R3, R3, UR5 ;  /* 0x0000000503037c36 */ /* 0x004fe20008000000 */
[----:B------:R-:W-:-:S04]  /*49af0*/  ULDC UR5, c[0x0][0x248] ;  /* 0x0000920000057ab9 */ /* 0x000fc80000000800 */
[----:B------:R2:W-:Y:S02]  /*49b00*/  STL [R1+0x20dc], R3 ;  /* 0x0020dc0301007387 */ /* 0x0005e40000100800 */
[----:B--2---:R-:W-:Y:S01]  /*49b10*/  VIADD R3, R3, UR5 ;  /* 0x0000000503037c36 */ /* 0x004fe20008000000 */
[----:B------:R-:W-:Y:S01]  /*49b20*/  ULDC UR5, c[0x0][0x248] ;  /* 0x0000920000057ab9 */ /* 0x000fe20000000800 */
[----:B---3--:R2:W-:Y:S01]  /*49b30*/  STSM.16.M88.4 [R0], R4 ;  /* 0x0000000400007844 */ /* 0x0085e20000000200 */
[----:B------:R-:W-:Y:S06]  /*49b40*/  BAR.SYNC.DEFER_BLOCKING 0x0 ;  /* 0x0000000000007b1d */ /* 0x000fec0000010000 */
[----:B--2---:R-:W2:Y:S04]  /*49b50*/  LDL.LU R4, [R1+0xc00] ;  /* 0x000c000001047983 */ /* 0x004ea80000300800 */
[----:B------:R-:W2:Y:S04]  /*49b60*/  LDL.LU R5, [R1+0xc08] ;  /* 0x000c080001057983 */ /* 0x000ea80000300800 */
[----:B------:R3:W-:Y:S04]  /*49b70*/  STL [R1+0x20e0], R3 ;  /* 0x0020e00301007387 */ /* 0x0007e80000100800 */
[----:B------:R-:W2:Y:S04]  /*49b80*/  LDL.LU R6, [R1+0x800] ;  /* 0x0008000001067983 */ /* 0x000ea80000300800 */
[----:B------:R-:W2:Y:S04]  /*49b90*/  LDL.LU R7, [R1+0x808] ;  /* 0x0008080001077983 */ /* 0x000ea80000300800 */
[----:B------:R-:W4:Y:S01]  /*49ba0*/  LDS.128 R16, [R2] ;  /* 0x0000000002107984 */ /* 0x000f220000000c00 */
[----:B------:R-:W-:Y:S01]  /*49bb0*/  BAR.SYNC.DEFER_BLOCKING 0x0 ;  /* 0x0000000000007b1d */ /* 0x000fe20000010000 */
[----:B---3--:R-:W-:-:S05]  /*49bc0*/  VIADD R3, R3, UR9 ;  /* 0x0000000903037c36 */ /* 0x008fca0008000000 */
[----:B------:R-:W-:Y:S01]  /*49bd0*/  ULDC UR9, c[0x0][0x248] ;  /* 0x0000920000097ab9 */ /* 0x000fe20000000800 */
[----:B------:R3:W-:Y:S02]  /*49be0*/  STL [R1+0x20e4], R3 ;  /* 0x0020e40301007387 */ /* 0x0007e40000100800 */
[----:B---3--:R-:W-:Y:S01]  /*49bf0*/  VIADD R3, R3, UR10 ;  /* 0x0000000a03037c36 */ /* 0x008fe20008000000 */
[----:B------:R-:W-:Y:S01]  /*49c00*/  ULDC UR10, c[0x0][0x248] ;  /* 0x00009200000a7ab9 */ /* 0x000fe20000000800 */
[----:B----4-:R-:W-:Y:S04]  /*49c10*/  STL.64 [R1+0x1e10], R16 ;  /* 0x001e101001007387 */ /* 0x010fe80000100a00 */
[----:B------:R-:W-:Y:S04]  /*49c20*/  STL.64 [R1+0x1e18], R18 ;  /* 0x001e181201007387 */ /* 0x000fe80000100a00 */
[----:B------:R3:W-:Y:S02]  /*49c30*/  STL [R1+0x20e8], R3 ;  /* 0x0020e80301007387 */ /* 0x0007e40000100800 */
[----:B---3--:R-:W-:Y:S01]  /*49c40*/  VIADD R3, R3, UR5 ;  /* 0x0000000503037c36 */ /* 0x008fe20008000000 */
[----:B------:R-:W-:-:S04]  /*49c50*/  ULDC UR5, c[0x0][0x248] ;  /* 0x0000920000057ab9 */ /* 0x000fc80000000800 */
[----:B------:R3:W-:Y:S02]  /*49c60*/  STL [R1+0x20ec], R3 ;  /* 0x0020ec0301007387 */ /* 0x0007e40000100800 */
[----:B---3--:R-:W-:Y:S01]  /*49c70*/  VIADD R3, R3, UR5 ;  /* 0x0000000503037c36 */ /* 0x008fe20008000000 */
[----:B------:R-:W-:Y:S01]  /*49c80*/  ULDC UR5, c[0x0][0x248] ;  /* 0x0000920000057ab9 */ /* 0x000fe20000000800 */
[----:B--2---:R2:W-:Y:S01]  /*49c90*/  STSM.16.M88.4 [R0], R4 ;  /* 0x0000000400007844 */ /* 0x0045e20000000200 */
[----:B------:R-:W-:Y:S06]  /*49ca0*/  BAR.SYNC.DEFER_BLOCKING 0x0 ;  /* 0x0000000000007b1d */ /* 0x000fec0000010000 */
[----:B--2---:R-:W2:Y:S04]  /*49cb0*/  LDL.LU R4, [R1+0x400] ;  /* 0x0004000001047983 */ /* 0x004ea80000300800 */
[----:B------:R-:W2:Y:S04]  /*49cc0*/  LDL.LU R5, [R1+0x408] ;  /* 0x0004080001057983 */ /* 0x000ea80000300800 */
[----:B------:R3:W-:Y:S04]  /*49cd0*/  STL [R1+0x20f0], R3 ;  /* 0x0020f00301007387 */ /* 0x0007e80000100800 */
[----:B------:R-:W2:Y:S04]  /*49ce0*/  LDL.LU R6, [R1] ;  /* 0x0000000001067983 */ /* 0x000ea80000300800 */
        /* <DEDUP_REMOVED lines=89> */
[----:B------:R-:W-:Y:S01]  /*4a280*/  LDS.128 R244, [R2] ;  /* 0x0000000002f47984 */ /* 0x000fe20000000c00 */
[----:B------:R-:W-:Y:S01]  /*4a290*/  BAR.SYNC.DEFER_BLOCKING 0x0 ;  /* 0x0000000000007b1d */ /* 0x000fe20000010000 */
[----:B---3--:R-:W-:-:S05]  /*4a2a0*/  VIADD R3, R3, UR9 ;  /* 0x0000000903037c36 */ /* 0x008fca0008000000 */
[----:B------:R-:W-:Y:S01]  /*4a2b0*/  ULDC UR9, c[0x0][0x248] ;  /* 0x0000920000097ab9 */ /* 0x000fe20000000800 */
[----:B------:R3:W-:Y:S02]  /*4a2c0*/  STL [R1+0x2134], R3 ;  /* 0x0021340301007387 */ /* 0x0007e40000100800 */
[----:B---3--:R-:W-:Y:S01]  /*4a2d0*/  VIADD R3, R3, UR10 ;  /* 0x0000000a03037c36 */ /* 0x008fe20008000000 */
[----:B------:R-:W-:-:S04]  /*4a2e0*/  ULDC UR10, c[0x0][0x248] ;  /* 0x00009200000a7ab9 */ /* 0x000fc80000000800 */
        /* <DEDUP_REMOVED lines=194> */
[----:B----4-:R-:W-:Y:S04]  /*4af10*/  STL.64 [R1], R16 ;  /* 0x0000001001007387 */ /* 0x010fe80000100a00 */
        /* <DEDUP_REMOVED lines=521> */
[----:B---3--:R-:W-:Y:S01]  /*4cfb0*/  VIADD R3, R3, UR9 ;  /* 0x0000000903037c36 */ /* 0x008fe20008000000 */
[----:B------:R-:W-:Y:S01]  /*4cfc0*/  ULDC UR9, c[0x0][0x248] ;  /* 0x0000920000097ab9 */ /* 0x000fe20000000800 */
[----:B------:R-:W-:Y:S06]  /*4cfd0*/  BAR.SYNC.DEFER_BLOCKING 0x0 ;  /* 0x0000000000007b1d */ /* 0x000fec0000010000 */
        /* <DEDUP_REMOVED lines=14> */
[----:B------:R3:W-:Y:S04]  /*4d0c0*/  STL [R1+0x2354], R3 ;  /* 0x0023540301007387 */ /* 0x0007e80000100800 */
[----:B------:R-:W2:Y:S04]  /*4d0d0*/  LDL.LU R5, [R1+0x1458] ;  /* 0x0014580001057983 */ /* 0x000ea80000300800 */
        /* <DEDUP_REMOVED lines=8> */
[----:B------:R-:W-:-:S04]  /*4d160*/  ULDC UR5, c[0x0][0x248] ;  /* 0x0000920000057ab9 */ /* 0x000fc80000000800 */
[----:B------:R3:W-:Y:S02]  /*4d170*/  STL [R1+0x235c], R3 ;  /* 0x00235c0301007387 */ /* 0x0007e40000100800 */
[----:B---3--:R-:W-:Y:S01]  /*4d180*/  VIADD R3, R3, UR10 ;  /* 0x0000000a03037c36 */ /* 0x008fe20008000000 */
[----:B------:R-:W-:Y:S01]  /*4d190*/  ULDC UR10, c[0x0][0x248] ;  /* 0x00009200000a7ab9 */ /* 0x000fe20000000800 */
[----:B----4-:R-:W-:Y:S04]  /*4d1a0*/  STL.64 [R1+0x1c40], R16 ;  /* 0x001c401001007387 */ /* 0x010fe80000100a00 */
[----:B------:R-:W-:Y:S04]  /*4d1b0*/  STL.64 [R1+0x1c48], R18 ;  /* 0x001c481201007387 */ /* 0x000fe80000100a00 */
        /* <DEDUP_REMOVED lines=46> */
[----:B------:R-:W-:-:S03]  /*4d4a0*/  ULDC UR5, c[0x0][0x248] ;  /* 0x0000920000057ab9 */ /* 0x000fc60000000800 */
[----:B------:R-:W-:Y:S01]  /*4d4b0*/  VIADD R2, R3, UR5 ;  /* 0x0000000503027c36 */ /* 0x000fe20008000000 */
[----:B------:R-:W-:Y:S01]  /*4d4c0*/  STL [R1+0x2384], R3 ;  /* 0x0023840301007387 */ /* 0x000fe20000100800 */
[----:B------:R-:W-:-:S03]  /*4d4d0*/  ULDC UR5, c[0x0][0x248] ;  /* 0x0000920000057ab9 */ /* 0x000fc60000000800 */
        /* <DEDUP_REMOVED lines=347> */
[----:B----4-:R3:W-:Y:S04]  /*4ea90*/  STL.64 [R1+0x1460], R16 ;  /* 0x0014601001007387 */ /* 0x0107e80000100a00 */
[----:B------:R-:W-:Y:S04]  /*4eaa0*/  STL.64 [R1+0x1468], R18 ;  /* 0x0014681201007387 */ /* 0x000fe80000100a00 */
[----:B------:R4:W-:Y:S01]  /*4eab0*/  STL [R1+0x2484], R2 ;  /* 0x0024840201007387 */ /* 0x0009e20000100800 */
[----:B---3--:R-:W3:Y:S01]  /*4eac0*/  LDC R16, c[0x0][0x244] ;  /* 0x00009100ff107b82 */ /* 0x008ee20000000800 */
[----:B----4-:R-:W-:Y:S01]  /*4ead0*/  VIADD R2, R2, UR5 ;  /* 0x0000000502027c36 */ /* 0x010fe20008000000 */
[----:B------:R-:W-:-:S04]  /*4eae0*/  ULDC UR5, c[0x0][0x248] ;  /* 0x0000920000057ab9 */ /* 0x000fc80000000800 */
[----:B------:R4:W-:Y:S02]  /*4eaf0*/  STL [R1+0x2488], R2 ;  /* 0x0024880201007387 */ /* 0x0009e40000100800 */
[----:B----4-:R-:W-:Y:S01]  /*4eb00*/  VIADD R2, R2, UR5 ;  /* 0x0000000502027c36 */ /* 0x010fe20008000000 */
[----:B------:R-:W-:-:S04]  /*4eb10*/  ULDC UR5, c[0x0][0x244] ;  /* 0x0000910000057ab9 */ /* 0x000fc80000000800 */
[----:B------:R4:W-:Y:S02]  /*4eb20*/  STL [R1+0x248c], R2 ;  /* 0x00248c0201007387 */ /* 0x0009e40000100800 */
[----:B----4-:R-:W-:Y:S01]  /*4eb30*/  VIADD R2, R2, UR9 ;  /* 0x0000000902027c36 */ /* 0x010fe20008000000 */
[----:B------:R-:W-:-:S04]  /*4eb40*/  ULDC UR9, c[0x0][0x248] ;  /* 0x0000920000097ab9 */ /* 0x000fc80000000800 */
[----:B------:R4:W-:Y:S02]  /*4eb50*/  STL [R1+0x2490], R2 ;  /* 0x0024900201007387 */ /* 0x0009e40000100800 */
[----:B----4-:R-:W-:Y:S02]  /*4eb60*/  VIADD R2, R2, UR10 ;  /* 0x0000000a02027c36 */ /* 0x010fe40008000000 */
[----:B--2---:R2:W-:Y:S01]  /*4eb70*/  STSM.16.M88.4 [R0], R4 ;  /* 0x0000000400007844 */ /* 0x0045e20000000200 */
[----:B------:R-:W-:Y:S06]  /*4eb80*/  BAR.SYNC.DEFER_BLOCKING 0x0 ;  /* 0x0000000000007b1d */ /* 0x000fec0000010000 */
[----:B--2---:R-:W2:Y:S04]  /*4eb90*/  LDL.LU R4, [R1+0x1c74] ;  /* 0x001c740001047983 */ /* 0x004ea80000300800 */
[----:B------:R-:W2:Y:S04]  /*4eba0*/  LDL.LU R5, [R1+0x1c7c] ;  /* 0x001c7c0001057983 */ /* 0x000ea80000300800 */
[----:B------:R-:W2:Y:S04]  /*4ebb0*/  LDL.LU R6, [R1+0x1874] ;  /* 0x0018740001067983 */ /* 0x000ea80000300800 */
[----:B------:R4:W-:Y:S04]  /*4ebc0*/  STL [R1+0x2494], R2 ;  /* 0x0024940201007387 */ /* 0x0009e80000100800 */
[----:B------:R-:W2:Y:S04]  /*4ebd0*/  LDL.LU R7, [R1+0x187c] ;  /* 0x00187c0001077983 */ /* 0x000ea80000300800 */
[----:B------:R-:W1:Y:S01]  /*4ebe0*/  LDS.128 R20, [R152] ;  /* 0x0000000098147984 */ /* 0x000e620000000c00 */
[----:B------:R-:W-:Y:S01]  /*4ebf0*/  BAR.SYNC.DEFER_BLOCKING 0x0 ;  /* 0x0000000000007b1d */ /* 0x000fe20000010000 */
[----:B----4-:R-:W-:-:S02]  /*4ec00*/  VIADD R2, R2, UR9 ;  /* 0x0000000902027c36 */ /* 0x010fc40008000000 */
[----:B------:R-:W-:-:S03]  /*4ec10*/  IMAD R3, R11, UR5, RZ ;  /* 0x000000050b037c24 */ /* 0x000fc6000f8e02ff */
[----:B------:R-:W-:Y:S01]  /*4ec20*/  ULDC UR5, c[0x0][0x248] ;  /* 0x0000920000057ab9 */ /* 0x000fe20000000800 */
[----:B------:R-:W-:Y:S01]  /*4ec30*/  ULDC UR9, c[0x0][0x248] ;  /* 0x0000920000097ab9 */ /* 0x000fe20000000800 */
[----:B------:R4:W-:Y:S02]  /*4ec40*/  STL [R1+0x2498], R2 ;  /* 0x0024980201007387 */ /* 0x0009e40000100800 */
[----:B----4-:R-:W-:Y:S01]  /*4ec50*/  VIADD R2, R2, UR11 ;  /* 0x0000000b02027c36 */ /* 0x010fe20008000000 */
[----:B------:R-:W-:-:S03]  /*4ec60*/  ULDC.64 UR10, c[0x0][0x220] ;  /* 0x00008800000a7ab9 */ /* 0x000fc60000000a00 */
[----:B------:R-:W-:Y:S01]  /*4ec70*/  VIADD R15, R2, UR12 ;  /* 0x0000000c020f7c36 */ /* 0x000fe20008000000 */
[----:B------:R-:W-:Y:S01]  /*4ec80*/  ULDC.64 UR12, c[0x0][0x220] ;  /* 0x00008800000c7ab9 */ /* 0x000fe20000000a00 */
[----:B-1----:R-:W-:Y:S04]  /*4ec90*/  STL.64 [R1+0x1060], R20 ;  /* 0x0010601401007387 */ /* 0x002fe80000100a00 */
[----:B------:R-:W-:Y:S04]  /*4eca0*/  STL.64 [R1+0x1068], R22 ;  /* 0x0010681601007387 */ /* 0x000fe80000100a00 */
[----:B------:R-:W-:Y:S04]  /*4ecb0*/  STL [R1+0x249c], R2 ;  /* 0x00249c0201007387 */ /* 0x000fe80000100800 */
[----:B------:R-:W-:Y:S04]  /*4ecc0*/  STL [R1+0x24a0], R15 ;  /* 0x0024a00f01007387 */ /* 0x000fe80000100800 */
[----:B--2---:R1:W-:Y:S02]  /*4ecd0*/  STSM.16.M88.4 [R0], R4 ;  /* 0x0000000400007844 */ /* 0x0043e40000000200 */
[----:B-1----:R-:W-:Y:S01]  /*4ece0*/  VIADD R4, R15, UR5 ;  /* 0x000000050f047c36 */ /* 0x002fe20008000000 */
[----:B------:R-:W-:-:S03]  /*4ecf0*/  ULDC UR5, c[0x0][0x248] ;  /* 0x0000920000057ab9 */ /* 0x000fc60000000800 */
[----:B------:R-:W-:Y:S01]  /*4ed00*/  VIADD R6, R4, UR5 ;  /* 0x0000000504067c36 */ /* 0x000fe20008000000 */
[----:B------:R-:W-:Y:S01]  /*4ed10*/  STL [R1+0x24a4], R4 ;  /* 0x0024a40401007387 */ /* 0x000fe20000100800 */
[----:B------:R-:W-:-:S03]  /*4ed20*/  ULDC UR5, c[0x0][0x248] ;  /* 0x0000920000057ab9 */ /* 0x000fc60000000800 */
[----:B------:R1:W-:Y:S01]  /*4ed30*/  STL [R1+0x24a8], R6 ;  /* 0x0024a80601007387 */ /* 0x0003e20000100800 */
[----:B------:R-:W-:Y:S02]  /*4ed40*/  IMAD R5, R8, 0x80, R3 ;  /* 0x0000008008057824 */ /* 0x000fe400078e0203 */
[----:B-1----:R-:W-:Y:S01]  /*4ed50*/  VIADD R6, R6, UR5 ;  /* 0x0000000506067c36 */ /* 0x002fe20008000000 */
[----:B------:R-:W-:-:S04]  /*4ed60*/  ULDC UR5, c[0x0][0x248] ;  /* 0x0000920000057ab9 */ /* 0x000fc80000000800 */
[----:B------:R1:W-:Y:S02]  /*4ed70*/  STL [R1+0x24ac], R6 ;  /* 0x0024ac0601007387 */ /* 0x0003e40000100800 */
[----:B-1----:R-:W-:Y:S01]  /*4ed80*/  VIADD R6, R6, UR5 ;  /* 0x0000000506067c36 */ /* 0x002fe20008000000 */
[----:B------:R-:W-:-:S03]  /*4ed90*/  ULDC UR5, c[0x0][0x248] ;  /* 0x0000920000057ab9 */ /* 0x000fc60000000800 */
[----:B------:R-:W-:Y:S01]  /*4eda0*/  VIADD R8, R6, UR5 ;  /* 0x0000000506087c36 */ /* 0x000fe20008000000 */
[----:B------:R-:W-:Y:S01]  /*4edb0*/  STL [R1+0x24b0], R6 ;  /* 0x0024b00601007387 */ /* 0x000fe20000100800 */
[----:B------:R-:W-:Y:S02]  /*4edc0*/  ULDC UR5, c[0x0][0x248] ;  /* 0x0000920000057ab9 */ /* 0x000fe40000000800 */
        /* <DEDUP_REMOVED lines=257> */
[----:B------:R-:W-:Y:S01]  /*4fde0*/  LEA R2, P2, R3, UR10, 0x2 ;  /* 0x0000000a03027c11 */ /* 0x000fe2000f8410ff */
[----:B------:R-:W-:Y:S01]  /*4fdf0*/  IMAD R7, R9, 0x80, R5 ;  /* 0x0000008009077824 */ /* 0x000fe200078e0205 */
[----:B------:R-:W-:Y:S02]  /*4fe00*/  ULDC UR5, c[0x0][0x228] ;  /* 0x00008a0000057ab9 */ /* 0x000fe40000000800 */
        /* <DEDUP_REMOVED lines=8> */
[----:B------:R-:W-:Y:S01]  /*4fe90*/  LEA.HI.X.SX32 R3, R3, UR11, 0x2, P2 ;  /* 0x0000000b03037c11 */ /* 0x000fe200090f16ff */
[----:B------:R-:W-:Y:S01]  /*4fea0*/  ULDC.64 UR10, c[0x0][0x220] ;  /* 0x00008800000a7ab9 */ /* 0x000fe20000000a00 */
[----:B---3--:R-:W-:Y:S01]  /*4feb0*/  IMAD R9, R16, 0x80, R7 ;  /* 0x0000008010097824 */ /* 0x008fe200078e0207 */
[----:B------:R-:W-:Y:S01]  /*4fec0*/  LOP3.LUT R170, R170, 0x7fffffff, RZ, 0xc0, !PT ;  /* 0x7fffffffaaaa7812 */ /* 0x000fe200078ec0ff */
[----:B------:R1:W-:Y:S01]  /*4fed0*/  STL [R1+0x261c], R24 ;  /* 0x00261c1801007387 */ /* 0x0003e20000100800 */
[----:B------:R-:W-:Y:S01]  /*4fee0*/  VIADD R66, R10, 0x17d ;  /* 0x0000017d0a427836 */ /* 0x000fe20000000000 */
[----:B------:R-:W-:Y:S01]  /*4fef0*/  ULDC UR9, c[0x0][0x228] ;  /* 0x00008a0000097ab9 */ /* 0x000fe20000000800 */
[----:B-1----:R-:W-:Y:S01]  /*4ff00*/  VIADD R24, R24, UR16 ;  /* 0x0000001018187c36 */ /* 0x002fe20008000000 */
[----:B------:R-:W-:-:S04]  /*4ff10*/  ULDC UR16, c[0x0][0x248] ;  /* 0x0000920000107ab9 */ /* 0x000fc80000000800 */
[----:B------:R1:W-:Y:S02]  /*4ff20*/  STL [R1+0x2620], R24 ;  /* 0x0026201801007387 */ /* 0x0003e40000100800 */
[----:B-1----:R-:W-:Y:S01]  /*4ff30*/  VIADD R24, R24, UR16 ;  /* 0x0000001018187c36 */ /* 0x002fe20008000000 */
[----:B------:R-:W-:-:S04]  /*4ff40*/  ULDC UR16, c[0x0][0x248] ;  /* 0x0000920000107ab9 */ /* 0x000fc80000000800 */
[----:B------:R1:W-:Y:S01]  /*4ff50*/  STL [R1+0x2624], R24 ;  /* 0x0026241801007387 */ /* 0x0003e20000100800 */
[----:B------:R-:W-:Y:S01]  /*4ff60*/  LEA R4, P2, R5, UR10, 0x2 ;  /* 0x0000000a05047c11 */ /* 0x000fe2000f8410ff */
[----:B-1----:R-:W-:Y:S01]  /*4ff70*/  VIADD R24, R24, UR16 ;  /* 0x0000001018187c36 */ /* 0x002fe20008000000 */
[----:B------:R-:W-:-:S04]  /*4ff80*/  ULDC UR16, c[0x0][0x248] ;  /* 0x0000920000107ab9 */ /* 0x000fc80000000800 */
[----:B------:R1:W-:Y:S01]  /*4ff90*/  STL [R1+0x2628], R24 ;  /* 0x0026281801007387 */ /* 0x0003e20000100800 */
[----:B------:R-:W-:Y:S01]  /*4ffa0*/  LEA.HI.X.SX32 R5, R5, UR11, 0x2, P2 ;  /* 0x0000000b05057c11 */ /* 0x000fe200090f16ff */
[----:B------:R-:W-:Y:S01]  /*4ffb0*/  ULDC.64 UR10, c[0x0][0x220] ;  /* 0x00008800000a7ab9 */ /* 0x000fe20000000a00 */
[----:B-1----:R-:W-:Y:S01]  /*4ffc0*/  VIADD R24, R24, UR16 ;  /* 0x0000001018187c36 */ /* 0x002fe20008000000 */
[----:B------:R-:W-:-:S04]  /*4ffd0*/  ULDC UR16, c[0x0][0x248] ;  /* 0x0000920000107ab9 */ /* 0x000fc80000000800 */
[----:B------:R1:W-:Y:S01]  /*4ffe0*/  STL [R1+0x262c], R24 ;  /* 0x00262c1801007387 */ /* 0x0003e20000100800 */
[C---:B------:R-:W-:Y:S01]  /*4fff0*/  LEA R6, P2, R7.reuse, UR10, 0x2 ;  /* 0x0000000a07067c11 */ /* 0x040fe2000f8410ff */
[----:B------:R-:W-:Y:S01]  /*50000*/  ULDC UR10, c[0x0][0x228] ;  /* 0x00008a00000a7ab9 */ /* 0x000fe20000000800 */
[----:B-1----:R-:W-:Y:S01]  /*50010*/  VIADD R24, R24, UR16 ;  /* 0x0000001018187c36 */ /* 0x002fe20008000000 */
[----:B------:R-:W-:Y:S01]  /*50020*/  ULDC UR16, c[0x0][0x248] ;  /* 0x0000920000107ab9 */ /* 0x000fe20000000800 */
[----:B------:R-:W-:Y:S01]  /*50030*/  LEA.HI.X.SX32 R7, R7, UR11, 0x2, P2 ;  /* 0x0000000b07077c11 */ /* 0x000fe200090f16ff */
[----:B------:R-:W-:Y:S02]  /*50040*/  ULDC UR11, c[0x0][0x228] ;  /* 0x00008a00000b7ab9 */ /* 0x000fe40000000800 */
[----:B------:R1:W-:Y:S01]  /*50050*/  STL [R1+0x2630], R24 ;  /* 0x0026301801007387 */ /* 0x0003e20000100800 */
[----:B------:R-:W-:Y:S01]  /*50060*/  LEA R8, P3, R9, UR12, 0x2 ;  /* 0x0000000c09087c11 */ /* 0x000fe2000f8610ff */
[----:B------:R-:W-:Y:S01]  /*50070*/  ULDC UR12, c[0x0][0x228] ;  /* 0x00008a00000c7ab9 */ /* 0x000fe20000000800 */
[----:B-1----:R-:W-:Y:S01]  /*50080*/  VIADD R24, R24, UR16 ;  /* 0x0000001018187c36 */ /* 0x002fe20008000000 */
[----:B------:R-:W-:-:S02]  /*50090*/  ULDC.64 UR16, c[0x0][0x228] ;  /* 0x00008a0000107ab9 */ /* 0x000fc40000000a00 */
[----:B------:R-:W-:Y:S01]  /*500a0*/  ISETP.LT.AND P2, PT, R14, UR16, !P1 ;  /* 0x000000100e007c0c */ /* 0x000fe2000cf41270 */
[----:B------:R-:W-:Y:S01]  /*500b0*/  ULDC UR16, c[0x0][0x248] ;  /* 0x0000920000107ab9 */ /* 0x000fe20000000800 */
[----:B------:R-:W-:Y:S01]  /*500c0*/  LEA.HI.X.SX32 R9, R9, UR13, 0x2, P3 ;  /* 0x0000000d09097c11 */ /* 0x000fe200098f16ff */
[----:B------:R-:W-:Y:S01]  /*500d0*/  ULDC UR13, c[0x0][0x228] ;  /* 0x00008a00000d7ab9 */ /* 0x000fe20000000800 */
[----:B------:R-:W-:-:S09]  /*500e0*/  ISETP.LT.AND P3, PT, R13, UR18, !P1 ;  /* 0x000000120d007c0c */ /* 0x000fd2000cf61270 */
[----:B------:R-:W-:Y:S02]  /*500f0*/  @P2 LOP3.LUT R154, R154, 0x20000, RZ, 0xfc, !PT ;  /* 0x000200009a9a2812 */ /* 0x000fe400078efcff */
[----:B------:R-:W-:Y:S01]  /*50100*/  ISETP.LT.AND P2, PT, R12, UR19, !P1 ;  /* 0x000000130c007c0c */ /* 0x000fe2000cf41270 */
[----:B------:R-:W-:Y:S01]  /*50110*/  ULDC.64 UR18, c[0x0][0x228] ;  /* 0x00008a0000127ab9 */ /* 0x000fe20000000a00 */
[----:B------:R-:W-:-:S04]  /*50120*/  LOP3.LUT R154, R154, 0xfffeffff, RZ, 0xc0, !PT ;  /* 0xfffeffff9a9a7812 */ /* 0x000fc800078ec0ff */
[----:B------:R-:W-:Y:S02]  /*50130*/  @P3 LOP3.LUT R154, R154, 0x10000, RZ, 0xfc, !PT ;  /* 0x000100009a9a3812 */ /* 0x000fe400078efcff */
[----:B------:R-:W-:Y:S02]  /*50140*/  ISETP.LT.AND P1, PT, R11, UR18, !P1 ;  /* 0x000000120b007c0c */ /* 0x000fe4000cf21270 */
[----:B------:R-:W-:-:S04]  /*50150*/  LOP3.LUT R154, R154, 0xffff7fff, RZ, 0xc0, !PT ;  /* 0xffff7fff9a9a7812 */ /* 0x000fc800078ec0ff */
[----:B------:R-:W-:-:S04]  /*50160*/  @P2 LOP3.LUT R154, R154, 0x8000, RZ, 0xfc, !PT ;  /* 0x000080009a9a2812 */ /* 0x000fc800078efcff */
[----:B------:R-:W-:-:S04]  /*50170*/  LOP3.LUT R154, R154, 0xffffbfff, RZ, 0xc0, !PT ;  /* 0xffffbfff9a9a7812 */ /* 0x000fc800078ec0ff */
[----:B------:R-:W-:Y:S02]  /*50180*/  @P1 LOP3.LUT R154, R154, 0x4000, RZ, 0xfc, !PT ;  /* 0x000040009a9a1812 */ /* 0x000fe400078efcff */
[----:B------:R-:W-:Y:S02]  /*50190*/  ISETP.LT.AND P1, PT, R14, UR20, !P0 ;  /* 0x000000140e007c0c */ /* 0x000fe4000c721270 */
[----:B------:R-:W-:-:S11]  /*501a0*/  LOP3.LUT R154, R154, 0xffffdfff, RZ, 0xc0, !PT ;  /* 0xffffdfff9a9a7812 */ /* 0x000fd600078ec0ff */
[----:B------:R-:W-:Y:S02]  /*501b0*/  @P1 LOP3.LUT R154, R154, 0x2000, RZ, 0xfc, !PT ;  /* 0x000020009a9a1812 */ /* 0x000fe400078efcff */
[----:B------:R-:W-:Y:S02]  /*501c0*/  ISETP.LT.AND P1, PT, R13, UR13, !P0 ;  /* 0x0000000d0d007c0c */ /* 0x000fe4000c721270 */
[----:B------:R-:W-:Y:S01]  /*501d0*/  LOP3.LUT R154, R154, 0xffffefff, RZ, 0xc0, !PT ;  /* 0xffffefff9a9a7812 */ /* 0x000fe200078ec0ff */
[----:B------:R1:W-:Y:S02]  /*501e0*/  STL [R1+0x2634], R24 ;  /* 0x0026341801007387 */ /* 0x0003e40000100800 */
[----:B-1----:R-:W-:-:S08]  /*501f0*/  VIADD R24, R24, UR21 ;  /* 0x0000001518187c36 */ /* 0x002fd00008000000 */
[----:B------:R-:W-:Y:S01]  /*50200*/  @P1 LOP3.LUT R154, R154, 0x1000, RZ, 0xfc, !PT ;  /* 0x000010009a9a1812 */ /* 0x000fe200078efcff */
[----:B------:R-:W-:Y:S01]  /*50210*/  ULDC UR21, c[0x0][0x248] ;  /* 0x0000920000157ab9 */ /* 0x000fe20000000800 */
[----:B------:R-:W-:Y:S01]  /*50220*/  ISETP.LT.AND P1, PT, R12, UR12, !P0 ;  /* 0x0000000c0c007c0c */ /* 0x000fe2000c721270 */
[----:B------:R-:W-:Y:S01]  /*50230*/  ULDC UR12, c[0x0][0x248] ;  /* 0x00009200000c7ab9 */ /* 0x000fe20000000800 */
[----:B------:R1:W-:Y:S01]  /*50240*/  STL [R1+0x2638], R24 ;  /* 0x0026381801007387 */ /* 0x0003e20000100800 */
[----:B------:R-:W-:Y:S01]  /*50250*/  LOP3.LUT R154, R154, 0xfffff7ff, RZ, 0xc0, !PT ;  /* 0xfffff7ff9a9a7812 */ /* 0x000fe200078ec0ff */
[----:B-1----:R-:W-:Y:S01]  /*50260*/  VIADD R24, R24, UR21 ;  /* 0x0000001518187c36 */ /* 0x002fe20008000000 */
[----:B------:R-:W-:Y:S02]  /*50270*/  ULDC.64 UR20, c[0x0][0x228] ;  /* 0x00008a0000147ab9 */ /* 0x000fe40000000a00 */
[----:B------:R-:W-:-:S06]  /*50280*/  ISETP.LT.AND P0, PT, R11, UR20, !P0 ;  /* 0x000000140b007c0c */ /* 0x000fcc000c701270 */
[----:B------:R-:W-:-:S04]  /*50290*/  @P1 LOP3.LUT R154, R154, 0x800, RZ, 0xfc, !PT ;  /* 0x000008009a9a1812 */ /* 0x000fc800078efcff */
[----:B------:R-:W-:Y:S01]  /*502a0*/  LOP3.LUT R154, R154, 0xfffffbff, RZ, 0xc0, !PT ;  /* 0xfffffbff9a9a7812 */ /* 0x000fe200078ec0ff */
[----:B------:R1:W-:Y:S03]  /*502b0*/  STL [R1+0x263c], R24 ;  /* 0x00263c1801007387 */ /* 0x0003e60000100800 */
[----:B------:R-:W-:Y:S02]  /*502c0*/  @P0 LOP3.LUT R154, R154, 0x400, RZ, 0xfc, !PT ;  /* 0x000004009a9a0812 */ /* 0x000fe400078efcff */
[----:B------:R-:W-:Y:S01]  /*502d0*/  ISETP.GE.AND P0, PT, R68, UR37, PT ;  /* 0x0000002544007c0c */ /* 0x000fe2000bf06270 */
[----:B------:R-:W-:Y:S02]  /*502e0*/  VIADD R65, R10, 0x17c ;  /* 0x0000017c0a417836 */ /* 0x000fe40000000000 */
[----:B-1----:R-:W-:Y:S01]  /*502f0*/  VIADD R24, R24, UR16 ;  /* 0x0000001018187c36 */ /* 0x002fe20008000000 */
[----:B------:R-:W-:Y:S01]  /*50300*/  ISETP.LT.AND P3, PT, R14, UR11, !P0 ;  /* 0x0000000b0e007c0c */ /* 0x000fe2000c761270 */
[----:B------:R-:W-:Y:S01]  /*50310*/  ULDC UR16, c[0x0][0x248] ;  /* 0x0000920000107ab9 */ /* 0x000fe20000000800 */
[----:B------:R-:W-:Y:S01]  /*50320*/  LOP3.LUT R154, R154, 0xfffffdff, RZ, 0xc0, !PT ;  /* 0xfffffdff9a9a7812 */ /* 0x000fe200078ec0ff */
[C---:B------:R-:W-:Y:S01]  /*50330*/  VIADD R64, R10.reuse, 0x17b ;  /* 0x0000017b0a407836 */ /* 0x040fe20000000000 */
[----:B------:R1:W-:Y:S01]  /*50340*/  STL [R1+0x2640], R24 ;  /* 0x0026401801007387 */ /* 0x0003e20000100800 */
[----:B------:R-:W-:Y:S01]  /*50350*/  ISETP.LT.AND P2, PT, R13, UR10, !P0 ;  /* 0x0000000a0d007c0c */ /* 0x000fe2000c741270 */
[----:B------:R-:W-:Y:S01]  /*50360*/  ULDC UR10, c[0x0][0x248] ;  /* 0x00009200000a7ab9 */ /* 0x000fe20000000800 */
[C---:B------:R-:W-:Y:S01]  /*50370*/  VIADD R63, R10.reuse, 0x17a ;  /* 0x0000017a0a3f7836 */ /* 0x040fe20000000000 */
[----:B------:R-:W-:Y:S01]  /*50380*/  LOP3.LUT R169, R169, 0x7fffffff, RZ, 0xc0, !PT ;  /* 0x7fffffffa9a97812 */ /* 0x000fe200078ec0ff */
[----:B------:R-:W-:Y:S01]  /*50390*/  VIADD R62, R10, 0x179 ;  /* 0x000001790a3e7836 */ /* 0x000fe20000000000 */
[----:B------:R-:W-:Y:S01]  /*503a0*/  ULDC UR37, c[0x0][0x228] ;  /* 0x00008a0000257ab9 */ /* 0x000fe20000000800 */
[----:B-1----:R-:W-:Y:S01]  /*503b0*/  VIADD R24, R24, UR16 ;  /* 0x0000001018187c36 */ /* 0x002fe20008000000 */
[----:B------:R-:W-:-:S04]  /*503c0*/  ULDC UR16, c[0x0][0x248] ;  /* 0x0000920000107ab9 */ /* 0x000fc80000000800 */
[----:B------:R1:W-:Y:S01]  /*503d0*/  STL [R1+0x2644], R24 ;  /* 0x0026441801007387 */ /* 0x0003e20000100800 */
[----:B------:R-:W-:Y:S02]  /*503e0*/  @P3 LOP3.LUT R154, R154, 0x200, RZ, 0xfc, !PT ;  /* 0x000002009a9a3812 */ /* 0x000fe400078efcff */
[----:B------:R-:W-:Y:S01]  /*503f0*/  ISETP.LT.AND P1, PT, R12, UR46, !P0 ;  /* 0x0000002e0c007c0c */ /* 0x000fe2000c721270 */
[----:B------:R-:W-:Y:S02]  /*50400*/  VIADD R61, R10, 0x178 ;  /* 0x000001780a3d7836 */ /* 0x000fe40000000000 */
[----:B-1----:R-:W-:Y:S01]  /*50410*/  VIADD R24, R24, UR16 ;  /* 0x0000001018187c36 */ /* 0x002fe20008000000 */
[----:B------:R-:W-:Y:S01]  /*50420*/  ULDC UR16, c[0x0][0x248] ;  /* 0x0000920000107ab9 */ /* 0x000fe20000000800 */
[----:B------:R-:W-:Y:S01]  /*50430*/  LOP3.LUT R154, R154, 0xfffffeff, RZ, 0xc0, !PT ;  /* 0xfffffeff9a9a7812 */ /* 0x000fe200078ec0ff */
[----:B------:R-:W-:Y:S01]  /*50440*/  VIADD R60, R10, 0x177 ;  /* 0x000001770a3c7836 */ /* 0x000fe20000000000 */
[----:B------:R-:W-:Y:S01]  /*50450*/  ULDC UR46, c[0x0][0x228] ;  /* 0x00008a00002e7ab9 */ /* 0x000fe20000000800 */
[----:B------:R1:W-:Y:S01]  /*50460*/  STL [R1+0x2648], R24 ;  /* 0x0026481801007387 */ /* 0x0003e20000100800 */
[----:B------:R-:W-:Y:S01]  /*50470*/  @P2 LOP3.LUT R154, R154, 0x100, RZ, 0xfc, !PT ;  /* 0x000001009a9a2812 */ /* 0x000fe200078efcff */
[----:B-1----:R-:W-:-:S05]  /*50480*/  VIADD R24, R24, UR16 ;  /* 0x0000001018187c36 */ /* 0x002fca0008000000 */
[----:B------:R1:W-:Y:S01]  /*50490*/  STL [R1+0x264c], R24 ;  /* 0x00264c1801007387 */ /* 0x0003e20000100800 */
[----:B------:R-:W-:Y:S01]  /*504a0*/  LOP3.LUT R154, R154, 0xffffff7f, RZ, 0xc0, !PT ;  /* 0xffffff7f9a9a7812 */ /* 0x000fe200078ec0ff */
[----:B-1----:R-:W-:Y:S01]  /*504b0*/  VIADD R24, R24, UR12 ;  /* 0x0000000c18187c36 */ /* 0x002fe20008000000 */
[----:B------:R-:W-:Y:S02]  /*504c0*/  ULDC.64 UR12, c[0x0][0x228] ;  /* 0x00008a00000c7ab9 */ /* 0x000fe40000000a00 */
[----:B------:R-:W-:Y:S02]  /*504d0*/  ISETP.LT.AND P0, PT, R11, UR12, !P0 ;  /* 0x0000000c0b007c0c */ /* 0x000fe4000c701270 */
[----:B------:R-:W-:-:S04]  /*504e0*/  @P1 LOP3.LUT R154, R154, 0x80, RZ, 0xfc, !PT ;  /* 0x000000809a9a1812 */ /* 0x000fc800078efcff */
[----:B------:R-:W-:-:S07]  /*504f0*/  LOP3.LUT R154, R154, 0xffffffbf, RZ, 0xc0, !PT ;  /* 0xffffffbf9a9a7812 */ /* 0x000fce00078ec0ff */
[----:B------:R-:W-:Y:S02]  /*50500*/  @P0 LOP3.LUT R154, R154, 0x40, RZ, 0xfc, !PT ;  /* 0x000000409a9a0812 */ /* 0x000fe400078efcff */
[----:B------:R-:W-:Y:S01]  /*50510*/  ISETP.GE.AND P0, PT, R67, UR17, PT ;  /* 0x0000001143007c0c */ /* 0x000fe2000bf06270 */
[----:B------:R1:W-:Y:S01]  /*50520*/  STL [R1+0x2650], R24 ;  /* 0x0026501801007387 */ /* 0x0003e20000100800 */
[----:B------:R-:W-:Y:S01]  /*50530*/  LOP3.LUT R154, R154, 0xffffffdf, RZ, 0xc0, !PT ;  /* 0xffffffdf9a9a7812 */ /* 0x000fe200078ec0ff */
[----:B------:R-:W-:Y:S01]  /*50540*/  ULDC.64 UR16, c[0x0][0x228] ;  /* 0x00008a0000107ab9 */ /* 0x000fe20000000a00 */
[----:B------:R-:W-:Y:S01]  /*50550*/  ISETP.LT.AND P3, PT, R14, UR45, !P0 ;  /* 0x0000002d0e007c0c */ /* 0x000fe2000c761270 */
[----:B------:R-:W2:Y:S01]  /*50560*/  LDL.LU R68, [R1+0x2934] ;  /* 0x0029340001447983 */ /* 0x000ea20000300800 */
[----:B------:R-:W-:Y:S01]  /*50570*/  ISETP.LT.AND P2, PT, R13, UR60, !P0 ;  /* 0x0000003c0d007c0c */ /* 0x000fe2000c741270 */
[----:B------:R-:W-:Y:S01]  /*50580*/  VIADD R59, R10, 0x176 ;  /* 0x000001760a3b7836 */ /* 0x000fe20000000000 */
[----:B------:R-:W-:Y:S01]  /*50590*/  ISETP.LT.AND P1, PT, R12, UR61, !P0 ;  /* 0x0000003d0c007c0c */ /* 0x000fe2000c721270 */
[----:B------:R-:W3:Y:S01]  /*505a0*/  LDL.LU R67, [R1+0x2930] ;  /* 0x0029300001437983 */ /* 0x000ee20000300800 */
[----:B------:R-:W-:Y:S01]  /*505b0*/  VIADD R58, R10, 0x175 ;  /* 0x000001750a3a7836 */ /* 0x000fe20000000000 */
[----:B------:R-:W-:Y:S01]  /*505c0*/  ULDC UR45, c[0x0][0x228] ;  /* 0x00008a00002d7ab9 */ /* 0x000fe20000000800 */
[----:B-1----:R-:W-:Y:S01]  /*505d0*/  VIADD R24, R24, UR10 ;  /* 0x0000000a18187c36 */ /* 0x002fe20008000000 */
[----:B------:R-:W-:Y:S01]  /*505e0*/  ULDC.64 UR10, c[0x0][0x228] ;  /* 0x00008a00000a7ab9 */ /* 0x000fe20000000a00 */
[----:B------:R-:W-:-:S03]  /*505f0*/  VIADD R57, R10, 0x174 ;  /* 0x000001740a397836 */ /* 0x000fc60000000000 */
[----:B------:R-:W-:Y:S01]  /*50600*/  @P3 LOP3.LUT R154, R154, 0x20, RZ, 0xfc, !PT ;  /* 0x000000209a9a3812 */ /* 0x000fe200078efcff */
[C---:B------:R-:W-:Y:S01]  /*50610*/  VIADD R56, R10.reuse, 0x173 ;  /* 0x000001730a387836 */ /* 0x040fe20000000000 */
[----:B------:R-:W-:Y:S01]  /*50620*/  ULDC UR61, c[0x0][0x228] ;  /* 0x00008a00003d7ab9 */ /* 0x000fe20000000800 */
[----:B------:R-:W-:Y:S01]  /*50630*/  VIADD R55, R10, 0x172 ;  /* 0x000001720a377836 */ /* 0x000fe20000000000 */
[----:B------:R-:W-:Y:S01]  /*50640*/  LOP3.LUT R154, R154, 0xffffffef, RZ, 0xc0, !PT ;  /* 0xffffffef9a9a7812 */ /* 0x000fe200078ec0ff */
[----:B------:R-:W-:Y:S01]  /*50650*/  VIADD R54, R10, 0x171 ;  /* 0x000001710a367836 */ /* 0x000fe20000000000 */
[----:B------:R-:W-:Y:S02]  /*50660*/  ULDC UR60, c[0x0][0x228] ;  /* 0x00008a00003c7ab9 */ /* 0x000fe40000000800 */
[----:B------:R-:W-:Y:S02]  /*50670*/  @P2 LOP3.LUT R154, R154, 0x10, RZ, 0xfc, !PT ;  /* 0x000000109a9a2812 */ /* 0x000fe400078efcff */
[----:B------:R-:W-:Y:S01]  /*50680*/  ISETP.LT.AND P0, PT, R11, UR10, !P0 ;  /* 0x0000000a0b007c0c */ /* 0x000fe2000c701270 */
[----:B------:R-:W-:Y:S01]  /*50690*/  ULDC UR10, c[0x0][0x248] ;  /* 0x00009200000a7ab9 */ /* 0x000fe20000000800 */
[----:B------:R-:W-:-:S04]  /*506a0*/  LOP3.LUT R154, R154, 0xfffffff7, RZ, 0xc0, !PT ;  /* 0xfffffff79a9a7812 */ /* 0x000fc800078ec0ff */
[----:B------:R-:W-:-:S04]  /*506b0*/  @P1 LOP3.LUT R154, R154, 0x8, RZ, 0xfc, !PT ;  /* 0x000000089a9a1812 */ /* 0x000fc800078efcff */
[----:B------:R-:W-:-:S04]  /*506c0*/  LOP3.LUT R154, R154, 0xfffffffb, RZ, 0xc0, !PT ;  /* 0xfffffffb9a9a7812 */ /* 0x000fc800078ec0ff */
[----:B------:R-:W-:Y:S02]  /*506d0*/  @P0 LOP3.LUT R154, R154, 0x4, RZ, 0xfc, !PT ;  /* 0x000000049a9a0812 */ /* 0x000fe400078efcff */
[----:B------:R-:W-:Y:S01]  /*506e0*/  ISETP.GE.AND P0, PT, R66, UR19, PT ;  /* 0x0000001342007c0c */ /* 0x000fe2000bf06270 */
[----:B------:R-:W-:-:S03]  /*506f0*/  ULDC.64 UR18, c[0x0][0x228] ;  /* 0x00008a0000127ab9 */ /* 0x000fc60000000a00 */
[----:B------:R-:W-:Y:S01]  /*50700*/  ISETP.LT.AND P1, PT, R12, UR59, !P0 ;  /* 0x0000003b0c007c0c */ /* 0x000fe2000c721270 */
[----:B------:R1:W-:Y:S01]  /*50710*/  STL [R1+0x2654], R24 ;  /* 0x0026541801007387 */ /* 0x0003e20000100800 */
[----:B------:R-:W-:Y:S01]  /*50720*/  ISETP.LT.AND P3, PT, R14, UR44, !P0 ;  /* 0x0000002c0e007c0c */ /* 0x000fe2000c761270 */
[C---:B------:R-:W-:Y:S01]  /*50730*/  VIADD R53, R10.reuse, 0x170 ;  /* 0x000001700a357836 */ /* 0x040fe20000000000 */
[----:B------:R-:W-:Y:S01]  /*50740*/  ISETP.LT.AND P2, PT, R13, UR58, !P0 ;  /* 0x0000003a0d007c0c */ /* 0x000fe2000c741270 */
[----:B------:R-:W4:Y:S01]  /*50750*/  LDL.LU R66, [R1+0x292c] ;  /* 0x00292c0001427983 */ /* 0x000f220000300800 */
[----:B------:R-:W-:Y:S01]  /*50760*/  ISETP.LT.AND P0, PT, R11, UR16, !P0 ;  /* 0x000000100b007c0c */ /* 0x000fe2000c701270 */
[----:B------:R-:W-:Y:S01]  /*50770*/  VIADD R52, R10, 0x16f ;  /* 0x0000016f0a347836 */ /* 0x000fe20000000000 */
[----:B------:R-:W-:Y:S01]  /*50780*/  LOP3.LUT R154, R154, 0xfffffffd, RZ, 0xc0, !PT ;  /* 0xfffffffd9a9a7812 */ /* 0x000fe200078ec0ff */
[C---:B------:R-:W-:Y:S01]  /*50790*/  VIADD R51, R10.reuse, 0x16e ;  /* 0x0000016e0a337836 */ /* 0x040fe20000000000 */
[----:B------:R-:W-:Y:S01]  /*507a0*/  ULDC UR44, c[0x0][0x228] ;  /* 0x00008a00002c7ab9 */ /* 0x000fe20000000800 */
[----:B------:R-:W-:Y:S01]  /*507b0*/  VIADD R50, R10, 0x16d ;  /* 0x0000016d0a327836 */ /* 0x000fe20000000000 */
[----:B------:R-:W-:Y:S01]  /*507c0*/  ULDC UR59, c[0x0][0x228] ;  /* 0x00008a00003b7ab9 */ /* 0x000fe20000000800 */
[----:B------:R-:W-:Y:S01]  /*507d0*/  @P1 LOP3.LUT R171, R171, 0x80000000, RZ, 0xfc, !PT ;  /* 0x80000000abab1812 */ /* 0x000fe200078efcff */
[----:B-1----:R-:W-:Y:S01]  /*507e0*/  VIADD R24, R24, UR10 ;  /* 0x0000000a18187c36 */ /* 0x002fe20008000000 */
[----:B------:R-:W-:Y:S01]  /*507f0*/  @P3 LOP3.LUT R154, R154, 0x2, RZ, 0xfc, !PT ;  /* 0x000000029a9a3812 */ /* 0x000fe200078efcff */
[----:B------:R-:W-:Y:S01]  /*50800*/  ULDC UR10, c[0x0][0x248] ;  /* 0x00009200000a7ab9 */ /* 0x000fe20000000800 */
[----:B------:R-:W-:Y:S01]  /*50810*/  LOP3.LUT R171, R171, 0xbfffffff, RZ, 0xc0, !PT ;  /* 0xbfffffffabab7812 */ /* 0x000fe200078ec0ff */
[----:B------:R-:W-:Y:S01]  /*50820*/  VIADD R49, R10, 0x16c ;  /* 0x0000016c0a317836 */ /* 0x000fe20000000000 */
[----:B------:R-:W-:-:S02]  /*50830*/  ULDC UR58, c[0x0][0x228] ;  /* 0x00008a00003a7ab9 */ /* 0x000fc40000000800 */
[----:B------:R-:W-:Y:S02]  /*50840*/  @P0 LOP3.LUT R171, R171, 0x40000000, RZ, 0xfc, !PT ;  /* 0x40000000abab0812 */ /* 0x000fe400078efcff */
[----:B------:R-:W-:Y:S01]  /*50850*/  ISETP.GE.AND P0, PT, R65, UR21, PT ;  /* 0x0000001541007c0c */ /* 0x000fe2000bf06270 */
[----:B------:R-:W-:-:S03]  /*50860*/  ULDC.64 UR20, c[0x0][0x228] ;  /* 0x00008a0000147ab9 */ /* 0x000fc60000000a00 */
[----:B------:R-:W-:Y:S01]  /*50870*/  ISETP.LT.AND P3, PT, R14, UR43, !P0 ;  /* 0x0000002b0e007c0c */ /* 0x000fe2000c761270 */
[----:B------:R1:W-:Y:S01]  /*50880*/  STL [R1+0x2658], R24 ;  /* 0x0026581801007387 */ /* 0x0003e20000100800 */
[----:B------:R-:W-:Y:S01]  /*50890*/  LOP3.LUT R154, R154, 0xfffffffe, RZ, 0xc0, !PT ;  /* 0xfffffffe9a9a7812 */ /* 0x000fe200078ec0ff */
[----:B------:R-:W-:Y:S01]  /*508a0*/  ULDC UR43, c[0x0][0x228] ;  /* 0x00008a00002b7ab9 */ /* 0x000fe20000000800 */
[----:B------:R-:W-:Y:S01]  /*508b0*/  LOP3.LUT R171, R171, 0xdfffffff, RZ, 0xc0, !PT ;  /* 0xdfffffffabab7812 */ /* 0x000fe200078ec0ff */
[----:B------:R-:W2:Y:S01]  /*508c0*/  LDL.LU R65, [R1+0x2928] ;  /* 0x0029280001417983 */ /* 0x000ea20000300800 */
[----:B------:R-:W-:Y:S02]  /*508d0*/  @P2 LOP3.LUT R154, R154, 0x1, RZ, 0xfc, !PT ;  /* 0x000000019a9a2812 */ /* 0x000fe400078efcff */
[----:B------:R-:W-:Y:S01]  /*508e0*/  ISETP.LT.AND P2, PT, R13, UR57, !P0 ;  /* 0x000000390d007c0c */ /* 0x000fe2000c741270 */
[----:B------:R-:W-:Y:S01]  /*508f0*/  VIADD R48, R10, 0x16b ;  /* 0x0000016b0a307836 */ /* 0x000fe20000000000 */
[----:B------:R-:W-:Y:S01]  /*50900*/  ISETP.LT.AND P1, PT, R12, UR56, !P0 ;  /* 0x000000380c007c0c */ /* 0x000fe2000c721270 */
[----:B-1----:R-:W-:-:S02]  /*50910*/  VIADD R24, R24, UR10 ;  /* 0x0000000a18187c36 */ /* 0x002fc40008000000 */
[----:B------:R-:W-:Y:S01]  /*50920*/  @P3 LOP3.LUT R171, R171, 0x20000000, RZ, 0xfc, !PT ;  /* 0x20000000abab3812 */ /* 0x000fe200078efcff */
[----:B------:R-:W-:Y:S01]  /*50930*/  ULDC UR10, c[0x0][0x248] ;  /* 0x00009200000a7ab9 */ /* 0x000fe20000000800 */
[----:B------:R-:W-:Y:S01]  /*50940*/  ULDC UR56, c[0x0][0x228] ;  /* 0x00008a0000387ab9 */ /* 0x000fe20000000800 */
[C---:B------:R-:W-:Y:S01]  /*50950*/  VIADD R47, R10.reuse, 0x16a ;  /* 0x0000016a0a2f7836 */ /* 0x040fe20000000000 */
[----:B------:R-:W-:Y:S01]  /*50960*/  LOP3.LUT R171, R171, 0xefffffff, RZ, 0xc0, !PT ;  /* 0xefffffffabab7812 */ /* 0x000fe200078ec0ff */
[----:B------:R-:W-:Y:S01]  /*50970*/  VIADD R46, R10, 0x169 ;  /* 0x000001690a2e7836 */ /* 0x000fe20000000000 */
[----:B------:R-:W-:Y:S02]  /*50980*/  ULDC UR57, c[0x0][0x228] ;  /* 0x00008a0000397ab9 */ /* 0x000fe40000000800 */
[----:B------:R-:W-:Y:S02]  /*50990*/  @P2 LOP3.LUT R171, R171, 0x10000000, RZ, 0xfc, !PT ;  /* 0x10000000abab2812 */ /* 0x000fe400078efcff */
[----:B------:R-:W-:-:S02]  /*509a0*/  ISETP.LT.AND P0, PT, R11, UR18, !P0 ;  /* 0x000000120b007c0c */ /* 0x000fc4000c701270 */
        /* <DEDUP_REMOVED lines=9> */
[----:B------:R-:W-:Y:S01]  /*50a40*/  ULDC UR42, c[0x0][0x228] ;  /* 0x00008a00002a7ab9 */ /* 0x000fe20000000800 */
[----:B------:R-:W-:Y:S01]  /*50a50*/  LOP3.LUT R171, R171, 0xfdffffff, RZ, 0xc0, !PT ;  /* 0xfdffffffabab7812 */ /* 0x000fe200078ec0ff */
[----:B------:R-:W3:Y:S01]  /*50a60*/  LDL.LU R64, [R1+0x2924] ;  /* 0x0029240001407983 */ /* 0x000ee20000300800 */
[----:B------:R-:W-:Y:S01]  /*50a70*/  ISETP.LT.AND P1, PT, R12, UR54, !P0 ;  /* 0x000000360c007c0c */ /* 0x000fe2000c721270 */
[----:B------:R-:W-:Y:S01]  /*50a80*/  ULDC UR54, c[0x0][0x228] ;  /* 0x00008a0000367ab9 */ /* 0x000fe20000000800 */
[----:B------:R-:W-:Y:S01]  /*50a90*/  VIADD R45, R10, 0x168 ;  /* 0x000001680a2d7836 */ /* 0x000fe20000000000 */
[----:B------:R-:W-:Y:S01]  /*50aa0*/  LOP3.LUT R168, R168, 0x7fffffff, RZ, 0xc0, !PT ;  /* 0x7fffffffa8a87812 */ /* 0x000fe200078ec0ff */
[----:B------:R-:W-:Y:S01]  /*50ab0*/  VIADD R44, R10, 0x167 ;  /* 0x000001670a2c7836 */ /* 0x000fe20000000000 */
[----:B------:R-:W-:-:S02]  /*50ac0*/  ULDC UR55, c[0x0][0x228] ;  /* 0x00008a0000377ab9 */ /* 0x000fc40000000800 */
[----:B------:R-:W-:-:S04]  /*50ad0*/  @P3 LOP3.LUT R171, R171, 0x2000000, RZ, 0xfc, !PT ;  /* 0x02000000abab3812 */ /* 0x000fc800078efcff */
[----:B------:R-:W-:-:S04]  /*50ae0*/  LOP3.LUT R171, R171, 0xfeffffff, RZ, 0xc0, !PT ;  /* 0xfeffffffabab7812 */ /* 0x000fc800078ec0ff */
[----:B------:R-:W-:Y:S02]  /*50af0*/  @P2 LOP3.LUT R171, R171, 0x1000000, RZ, 0xfc, !PT ;  /* 0x01000000abab2812 */ /* 0x000fe400078efcff */
[----:B------:R-:W-:Y:S02]  /*50b00*/  ISETP.LT.AND P0, PT, R11, UR20, !P0 ;  /* 0x000000140b007c0c */ /* 0x000fe4000c701270 */
[----:B------:R-:W-:-:S04]  /*50b10*/  LOP3.LUT R171, R171, 0xff7fffff, RZ, 0xc0, !PT ;  /* 0xff7fffffabab7812 */ /* 0x000fc800078ec0ff */
[----:B------:R-:W-:-:S04]  /*50b20*/  @P1 LOP3.LUT R171, R171, 0x800000, RZ, 0xfc, !PT ;  /* 0x00800000abab1812 */ /* 0x000fc800078efcff */
[----:B------:R-:W-:-:S04]  /*50b30*/  LOP3.LUT R171, R171, 0xffbfffff, RZ, 0xc0, !PT ;  /* 0xffbfffffabab7812 */ /* 0x000fc800078ec0ff */
[----:B------:R-:W-:Y:S02]  /*50b40*/  @P0 LOP3.LUT R171, R171, 0x400000, RZ, 0xfc, !PT ;  /* 0x00400000abab0812 */ /* 0x000fe400078efcff */
[----:B------:R-:W-:-:S04]  /*50b50*/  ISETP.GE.AND P0, PT, R63, UR11, PT ;  /* 0x0000000b3f007c0c */ /* 0x000fc8000bf06270 */
[----:B------:R-:W-:Y:S01]  /*50b60*/  ISETP.LT.AND P3, PT, R14, UR41, !P0 ;  /* 0x000000290e007c0c */ /* 0x000fe2000c761270 */
[----:B-1----:R-:W-:Y:S01]  /*50b70*/  VIADD R24, R24, UR10 ;  /* 0x0000000a18187c36 */ /* 0x002fe20008000000 */
[----:B------:R-:W-:Y:S01]  /*50b80*/  ISETP.LT.AND P2, PT, R13, UR53, !P0 ;  /* 0x000000350d007c0c */ /* 0x000fe2000c741270 */
[----:B------:R-:W-:Y:S01]  /*50b90*/  ULDC UR10, c[0x0][0x248] ;  /* 0x00009200000a7ab9 */ /* 0x000fe20000000800 */
[----:B------:R-:W-:Y:S01]  /*50ba0*/  LOP3.LUT R171, R171, 0xffdfffff, RZ, 0xc0, !PT ;  /* 0xffdfffffabab7812 */ /* 0x000fe200078ec0ff */
[----:B------:R-:W-:Y:S01]  /*50bb0*/  ULDC UR53, c[0x0][0x228] ;  /* 0x00008a0000357ab9 */ /* 0x000fe20000000800 */
[----:B------:R-:W-:Y:S01]  /*50bc0*/  ISETP.LT.AND P1, PT, R12, UR52, !P0 ;  /* 0x000000340c007c0c */ /* 0x000fe2000c721270 */
[----:B------:R1:W-:Y:S01]  /*50bd0*/  STL [R1+0x2660], R24 ;  /* 0x0026601801007387 */ /* 0x0003e20000100800 */
[----:B------:R-:W-:-:S05]  /*50be0*/  ULDC UR41, c[0x0][0x228] ;  /* 0x00008a0000297ab9 */ /* 0x000fca0000000800 */
[----:B------:R-:W-:Y:S01]  /*50bf0*/  @P3 LOP3.LUT R171, R171, 0x200000, RZ, 0xfc, !PT ;  /* 0x00200000abab3812 */ /* 0x000fe200078efcff */
[----:B------:R-:W4:Y:S01]  /*50c00*/  LDL.LU R63, [R1+0x2920] ;  /* 0x00292000013f7983 */ /* 0x000f220000300800 */
[----:B------:R-:W-:Y:S02]  /*50c10*/  ULDC UR52, c[0x0][0x228] ;  /* 0x00008a0000347ab9 */ /* 0x000fe40000000800 */
[----:B------:R-:W-:-:S04]  /*50c20*/  LOP3.LUT R171, R171, 0xffefffff, RZ, 0xc0, !PT ;  /* 0xffefffffabab7812 */ /* 0x000fc800078ec0ff */
[----:B------:R-:W-:Y:S02]  /*50c30*/  @P2 LOP3.LUT R171, R171, 0x100000, RZ, 0xfc, !PT ;  /* 0x00100000abab2812 */ /* 0x000fe400078efcff */
[----:B------:R-:W-:Y:S01]  /*50c40*/  ISETP.LT.AND P0, PT, R11, UR12, !P0 ;  /* 0x0000000c0b007c0c */ /* 0x000fe2000c701270 */
[----:B-1----:R-:W-:Y:S01]  /*50c50*/  VIADD R24, R24, UR10 ;  /* 0x0000000a18187c36 */ /* 0x002fe20008000000 */
[----:B------:R-:W-:Y:S01]  /*50c60*/  LOP3.LUT R171, R171, 0xfff7ffff, RZ, 0xc0, !PT ;  /* 0xfff7ffffabab7812 */ /* 0x000fe200078ec0ff */
[----:B------:R-:W-:Y:S01]  /*50c70*/  ULDC UR10, c[0x0][0x248] ;  /* 0x00009200000a7ab9 */ /* 0x000fe20000000800 */
[----:B------:R-:W-:Y:S01]  /*50c80*/  VIADD R43, R10, 0x166 ;  /* 0x000001660a2b7836 */ /* 0x000fe20000000000 */
[----:B------:R-:W-:Y:S01]  /*50c90*/  ULDC UR12, c[0x0][0x228] ;  /* 0x00008a00000c7ab9 */ /* 0x000fe20000000800 */
[----:B------:R-:W-:-:S04]  /*50ca0*/  @P1 LOP3.LUT R171, R171, 0x80000, RZ, 0xfc, !PT ;  /* 0x00080000abab1812 */ /* 0x000fc800078efcff */
[----:B------:R-:W-:-:S04]  /*50cb0*/  LOP3.LUT R171, R171, 0xfffbffff, RZ, 0xc0, !PT ;  /* 0xfffbffffabab7812 */ /* 0x000fc800078ec0ff */
[----:B------:R-:W-:Y:S02]  /*50cc0*/  @P0 LOP3.LUT R171, R171, 0x40000, RZ, 0xfc, !PT ;  /* 0x00040000abab0812 */ /* 0x000fe400078efcff */
[----:B------:R-:W-:Y:S01]  /*50cd0*/  ISETP.GE.AND P0, PT, R62, UR17, PT ;  /* 0x000000113e007c0c */ /* 0x000fe2000bf06270 */
[----:B------:R1:W-:Y:S01]  /*50ce0*/  STL [R1+0x2664], R24 ;  /* 0x0026641801007387 */ /* 0x0003e20000100800 */
[----:B------:R-:W-:Y:S01]  /*50cf0*/  LOP3.LUT R171, R171, 0xfffdffff, RZ, 0xc0, !PT ;  /* 0xfffdffffabab7812 */ /* 0x000fe200078ec0ff */
[----:B------:R-:W-:Y:S01]  /*50d00*/  ULDC.64 UR16, c[0x0][0x228] ;  /* 0x00008a0000107ab9 */ /* 0x000fe20000000a00 */
[----:B------:R-:W-:Y:S01]  /*50d10*/  ISETP.LT.AND P3, PT, R14, UR40, !P0 ;  /* 0x000000280e007c0c */ /* 0x000fe2000c761270 */
[----:B------:R-:W-:Y:S01]  /*50d20*/  ULDC UR40, c[0x0][0x228] ;  /* 0x00008a0000287ab9 */ /* 0x000fe20000000800 */
[----:B------:R-:W-:Y:S01]  /*50d30*/  ISETP.LT.AND P2, PT, R13, UR51, !P0 ;  /* 0x000000330d007c0c */ /* 0x000fe2000c741270 */
[----:B------:R-:W-:Y:S01]  /*50d40*/  ULDC UR51, c[0x0][0x228] ;  /* 0x00008a0000337ab9 */ /* 0x000fe20000000800 */
[----:B------:R-:W-:Y:S01]  /*50d50*/  ISETP.LT.AND P1, PT, R12, UR50, !P0 ;  /* 0x000000320c007c0c */ /* 0x000fe2000c721270 */
[----:B------:R-:W-:-:S08]  /*50d60*/  ULDC UR50, c[0x0][0x228] ;  /* 0x00008a0000327ab9 */ /* 0x000fd00000000800 */
[----:B------:R-:W-:-:S04]  /*50d70*/  @P3 LOP3.LUT R171, R171, 0x20000, RZ, 0xfc, !PT ;  /* 0x00020000abab3812 */ /* 0x000fc800078efcff */
[----:B------:R-:W-:Y:S01]  /*50d80*/  LOP3.LUT R171, R171, 0xfffeffff, RZ, 0xc0, !PT ;  /* 0xfffeffffabab7812 */ /* 0x000fe200078ec0ff */
[----:B-1----:R-:W-:Y:S01]  /*50d90*/  VIADD R24, R24, UR10 ;  /* 0x0000000a18187c36 */ /* 0x002fe20008000000 */
[----:B------:R-:W-:Y:S02]  /*50da0*/  ULDC.64 UR10, c[0x0][0x228] ;  /* 0x00008a00000a7ab9 */ /* 0x000fe40000000a00 */
        /* <DEDUP_REMOVED lines=14> */
[----:B------:R-:W2:Y:S01]  /*50e90*/  LDL.LU R62, [R1+0x291c] ;  /* 0x00291c00013e7983 */ /* 0x000ea20000300800 */
[----:B------:R-:W-:Y:S01]  /*50ea0*/  ISETP.LT.AND P1, PT, R12, UR48, !P0 ;  /* 0x000000300c007c0c */ /* 0x000fe2000c721270 */
[----:B------:R-:W-:Y:S01]  /*50eb0*/  ULDC UR48, c[0x0][0x228] ;  /* 0x00008a0000307ab9 */ /* 0x000fe20000000800 */
[C---:B------:R-:W-:Y:S01]  /*50ec0*/  VIADD R42, R10.reuse, 0x165 ;  /* 0x000001650a2a7836 */ /* 0x040fe20000000000 */
[----:B------:R-:W-:Y:S01]  /*50ed0*/  LOP3.LUT R167, R167, 0x7fffffff, RZ, 0xc0, !PT ;  /* 0x7fffffffa7a77812 */ /* 0x000fe200078ec0ff */
[----:B------:R-:W-:Y:S01]  /*50ee0*/  VIADD R41, R10, 0x164 ;  /* 0x000001640a297836 */ /* 0x000fe20000000000 */
[----:B------:R-:W-:-:S02]  /*50ef0*/  ULDC UR49, c[0x0][0x228] ;  /* 0x00008a0000317ab9 */ /* 0x000fc40000000800 */
[----:B------:R-:W-:-:S04]  /*50f00*/  @P3 LOP3.LUT R171, R171, 0x2000, RZ, 0xfc, !PT ;  /* 0x00002000abab3812 */ /* 0x000fc800078efcff */
[----:B------:R-:W-:-:S04]  /*50f10*/  LOP3.LUT R171, R171, 0xffffefff, RZ, 0xc0, !PT ;  /* 0xffffefffabab7812 */ /* 0x000fc800078ec0ff */
[----:B------:R-:W-:Y:S02]  /*50f20*/  @P2 LOP3.LUT R171, R171, 0x1000, RZ, 0xfc, !PT ;  /* 0x00001000abab2812 */ /* 0x000fe400078efcff */
[----:B------:R-:W-:Y:S01]  /*50f30*/  ISETP.LT.AND P0, PT, R11, UR16, !P0 ;  /* 0x000000100b007c0c */ /* 0x000fe2000c701270 */
[----:B-1----:R-:W-:Y:S01]  /*50f40*/  VIADD R24, R24, UR10 ;  /* 0x0000000a18187c36 */ /* 0x002fe20008000000 */
[----:B------:R-:W-:Y:S01]  /*50f50*/  LOP3.LUT R171, R171, 0xfffff7ff, RZ, 0xc0, !PT ;  /* 0xfffff7ffabab7812 */ /* 0x000fe200078ec0ff */
[----:B------:R-:W-:Y:S01]  /*50f60*/  ULDC UR10, c[0x0][0x248] ;  /* 0x00009200000a7ab9 */ /* 0x000fe20000000800 */
[----:B------:R-:W-:Y:S02]  /*50f70*/  ULDC UR16, c[0x0][0x248] ;  /* 0x0000920000107ab9 */ /* 0x000fe40000000800 */
        /* <DEDUP_REMOVED lines=12> */
[----:B------:R-:W-:-:S06]  /*51040*/  ULDC.64 UR30, c[0x0][0x228] ;  /* 0x00008a00001e7ab9 */ /* 0x000fcc0000000a00 */
[----:B------:R-:W-:-:S04]  /*51050*/  @P3 LOP3.LUT R171, R171, 0x200, RZ, 0xfc, !PT ;  /* 0x00000200abab3812 */ /* 0x000fc800078efcff */
        /* <DEDUP_REMOVED lines=14> */
[----:B------:R-:W-:Y:S01]  /*51140*/  ULDC UR13, c[0x0][0x248] ;  /* 0x00009200000d7ab9 */ /* 0x000fe20000000800 */
[----:B------:R-:W-:Y:S01]  /*51150*/  ISETP.LT.AND P3, PT, R14, UR15, !P0 ;  /* 0x0000000f0e007c0c */ /* 0x000fe2000c761270 */
[----:B------:R-:W4:Y:S01]  /*51160*/  LDL.LU R60, [R1+0x2914] ;  /* 0x00291400013c7983 */ /* 0x000f220000300800 */
[----:B------:R-:W-:Y:S01]  /*51170*/  ISETP.LT.AND P2, PT, R13, UR5, !P0 ;  /* 0x000000050d007c0c */ /* 0x000fe2000c741270 */
[----:B------:R-:W-:Y:S01]  /*51180*/  ULDC UR5, c[0x0][0x248] ;  /* 0x0000920000057ab9 */ /* 0x000fe20000000800 */
[----:B------:R-:W-:Y:S01]  /*51190*/  ISETP.LT.AND P1, PT, R12, UR26, !P0 ;  /* 0x0000001a0c007c0c */ /* 0x000fe2000c721270 */
[----:B------:R-:W-:Y:S01]  /*511a0*/  ULDC UR26, c[0x0][0x228] ;  /* 0x00008a00001a7ab9 */ /* 0x000fe20000000800 */
[----:B------:R-:W-:-:S07]  /*511b0*/  ULDC UR15, c[0x0][0x228] ;  /* 0x00008a00000f7ab9 */ /* 0x000fce0000000800 */
        /* <DEDUP_REMOVED lines=17> */
[----:B------:R-:W2:Y:S01]  /*512d0*/  LDL.LU R59, [R1+0x2910] ;  /* 0x00291000013b7983 */ /* 0x000ea20000300800 */
[----:B------:R-:W-:Y:S01]  /*512e0*/  ISETP.LT.AND P3, PT, R14, UR14, !P0 ;  /* 0x0000000e0e007c0c */ /* 0x000fe2000c761270 */
[----:B------:R-:W-:Y:S01]  /*512f0*/  ULDC UR14, c[0x0][0x228] ;  /* 0x00008a00000e7ab9 */ /* 0x000fe20000000800 */
[----:B------:R-:W-:Y:S01]  /*51300*/  ISETP.LT.AND P2, PT, R13, UR28, !P0 ;  /* 0x0000001c0d007c0c */ /* 0x000fe2000c741270 */
[----:B------:R-:W-:Y:S01]  /*51310*/  ULDC.64 UR28, c[0x0][0x228] ;  /* 0x00008a00001c7ab9 */ /* 0x000fe20000000a00 */
[----:B------:R-:W-:-:S07]  /*51320*/  ISETP.LT.AND P0, PT, R11, UR30, !P0 ;  /* 0x0000001e0b007c0c */ /* 0x000fce000c701270 */
[----:B------:R-:W-:-:S04]  /*51330*/  @P1 LOP3.LUT R170, R170, 0x80000000, RZ, 0xfc, !PT ;  /* 0x80000000aaaa1812 */ /* 0x000fc800078efcff */
[----:B------:R-:W-:-:S04]  /*51340*/  LOP3.LUT R170, R170, 0xbfffffff, RZ, 0xc0, !PT ;  /* 0xbfffffffaaaa7812 */ /* 0x000fc800078ec0ff */
[----:B------:R-:W-:Y:S02]  /*51350*/  @P0 LOP3.LUT R170, R170, 0x40000000, RZ, 0xfc, !PT ;  /* 0x40000000aaaa0812 */ /* 0x000fe400078efcff */
[----:B------:R-:W-:Y:S01]  /*51360*/  ISETP.GE.AND P0, PT, R57, UR17, PT ;  /* 0x0000001139007c0c */ /* 0x000fe2000bf06270 */
[----:B-1----:R-:W-:Y:S01]  /*51370*/  VIADD R24, R24, UR5 ;  /* 0x0000000518187c36 */ /* 0x002fe20008000000 */
[----:B------:R-:W-:Y:S01]  /*51380*/  @P3 LOP3.LUT R171, R171, 0x2, RZ, 0xfc, !PT ;  /* 0x00000002abab3812 */ /* 0x000fe200078efcff */
[----:B------:R-:W-:Y:S01]  /*51390*/  ULDC UR5, c[0x0][0x228] ;  /* 0x00008a0000057ab9 */ /* 0x000fe20000000800 */
[----:B------:R-:W-:Y:S01]  /*513a0*/  ISETP.LT.AND P3, PT, R14, UR38, !P0 ;  /* 0x000000260e007c0c */ /* 0x000fe2000c761270 */
[----:B------:R-:W-:Y:S01]  /*513b0*/  ULDC UR17, c[0x0][0x228] ;  /* 0x00008a0000117ab9 */ /* 0x000fe20000000800 */
[----:B------:R-:W-:Y:S02]  /*513c0*/  LOP3.LUT R171, R171, 0xfffffffe, RZ, 0xc0, !PT ;  /* 0xfffffffeabab7812 */ /* 0x000fe400078ec0ff */
[----:B------:R-:W-:-:S02]  /*513d0*/  LOP3.LUT R170, R170, 0xdfffffff, RZ, 0xc0, !PT ;  /* 0xdfffffffaaaa7812 */ /* 0x000fc400078ec0ff */
[----:B------:R-:W-:Y:S02]  /*513e0*/  @P2 LOP3.LUT R171, R171, 0x1, RZ, 0xfc, !PT ;  /* 0x00000001abab2812 */ /* 0x000fe400078efcff */
[----:B------:R-:W-:Y:S02]  /*513f0*/  ISETP.LT.AND P2, PT, R13, UR9, !P0 ;  /* 0x000000090d007c0c */ /* 0x000fe4000c741270 */
[----:B------:R-:W-:Y:S01]  /*51400*/  ISETP.LT.AND P1, PT, R12, UR39, !P0 ;  /* 0x000000270c007c0c */ /* 0x000fe2000c721270 */
[----:B------:R-:W-:Y:S02]  /*51410*/  ULDC.64 UR38, c[0x0][0x228] ;  /* 0x00008a0000267ab9 */ /* 0x000fe40000000a00 */
[----:B------:R-:W-:Y:S01]  /*51420*/  @P3 LOP3.LUT R170, R170, 0x20000000, RZ, 0xfc, !PT ;  /* 0x20000000aaaa3812 */ /* 0x000fe200078efcff */
[----:B------:R1:W-:Y:S01]  /*51430*/  STL [R1+0x2678], R24 ;  /* 0x0026781801007387 */ /* 0x0003e20000100800 */
[----:B------:R-:W-:Y:S02]  /*51440*/  ULDC UR9, c[0x0][0x228] ;  /* 0x00008a0000097ab9 */ /* 0x000fe40000000800 */
[----:B------:R-:W-:Y:S01]  /*51450*/  LOP3.LUT R170, R170, 0xefffffff, RZ, 0xc0, !PT ;  /* 0xefffffffaaaa7812 */ /* 0x000fe200078ec0ff */
[----:B------:R-:W3:Y:S03]  /*51460*/  LDL.LU R58, [R1+0x290c] ;  /* 0x00290c00013a7983 */ /* 0x000ee60000300800 */
[----:B------:R-:W-:-:S02]  /*51470*/  @P2 LOP3.LUT R170, R170, 0x10000000, RZ, 0xfc, !PT ;  /* 0x10000000aaaa2812 */ /* 0x000fc400078efcff */
        /* <DEDUP_REMOVED lines=14> */
[----:B------:R-:W-:Y:S02]  /*51560*/  ISETP.LT.AND P2, PT, R13, UR33, !P0 ;  /* 0x000000210d007c0c */ /* 0x000fe4000c741270 */
[----:B------:R-:W-:Y:S01]  /*51570*/  ISETP.LT.AND P1, PT, R12, UR34, !P0 ;  /* 0x000000220c007c0c */ /* 0x000fe2000c721270 */
[----:B------:R-:W-:-:S08]  /*51580*/  ULDC.64 UR34, c[0x0][0x228] ;  /* 0x00008a0000227ab9 */ /* 0x000fd00000000a00 */
        /* <DEDUP_REMOVED lines=8> */
[----:B------:R-:W-:Y:S01]  /*51610*/  ISETP.GE.AND P0, PT, R55, UR21, PT ;  /* 0x0000001537007c0c */ /* 0x000fe2000bf06270 */
[----:B-1----:R-:W-:Y:S01]  /*51620*/  VIADD R24, R24, UR16 ;  /* 0x0000001018187c36 */ /* 0x002fe20008000000 */
[----:B------:R-:W-:Y:S01]  /*51630*/  LOP3.LUT R170, R170, 0xffdfffff, RZ, 0xc0, !PT ;  /* 0xffdfffffaaaa7812 */ /* 0x000fe200078ec0ff */
[----:B------:R-:W-:Y:S01]  /*51640*/  ULDC UR16, c[0x0][0x228] ;  /* 0x00008a0000107ab9 */ /* 0x000fe20000000800 */
[----:B------:R-:W-:Y:S01]  /*51650*/  ISETP.LT.AND P3, PT, R14, UR22, !P0 ;  /* 0x000000160e007c0c */ /* 0x000fe2000c761270 */
[----:B------:R-:W-:Y:S01]  /*51660*/  ULDC UR22, c[0x0][0x248] ;  /* 0x0000920000167ab9 */ /* 0x000fe20000000800 */
[----:B------:R-:W-:Y:S01]  /*51670*/  ISETP.LT.AND P2, PT, R13, UR23, !P0 ;  /* 0x000000170d007c0c */ /* 0x000fe2000c741270 */
[----:B------:R-:W-:Y:S01]  /*51680*/  ULDC UR21, c[0x0][0x228] ;  /* 0x00008a0000157ab9 */ /* 0x000fe20000000800 */
[----:B------:R-:W-:Y:S01]  /*51690*/  ISETP.LT.AND P1, PT, R12, UR32, !P0 ;  /* 0x000000200c007c0c */ /* 0x000fe2000c721270 */
[----:B------:R-:W-:-:S08]  /*516a0*/  ULDC.64 UR32, c[0x0][0x228] ;  /* 0x00008a0000207ab9 */ /* 0x000fd00000000a00 */
[----:B------:R-:W-:Y:S01]  /*516b0*/  @P3 LOP3.LUT R170, R170, 0x200000, RZ, 0xfc, !PT ;  /* 0x00200000aaaa3812 */ /* 0x000fe200078efcff */
[----:B------:R1:W-:Y:S01]  /*516c0*/  STL [R1+0x2680], R24 ;  /* 0x0026801801007387 */ /* 0x0003e20000100800 */
[----:B------:R-:W-:Y:S01]  /*516d0*/  VIADD R38, R10, 0x161 ;  /* 0x000001610a267836 */ /* 0x000fe20000000000 */
[----:B------:R-:W-:Y:S01]  /*516e0*/  ULDC UR23, c[0x0][0x228] ;  /* 0x00008a0000177ab9 */ /* 0x000fe20000000800 */
[----:B------:R-:W-:Y:S01]  /*516f0*/  LOP3.LUT R170, R170, 0xffefffff, RZ, 0xc0, !PT ;  /* 0xffefffffaaaa7812 */ /* 0x000fe200078ec0ff */
[----:B------:R-:W2:Y:S03]  /*51700*/  LDL.LU R56, [R1+0x2904] ;  /* 0x0029040001387983 */ /* 0x000ea60000300800 */
        /* <DEDUP_REMOVED lines=16> */
[----:B------:R-:W-:Y:S01]  /*51810*/  VIADD R37, R10, 0x160 ;  /* 0x000001600a257836 */ /* 0x000fe20000000000 */
[----:B------:R-:W-:-:S04]  /*51820*/  ULDC UR56, c[0x0][0x228] ;  /* 0x00008a0000387ab9 */ /* 0x000fc80000000800 */
[----:B------:R-:W-:Y:S01]  /*51830*/  @P3 LOP3.LUT R170, R170, 0x20000, RZ, 0xfc, !PT ;  /* 0x00020000aaaa3812 */ /* 0x000fe200078efcff */
[----:B------:R-:W3:Y:S01]  /*51840*/  LDL.LU R55, [R1+0x2900] ;  /* 0x0029000001377983 */ /* 0x000ee20000300800 */
[----:B------:R-:W-:Y:S02]  /*51850*/  ULDC UR27, c[0x0][0x248] ;  /* 0x00009200001b7ab9 */ /* 0x000fe40000000800 */
        /* <DEDUP_REMOVED lines=15> */
[----:B------:R-:W-:Y:S01]  /*51950*/  ULDC UR54, c[0x0][0x228] ;  /* 0x00008a0000367ab9 */ /* 0x000fe20000000800 */
[----:B------:R-:W-:-:S05]  /*51960*/  ULDC UR22, c[0x0][0x228] ;  /* 0x00008a0000167ab9 */ /* 0x000fca0000000800 */
        /* <DEDUP_REMOVED lines=13> */
[----:B------:R-:W4:Y:S01]  /*51a40*/  LDL.LU R54, [R1+0x28fc] ;  /* 0x0028fc0001367983 */ /* 0x000f220000300800 */
[----:B------:R-:W-:Y:S01]  /*51a50*/  ISETP.LT.AND P2, PT, R13, UR54, !P0 ;  /* 0x000000360d007c0c */ /* 0x000fe2000c741270 */
[----:B------:R-:W-:Y:S01]  /*51a60*/  ULDC UR53, c[0x0][0x228] ;  /* 0x00008a0000357ab9 */ /* 0x000fe20000000800 */
[----:B------:R-:W-:Y:S01]  /*51a70*/  ISETP.LT.AND P1, PT, R12, UR46, !P0 ;  /* 0x0000002e0c007c0c */ /* 0x000fe2000c721270 */
[----:B------:R-:W-:Y:S01]  /*51a80*/  VIADD R36, R10, 0x15f ;  /* 0x0000015f0a247836 */ /* 0x000fe20000000000 */
[----:B------:R-:W-:Y:S01]  /*51a90*/  ULDC UR54, c[0x0][0x228] ;  /* 0x00008a0000367ab9 */ /* 0x000fe20000000800 */
[----:B-1----:R-:W-:Y:S01]  /*51aa0*/  VIADD R24, R24, UR27 ;  /* 0x0000001b18187c36 */ /* 0x002fe20008000000 */
[----:B------:R-:W-:Y:S01]  /*51ab0*/  ULDC UR27, c[0x0][0x228] ;  /* 0x00008a00001b7ab9 */ /* 0x000fe20000000800 */
[----:B------:R-:W-:Y:S01]  /*51ac0*/  VIADD R35, R10, 0x15e ;  /* 0x0000015e0a237836 */ /* 0x000fe20000000000 */
[----:B------:R-:W-:-:S03]  /*51ad0*/  ULDC UR46, c[0x0][0x228] ;  /* 0x00008a00002e7ab9 */ /* 0x000fc60000000800 */
[----:B------:R-:W-:Y:S01]  /*51ae0*/  @P3 LOP3.LUT R170, R170, 0x200, RZ, 0xfc, !PT ;  /* 0x00000200aaaa3812 */ /* 0x000fe200078efcff */
[----:B------:R1:W-:Y:S03]  /*51af0*/  STL [R1+0x268c], R24 ;  /* 0x00268c1801007387 */ /* 0x0003e60000100800 */
[----:B------:R-:W-:Y:S01]  /*51b00*/  LOP3.LUT R170, R170, 0xfffffeff, RZ, 0xc0, !PT ;  /* 0xfffffeffaaaa7812 */ /* 0x000fe200078ec0ff */
[----:B------:R-:W2:Y:S03]  /*51b10*/  LDL.LU R53, [R1+0x28f8] ;  /* 0x0028f80001357983 */ /* 0x000ea60000300800 */
[----:B------:R-:W-:Y:S01]  /*51b20*/  @P2 LOP3.LUT R170, R170, 0x100, RZ, 0xfc, !PT ;  /* 0x00000100aaaa2812 */ /* 0x000fe200078efcff */
[----:B-1----:R-:W-:Y:S01]  /*51b30*/  VIADD R24, R24, UR28 ;  /* 0x0000001c18187c36 */ /* 0x002fe20008000000 */
[----:B------:R-:W-:-:S02]  /*51b40*/  ULDC.64 UR28, c[0x0][0x228] ;  /* 0x00008a00001c7ab9 */ /* 0x000fc40000000a00 */
[----:B------:R-:W-:Y:S02]  /*51b50*/  LOP3.LUT R170, R170, 0xffffff7f, RZ, 0xc0, !PT ;  /* 0xffffff7faaaa7812 */ /* 0x000fe400078ec0ff */
[----:B------:R-:W-:Y:S01]  /*51b60*/  ISETP.LT.AND P0, PT, R11, UR28, !P0 ;  /* 0x0000001c0b007c0c */ /* 0x000fe2000c701270 */
[----:B------:R-:W-:Y:S01]  /*51b70*/  ULDC UR28, c[0x0][0x248] ;  /* 0x00009200001c7ab9 */ /* 0x000fe20000000800 */
[----:B------:R-:W-:-:S04]  /*51b80*/  @P1 LOP3.LUT R170, R170, 0x80, RZ, 0xfc, !PT ;  /* 0x00000080aaaa1812 */ /* 0x000fc800078efcff */
[----:B------:R-:W-:-:S07]  /*51b90*/  LOP3.LUT R170, R170, 0xffffffbf, RZ, 0xc0, !PT ;  /* 0xffffffbfaaaa7812 */ /* 0x000fce00078ec0ff */
[----:B------:R-:W-:Y:S02]  /*51ba0*/  @P0 LOP3.LUT R170, R170, 0x40, RZ, 0xfc, !PT ;  /* 0x00000040aaaa0812 */ /* 0x000fe400078efcff */
[----:B------:R-:W-:Y:S01]  /*51bb0*/  ISETP.GE.AND P0, PT, R51, UR35, PT ;  /* 0x0000002333007c0c */ /* 0x000fe2000bf06270 */
[----:B------:R-:W-:-:S03]  /*51bc0*/  ULDC.64 UR34, c[0x0][0x228] ;  /* 0x00008a0000227ab9 */ /* 0x000fc60000000a00 */
[----:B------:R-:W-:Y:S01]  /*51bd0*/  ISETP.LT.AND P3, PT, R14, UR52, !P0 ;  /* 0x000000340e007c0c */ /* 0x000fe2000c761270 */
[----:B------:R-:W-:Y:S01]  /*51be0*/  ULDC UR52, c[0x0][0x228] ;  /* 0x00008a0000347ab9 */ /* 0x000fe20000000800 */
[----:B------:R-:W-:Y:S01]  /*51bf0*/  ISETP.LT.AND P2, PT, R13, UR53, !P0 ;  /* 0x000000350d007c0c */ /* 0x000fe2000c741270 */
[----:B------:R1:W-:Y:S01]  /*51c00*/  STL [R1+0x2690], R24 ;  /* 0x0026901801007387 */ /* 0x0003e20000100800 */
[----:B------:R-:W-:Y:S01]  /*51c10*/  LOP3.LUT R170, R170, 0xffffffdf, RZ, 0xc0, !PT ;  /* 0xffffffdfaaaa7812 */ /* 0x000fe200078ec0ff */
[----:B------:R-:W-:Y:S01]  /*51c20*/  ULDC UR53, c[0x0][0x228] ;  /* 0x00008a0000357ab9 */ /* 0x000fe20000000800 */
[----:B------:R-:W-:Y:S01]  /*51c30*/  ISETP.LT.AND P1, PT, R12, UR45, !P0 ;  /* 0x0000002d0c007c0c */ /* 0x000fe2000c721270 */
[----:B------:R-:W3:Y:S06]  /*51c40*/  LDL.LU R52, [R1+0x28f4] ;  /* 0x0028f40001347983 */ /* 0x000eec0000300800 */
[----:B------:R-:W-:Y:S01]  /*51c50*/  @P3 LOP3.LUT R170, R170, 0x20, RZ, 0xfc, !PT ;  /* 0x00000020aaaa3812 */ /* 0x000fe200078efcff */
[----:B-1----:R-:W-:Y:S01]  /*51c60*/  VIADD R24, R24, UR28 ;  /* 0x0000001c18187c36 */ /* 0x002fe20008000000 */
[----:B------:R-:W-:Y:S01]  /*51c70*/  ISETP.LT.AND P0, PT, R11, UR38, !P0 ;  /* 0x000000260b007c0c */ /* 0x000fe2000c701270 */
[----:B------:R-:W-:Y:S01]  /*51c80*/  ULDC UR28, c[0x0][0x248] ;  /* 0x00009200001c7ab9 */ /* 0x000fe20000000800 */
[----:B------:R-:W-:Y:S01]  /*51c90*/  LOP3.LUT R170, R170, 0xffffffef, RZ, 0xc0, !PT ;  /* 0xffffffefaaaa7812 */ /* 0x000fe200078ec0ff */
[----:B------:R-:W-:Y:S01]  /*51ca0*/  VIADD R34, R10, 0x15d ;  /* 0x0000015d0a227836 */ /* 0x000fe20000000000 */
[----:B------:R-:W-:-:S02]  /*51cb0*/  ULDC UR45, c[0x0][0x228] ;  /* 0x00008a00002d7ab9 */ /* 0x000fc40000000800 */
[----:B------:R-:W-:-:S04]  /*51cc0*/  @P2 LOP3.LUT R170, R170, 0x10, RZ, 0xfc, !PT ;  /* 0x00000010aaaa2812 */ /* 0x000fc800078efcff */
        /* <DEDUP_REMOVED lines=10> */
[----:B------:R-:W-:Y:S01]  /*51d70*/  ISETP.LT.AND P2, PT, R13, UR52, !P0 ;  /* 0x000000340d007c0c */ /* 0x000fe2000c741270 */
[----:B------:R-:W4:Y:S01]  /*51d80*/  LDL.LU R51, [R1+0x28f0] ;  /* 0x0028f00001337983 */ /* 0x000f220000300800 */
[----:B------:R-:W-:Y:S01]  /*51d90*/  ISETP.LT.AND P0, PT, R11, UR34, !P0 ;  /* 0x000000220b007c0c */ /* 0x000fe2000c701270 */
[----:B------:R-:W-:Y:S01]  /*51da0*/  ULDC UR52, c[0x0][0x228] ;  /* 0x00008a0000347ab9 */ /* 0x000fe20000000800 */
[----:B------:R-:W-:Y:S01]  /*51db0*/  LOP3.LUT R170, R170, 0xfffffffd, RZ, 0xc0, !PT ;  /* 0xfffffffdaaaa7812 */ /* 0x000fe200078ec0ff */
[----:B------:R-:W-:Y:S01]  /*51dc0*/  VIADD R33, R10, 0x15c ;  /* 0x0000015c0a217836 */ /* 0x000fe20000000000 */
[----:B------:R-:W-:-:S03]  /*51dd0*/  ULDC UR44, c[0x0][0x228] ;  /* 0x00008a00002c7ab9 */ /* 0x000fc60000000800 */
[----:B------:R-:W-:-:S04]  /*51de0*/  @P1 LOP3.LUT R169, R169, 0x80000000, RZ, 0xfc, !PT ;  /* 0x80000000a9a91812 */ /* 0x000fc800078efcff */
[----:B------:R-:W-:-:S04]  /*51df0*/  LOP3.LUT R169, R169, 0xbfffffff, RZ, 0xc0, !PT ;  /* 0xbfffffffa9a97812 */ /* 0x000fc800078ec0ff */
[----:B------:R-:W-:Y:S02]  /*51e00*/  @P0 LOP3.LUT R169, R169, 0x40000000, RZ, 0xfc, !PT ;  /* 0x40000000a9a90812 */ /* 0x000fe400078efcff */
[----:B------:R-:W-:Y:S01]  /*51e10*/  ISETP.GE.AND P0, PT, R49, UR31, PT ;  /* 0x0000001f31007c0c */ /* 0x000fe2000bf06270 */
[----:B------:R-:W-:Y:S01]  /*51e20*/  ULDC.64 UR30, c[0x0][0x228] ;  /* 0x00008a00001e7ab9 */ /* 0x000fe20000000a00 */
[----:B------:R-:W-:Y:S02]  /*51e30*/  @P3 LOP3.LUT R170, R170, 0x2, RZ, 0xfc, !PT ;  /* 0x00000002aaaa3812 */ /* 0x000fe400078efcff */
[----:B------:R-:W-:Y:S01]  /*51e40*/  ISETP.LT.AND P3, PT, R14, UR50, !P0 ;  /* 0x000000320e007c0c */ /* 0x000fe2000c761270 */
[----:B------:R-:W-:Y:S01]  /*51e50*/  ULDC UR50, c[0x0][0x228] ;  /* 0x00008a0000327ab9 */ /* 0x000fe20000000800 */
[----:B------:R-:W-:Y:S02]  /*51e60*/  LOP3.LUT R170, R170, 0xfffffffe, RZ, 0xc0, !PT ;  /* 0xfffffffeaaaa7812 */ /* 0x000fe400078ec0ff */
[----:B------:R-:W-:-:S02]  /*51e70*/  LOP3.LUT R169, R169, 0xdfffffff, RZ, 0xc0, !PT ;  /* 0xdfffffffa9a97812 */ /* 0x000fc400078ec0ff */
[----:B------:R-:W-:Y:S02]  /*51e80*/  @P2 LOP3.LUT R170, R170, 0x1, RZ, 0xfc, !PT ;  /* 0x00000001aaaa2812 */ /* 0x000fe400078efcff */
[----:B------:R-:W-:Y:S01]  /*51e90*/  ISETP.LT.AND P2, PT, R13, UR51, !P0 ;  /* 0x000000330d007c0c */ /* 0x000fe2000c741270 */
[----:B------:R-:W-:Y:S01]  /*51ea0*/  ULDC UR51, c[0x0][0x228] ;  /* 0x00008a0000337ab9 */ /* 0x000fe20000000800 */
[----:B------:R-:W-:Y:S01]  /*51eb0*/  ISETP.LT.AND P1, PT, R12, UR43, !P0 ;  /* 0x0000002b0c007c0c */ /* 0x000fe2000c721270 */
[----:B-1----:R-:W-:Y:S02]  /*51ec0*/  VIADD R24, R24, UR28 ;  /* 0x0000001c18187c36 */ /* 0x002fe40008000000 */
[----:B------:R-:W-:Y:S01]  /*51ed0*/  @P3 LOP3.LUT R169, R169, 0x20000000, RZ, 0xfc, !PT ;  /* 0x20000000a9a93812 */ /* 0x000fe200078efcff */
[----:B------:R-:W-:Y:S01]  /*51ee0*/  ULDC UR28, c[0x0][0x248] ;  /* 0x00009200001c7ab9 */ /* 0x000fe20000000800 */
        /* <DEDUP_REMOVED lines=17> */
[----:B------:R-:W-:Y:S01]  /*52000*/  VIADD R32, R10, 0x15b ;  /* 0x0000015b0a207836 */ /* 0x000fe20000000000 */
[----:B------:R-:W-:-:S04]  /*52010*/  ULDC UR50, c[0x0][0x228] ;  /* 0x00008a0000327ab9 */ /* 0x000fc80000000800 */
        /* <DEDUP_REMOVED lines=13> */
[----:B------:R-:W-:Y:S01]  /*520f0*/  ULDC.64 UR38, c[0x0][0x228] ;  /* 0x00008a0000267ab9 */ /* 0x000fe20000000a00 */
[----:B------:R-:W-:Y:S01]  /*52100*/  ISETP.LT.AND P2, PT, R13, UR61, !P0 ;  /* 0x0000003d0d007c0c */ /* 0x000fe2000c741270 */
[----:B------:R1:W-:Y:S01]  /*52110*/  STL [R1+0x269c], R24 ;  /* 0x00269c1801007387 */ /* 0x0003e20000100800 */
[----:B------:R-:W-:Y:S01]  /*52120*/  ISETP.LT.AND P1, PT, R12, UR41, !P0 ;  /* 0x000000290c007c0c */ /* 0x000fe2000c721270 */
[C---:B------:R-:W-:Y:S01]  /*52130*/  VIADD R31, R10.reuse, 0x15a ;  /* 0x0000015a0a1f7836 */ /* 0x040fe20000000000 */
[----:B------:R-:W-:Y:S01]  /*52140*/  ULDC UR51, c[0x0][0x228] ;  /* 0x00008a0000337ab9 */ /* 0x000fe20000000800 */
[----:B------:R-:W3:Y:S01]  /*52150*/  LDL.LU R49, [R1+0x28e8] ;  /* 0x0028e80001317983 */ /* 0x000ee20000300800 */
[C---:B------:R-:W-:Y:S01]  /*52160*/  VIADD R30, R10.reuse, 0x159 ;  /* 0x000001590a1e7836 */ /* 0x040fe20000000000 */
[----:B------:R-:W-:Y:S01]  /*52170*/  ULDC UR61, c[0x0][0x228] ;  /* 0x00008a00003d7ab9 */ /* 0x000fe20000000800 */
[----:B------:R-:W-:Y:S01]  /*52180*/  VIADD R29, R10, 0x158 ;  /* 0x000001580a1d7836 */ /* 0x000fe20000000000 */
[----:B------:R-:W-:Y:S01]  /*52190*/  LOP3.LUT R166, R166, 0x7fffffff, RZ, 0xc0, !PT ;  /* 0x7fffffffa6a67812 */ /* 0x000fe200078ec0ff */
[----:B------:R-:W-:Y:S01]  /*521a0*/  VIADD R28, R10, 0x157 ;  /* 0x000001570a1c7836 */ /* 0x000fe20000000000 */
[----:B------:R-:W-:Y:S01]  /*521b0*/  @P3 LOP3.LUT R169, R169, 0x200000, RZ, 0xfc, !PT ;  /* 0x00200000a9a93812 */ /* 0x000fe200078efcff */
[----:B-1----:R-:W-:Y:S01]  /*521c0*/  VIADD R24, R24, UR28 ;  /* 0x0000001c18187c36 */ /* 0x002fe20008000000 */
[----:B------:R-:W-:Y:S01]  /*521d0*/  ULDC UR28, c[0x0][0x248] ;  /* 0x00009200001c7ab9 */ /* 0x000fe20000000800 */
[C---:B------:R-:W-:Y:S01]  /*521e0*/  VIADD R27, R10.reuse, 0x156 ;  /* 0x000001560a1b7836 */ /* 0x040fe20000000000 */
[----:B------:R-:W-:Y:S01]  /*521f0*/  LOP3.LUT R169, R169, 0xffefffff, RZ, 0xc0, !PT ;  /* 0xffefffffa9a97812 */ /* 0x000fe200078ec0ff */
[C---:B------:R-:W-:Y:S01]  /*52200*/  VIADD R26, R10.reuse, 0x155 ;  /* 0x000001550a1a7836 */ /* 0x040fe20000000000 */
[----:B------:R1:W-:Y:S01]  /*52210*/  STL [R1+0x26a0], R24 ;  /* 0x0026a01801007387 */ /* 0x0003e20000100800 */
[C---:B------:R-:W-:Y:S01]  /*52220*/  VIADD R25, R10.reuse, 0x154 ;  /* 0x000001540a197836 */ /* 0x040fe20000000000 */
[----:B------:R-:W-:Y:S01]  /*52230*/  @P2 LOP3.LUT R169, R169, 0x100000, RZ, 0xfc, !PT ;  /* 0x00100000a9a92812 */ /* 0x000fe200078efcff */
[C---:B------:R-:W-:Y:S01]  /*52240*/  VIADD R251, R10.reuse, 0x153 ;  /* 0x000001530afb7836 */ /* 0x040fe20000000000 */
[----:B------:R-:W4:Y:S01]  /*52250*/  LDL.LU R48, [R1+0x28e4] ;  /* 0x0028e40001307983 */ /* 0x000f220000300800 */
[C---:B------:R-:W-:Y:S01]  /*52260*/  VIADD R250, R10.reuse, 0x152 ;  /* 0x000001520afa7836 */ /* 0x040fe20000000000 */
[----:B------:R-:W-:Y:S01]  /*52270*/  LOP3.LUT R169, R169, 0xfff7ffff, RZ, 0xc0, !PT ;  /* 0xfff7ffffa9a97812 */ /* 0x000fe200078ec0ff */
[C---:B------:R-:W-:Y:S01]  /*52280*/  VIADD R249, R10.reuse, 0x151 ;  /* 0x000001510af97836 */ /* 0x040fe20000000000 */
[----:B------:R-:W2:Y:S01]  /*52290*/  LDL.LU R47, [R1+0x28e0] ;  /* 0x0028e000012f7983 */ /* 0x000ea20000300800 */
[----:B------:R-:W-:Y:S01]  /*522a0*/  VIADD R248, R10, 0x150 ;  /* 0x000001500af87836 */ /* 0x000fe20000000000 */
[----:B------:R-:W-:Y:S01]  /*522b0*/  ULDC UR41, c[0x0][0x228] ;  /* 0x00008a0000297ab9 */ /* 0x000fe20000000800 */
[----:B-1----:R-:W-:Y:S01]  /*522c0*/  VIADD R24, R24, UR28 ;  /* 0x0000001c18187c36 */ /* 0x002fe20008000000 */
[----:B------:R-:W-:-:S02]  /*522d0*/  ULDC.64 UR28, c[0x0][0x228] ;  /* 0x00008a00001c7ab9 */ /* 0x000fc40000000a00 */
        /* <DEDUP_REMOVED lines=14> */
[----:B------:R-:W-:-:S06]  /*523c0*/  ULDC UR59, c[0x0][0x228] ;  /* 0x00008a00003b7ab9 */ /* 0x000fcc0000000800 */
[----:B------:R-:W-:Y:S01]  /*523d0*/  @P3 LOP3.LUT R169, R169, 0x20000, RZ, 0xfc, !PT ;  /* 0x00020000a9a93812 */ /* 0x000fe200078efcff */
[----:B-1----:R-:W-:Y:S01]  /*523e0*/  VIADD R24, R24, UR28 ;  /* 0x0000001c18187c36 */ /* 0x002fe20008000000 */
[----:B------:R-:W-:Y:S01]  /*523f0*/  ISETP.LT.AND P0, PT, R11, UR38, !P0 ;  /* 0x000000260b007c0c */ /* 0x000fe2000c701270 */
[----:B------:R-:W-:Y:S01]  /*52400*/  ULDC UR28, c[0x0][0x248] ;  /* 0x00009200001c7ab9 */ /* 0x000fe20000000800 */
[----:B------:R-:W-:Y:S01]  /*52410*/  LOP3.LUT R169, R169, 0xfffeffff, RZ, 0xc0, !PT ;  /* 0xfffeffffa9a97812 */ /* 0x000fe200078ec0ff */
[----:B------:R-:W-:Y:S01]  /*52420*/  VIADD R239, R10, 0x14f ;  /* 0x0000014f0aef7836 */ /* 0x000fe20000000000 */
[----:B------:R-:W-:Y:S02]  /*52430*/  ULDC UR40, c[0x0][0x228] ;  /* 0x00008a0000287ab9 */ /* 0x000fe40000000800 */
        /* <DEDUP_REMOVED lines=12> */
[----:B------:R-:W-:Y:S01]  /*52500*/  ULDC UR58, c[0x0][0x228] ;  /* 0x00008a00003a7ab9 */ /* 0x000fe20000000800 */
[----:B------:R-:W-:Y:S01]  /*52510*/  ISETP.LT.AND P1, PT, R12, UR37, !P0 ;  /* 0x000000250c007c0c */ /* 0x000fe2000c721270 */
[----:B------:R-:W-:-:S06]  /*52520*/  ULDC UR37, c[0x0][0x228] ;  /* 0x00008a0000257ab9 */ /* 0x000fcc0000000800 */
        /* <DEDUP_REMOVED lines=33> */
[----:B------:R-:W-:Y:S01]  /*52740*/  ULDC.64 UR28, c[0x0][0x228] ;  /* 0x00008a00001c7ab9 */ /* 0x000fe20000000a00 */
[----:B------:R-:W-:Y:S01]  /*52750*/  LOP3.LUT R169, R169, 0xffffffdf, RZ, 0xc0, !PT ;  /* 0xffffffdfa9a97812 */ /* 0x000fe200078ec0ff */
[----:B------:R-:W-:Y:S01]  /*52760*/  ULDC UR10, c[0x0][0x248] ;  /* 0x00009200000a7ab9 */ /* 0x000fe20000000800 */
[----:B------:R-:W-:Y:S01]  /*52770*/  ISETP.LT.AND P1, PT, R12, UR26, !P0 ;  /* 0x0000001a0c007c0c */ /* 0x000fe2000c721270 */
[----:B------:R1:W-:Y:S01]  /*52780*/  STL [R1+0x26b8], R24 ;  /* 0x0026b81801007387 */ /* 0x0003e20000100800 */
[----:B------:R-:W-:-:S05]  /*52790*/  ULDC UR12, c[0x0][0x228] ;  /* 0x00008a00000c7ab9 */ /* 0x000fca0000000800 */
[----:B------:R-:W-:Y:S01]  /*527a0*/  @P3 LOP3.LUT R169, R169, 0x20, RZ, 0xfc, !PT ;  /* 0x00000020a9a93812 */ /* 0x000fe200078efcff */
[----:B------:R-:W2:Y:S01]  /*527b0*/  LDL.LU R44, [R1+0x28d4] ;  /* 0x0028d400012c7983 */ /* 0x000ea20000300800 */
        /* <DEDUP_REMOVED lines=14> */
[----:B------:R-:W-:Y:S01]  /*528a0*/  ISETP.LT.AND P2, PT, R13, UR5, !P0 ;  /* 0x000000050d007c0c */ /* 0x000fe2000c741270 */
[----:B------:R-:W-:Y:S01]  /*528b0*/  ULDC UR5, c[0x0][0x248] ;  /* 0x0000920000057ab9 */ /* 0x000fe20000000800 */
[----:B------:R-:W-:Y:S01]  /*528c0*/  ISETP.LT.AND P0, PT, R11, UR28, !P0 ;  /* 0x0000001c0b007c0c */ /* 0x000fe2000c701270 */
[----:B------:R-:W-:-:S06]  /*528d0*/  ULDC UR11, c[0x0][0x228] ;  /* 0x00008a00000b7ab9 */ /* 0x000fcc0000000800 */
[----:B------:R-:W-:Y:S02]  /*528e0*/  @P1 LOP3.LUT R168, R168, 0x80000000, RZ, 0xfc, !PT ;  /* 0x80000000a8a81812 */ /* 0x000fe400078efcff */
[----:B------:R-:W-:Y:S01]  /*528f0*/  LOP3.LUT R169, R169, 0xfffffffd, RZ, 0xc0, !PT ;  /* 0xfffffffda9a97812 */ /* 0x000fe200078ec0ff */
[----:B------:R1:W-:Y:S01]  /*52900*/  STL [R1+0x26bc], R24 ;  /* 0x0026bc1801007387 */ /* 0x0003e20000100800 */
[----:B------:R-:W-:Y:S01]  /*52910*/  LOP3.LUT R168, R168, 0xbfffffff, RZ, 0xc0, !PT ;  /* 0xbfffffffa8a87812 */ /* 0x000fe200078ec0ff */
[----:B------:R-:W-:Y:S01]  /*52920*/  ULDC UR15, c[0x0][0x228] ;  /* 0x00008a00000f7ab9 */ /* 0x000fe20000000800 */
[----:B------:R-:W-:Y:S01]  /*52930*/  @P3 LOP3.LUT R169, R169, 0x2, RZ, 0xfc, !PT ;  /* 0x00000002a9a93812 */ /* 0x000fe200078efcff */
[----:B------:R-:W3:Y:S01]  /*52940*/  LDL.LU R43, [R1+0x28d0] ;  /* 0x0028d000012b7983 */ /* 0x000ee20000300800 */
[----:B------:R-:W-:Y:S02]  /*52950*/  @P0 LOP3.LUT R168, R168, 0x40000000, RZ, 0xfc, !PT ;  /* 0x40000000a8a80812 */ /* 0x000fe400078efcff */
[----:B------:R-:W-:Y:S01]  /*52960*/  ISETP.GE.AND P0, PT, R41, UR35, PT ;  /* 0x0000002329007c0c */ /* 0x000fe2000bf06270 */
[----:B------:R-:W-:-:S03]  /*52970*/  ULDC.64 UR34, c[0x0][0x228] ;  /* 0x00008a0000227ab9 */ /* 0x000fc60000000a00 */
[----:B------:R-:W-:Y:S01]  /*52980*/  ISETP.LT.AND P3, PT, R14, UR14, !P0 ;  /* 0x0000000e0e007c0c */ /* 0x000fe2000c761270 */
[----:B-1----:R-:W-:Y:S01]  /*52990*/  VIADD R24, R24, UR10 ;  /* 0x0000000a18187c36 */ /* 0x002fe20008000000 */
[----:B------:R-:W-:Y:S01]  /*529a0*/  LOP3.LUT R169, R169, 0xfffffffe, RZ, 0xc0, !PT ;  /* 0xfffffffea9a97812 */ /* 0x000fe200078ec0ff */
[----:B------:R-:W-:Y:S01]  /*529b0*/  ULDC UR10, c[0x0][0x228] ;  /* 0x00008a00000a7ab9 */ /* 0x000fe20000000800 */
[----:B------:R-:W-:Y:S01]  /*529c0*/  LOP3.LUT R168, R168, 0xdfffffff, RZ, 0xc0, !PT ;  /* 0xdfffffffa8a87812 */ /* 0x000fe200078ec0ff */
[----:B------:R-:W-:Y:S01]  /*529d0*/  ULDC UR14, c[0x0][0x228] ;  /* 0x00008a00000e7ab9 */ /* 0x000fe20000000800 */
[----:B------:R-:W-:Y:S02]  /*529e0*/  @P2 LOP3.LUT R169, R169, 0x1, RZ, 0xfc, !PT ;  /* 0x00000001a9a92812 */ /* 0x000fe400078efcff */
[----:B------:R-:W-:Y:S02]  /*529f0*/  ISETP.LT.AND P2, PT, R13, UR13, !P0 ;  /* 0x0000000d0d007c0c */ /* 0x000fe4000c741270 */
[----:B------:R-:W-:Y:S01]  /*52a00*/  ISETP.LT.AND P1, PT, R12, UR9, !P0 ;  /* 0x000000090c007c0c */ /* 0x000fe2000c721270 */
[----:B------:R1:W-:Y:S02]  /*52a10*/  STL [R1+0x26c0], R24 ;  /* 0x0026c01801007387 */ /* 0x0003e40000100800 */
[----:B------:R-:W-:Y:S01]  /*52a20*/  @P3 LOP3.LUT R168, R168, 0x20000000, RZ, 0xfc, !PT ;  /* 0x20000000a8a83812 */ /* 0x000fe200078efcff */
[----:B------:R-:W-:Y:S01]  /*52a30*/  ULDC UR9, c[0x0][0x248] ;  /* 0x0000920000097ab9 */ /* 0x000fe20000000800 */
[----:B------:R-:W-:Y:S01]  /*52a40*/  ISETP.LT.AND P0, PT, R11, UR38, !P0 ;  /* 0x000000260b007c0c */ /* 0x000fe2000c701270 */
[----:B------:R-:W4:Y:S01]  /*52a50*/  LDL.LU R42, [R1+0x28cc] ;  /* 0x0028cc00012a7983 */ /* 0x000f220000300800 */
[----:B------:R-:W-:Y:S01]  /*52a60*/  LOP3.LUT R168, R168, 0xefffffff, RZ, 0xc0, !PT ;  /* 0xefffffffa8a87812 */ /* 0x000fe200078ec0ff */
[----:B------:R-:W-:-:S03]  /*52a70*/  ULDC UR13, c[0x0][0x228] ;  /* 0x00008a00000d7ab9 */ /* 0x000fc60000000800 */
        /* <DEDUP_REMOVED lines=78> */
[C---:B------:R-:W-:Y:S02]  /*52f60*/  VIADD R238, R10.reuse, 0x14e ;  /* 0x0000014e0aee7836 */ /* 0x040fe40000000000 */
[----:B------:R-:W-:Y:S01]  /*52f70*/  VIADD R237, R10, 0x14d ;  /* 0x0000014d0aed7836 */ /* 0x000fe20000000000 */
[----:B------:R-:W-:Y:S01]  /*52f80*/  LOP3.LUT R165, R165, 0x7fffffff, RZ, 0xc0, !PT ;  /* 0x7fffffffa5a57812 */ /* 0x000fe200078ec0ff */
[----:B------:R-:W2:Y:S01]  /*52f90*/  LDL.LU R38, [R1+0x28bc] ;  /* 0x0028bc0001267983 */ /* 0x000ea20000300800 */
[----:B------:R-:W-:Y:S01]  /*52fa0*/  @P3 LOP3.LUT R168, R168, 0x2000, RZ, 0xfc, !PT ;  /* 0x00002000a8a83812 */ /* 0x000fe200078efcff */
[----:B------:R-:W-:Y:S01]  /*52fb0*/  ULDC UR27, c[0x0][0x228] ;  /* 0x00008a00001b7ab9 */ /* 0x000fe20000000800 */
[----:B------:R-:W-:-:S02]  /*52fc0*/  VIADD R236, R10, 0x14c ;  /* 0x0000014c0aec7836 */ /* 0x000fc40000000000 */
[----:B------:R-:W-:Y:S01]  /*52fd0*/  VIADD R235, R10, 0x14b ;  /* 0x0000014b0aeb7836 */ /* 0x000fe20000000000 */
[----:B------:R-:W-:Y:S01]  /*52fe0*/  LOP3.LUT R168, R168, 0xffffefff, RZ, 0xc0, !PT ;  /* 0xffffefffa8a87812 */ /* 0x000fe200078ec0ff */
[C---:B------:R-:W-:Y:S02]  /*52ff0*/  VIADD R234, R10.reuse, 0x14a ;  /* 0x0000014a0aea7836 */ /* 0x040fe40000000000 */
[----:B------:R-:W-:Y:S01]  /*53000*/  VIADD R233, R10, 0x149 ;  /* 0x000001490ae97836 */ /* 0x000fe20000000000 */
[----:B------:R-:W-:Y:S01]  /*53010*/  @P2 LOP3.LUT R168, R168, 0x1000, RZ, 0xfc, !PT ;  /* 0x00001000a8a82812 */ /* 0x000fe200078efcff */
[----:B------:R-:W-:Y:S01]  /*53020*/  VIADD R232, R10, 0x148 ;  /* 0x000001480ae87836 */ /* 0x000fe20000000000 */
[----:B------:R-:W-:Y:S01]  /*53030*/  ISETP.LT.AND P0, PT, R11, UR28, !P0 ;  /* 0x0000001c0b007c0c */ /* 0x000fe2000c701270 */
[----:B-1----:R-:W-:Y:S01]  /*53040*/  VIADD R24, R24, UR22 ;  /* 0x0000001618187c36 */ /* 0x002fe20008000000 */
[----:B------:R-:W-:Y:S01]  /*53050*/  LOP3.LUT R168, R168, 0xfffff7ff, RZ, 0xc0, !PT ;  /* 0xfffff7ffa8a87812 */ /* 0x000fe200078ec0ff */
[----:B------:R-:W-:Y:S01]  /*53060*/  ULDC UR28, c[0x0][0x248] ;  /* 0x00009200001c7ab9 */ /* 0x000fe20000000800 */
[----:B------:R-:W-:Y:S01]  /*53070*/  ULDC UR22, c[0x0][0x228] ;  /* 0x00008a0000167ab9 */ /* 0x000fe20000000800 */
[----:B------:R-:W-:Y:S01]  /*53080*/  VIADD R231, R10, 0x147 ;  /* 0x000001470ae77836 */ /* 0x000fe20000000000 */
[----:B------:R-:W-:Y:S01]  /*53090*/  @P1 LOP3.LUT R168, R168, 0x800, RZ, 0xfc, !PT ;  /* 0x00000800a8a81812 */ /* 0x000fe200078efcff */
[----:B------:R-:W-:-:S02]  /*530a0*/  VIADD R230, R10, 0x146 ;  /* 0x000001460ae67836 */ /* 0x000fc40000000000 */
[----:B------:R-:W-:Y:S01]  /*530b0*/  VIADD R229, R10, 0x145 ;  /* 0x000001450ae57836 */ /* 0x000fe20000000000 */
[----:B------:R-:W-:Y:S01]  /*530c0*/  LOP3.LUT R168, R168, 0xfffffbff, RZ, 0xc0, !PT ;  /* 0xfffffbffa8a87812 */ /* 0x000fe200078ec0ff */
[----:B------:R-:W-:Y:S01]  /*530d0*/  VIADD R228, R10, 0x144 ;  /* 0x000001440ae47836 */ /* 0x000fe20000000000 */
[----:B------:R-:W-:Y:S01]  /*530e0*/  LOP3.LUT R164, R164, 0x7fffffff, RZ, 0xc0, !PT ;  /* 0x7fffffffa4a47812 */ /* 0x000fe200078ec0ff */
[----:B------:R-:W-:Y:S01]  /*530f0*/  VIADD R227, R10, 0x143 ;  /* 0x000001430ae37836 */ /* 0x000fe20000000000 */
[----:B------:R-:W-:Y:S01]  /*53100*/  @P0 LOP3.LUT R168, R168, 0x400, RZ, 0xfc, !PT ;  /* 0x00000400a8a80812 */ /* 0x000fe200078efcff */
[----:B------:R-:W-:Y:S01]  /*53110*/  ULDC UR55, c[0x0][0x228] ;  /* 0x00008a0000377ab9 */ /* 0x000fe20000000800 */
[----:B------:R-:W-:Y:S01]  /*53120*/  ISETP.GE.AND P0, PT, R36, UR35, PT ;  /* 0x0000002324007c0c */ /* 0x000fe2000bf06270 */
[----:B------:R-:W-:-:S03]  /*53130*/  ULDC.64 UR34, c[0x0][0x228] ;  /* 0x00008a0000227ab9 */ /* 0x000fc60000000a00 */
[----:B------:R-:W-:Y:S01]  /*53140*/  ISETP.LT.AND P3, PT, R14, UR42, !P0 ;  /* 0x0000002a0e007c0c */ /* 0x000fe2000c761270 */
[----:B------:R-:W-:Y:S01]  /*53150*/  ULDC UR42, c[0x0][0x228] ;  /* 0x00008a00002a7ab9 */ /* 0x000fe20000000800 */
[----:B------:R-:W-:Y:S01]  /*53160*/  ISETP.LT.AND P2, PT, R13, UR43, !P0 ;  /* 0x0000002b0d007c0c */ /* 0x000fe2000c741270 */
[----:B------:R-:W-:Y:S01]  /*53170*/  ULDC UR43, c[0x0][0x228] ;  /* 0x00008a00002b7ab9 */ /* 0x000fe20000000800 */
[----:B------:R-:W-:Y:S02]  /*53180*/  LOP3.LUT R168, R168, 0xfffffdff, RZ, 0xc0, !PT ;  /* 0xfffffdffa8a87812 */ /* 0x000fe400078ec0ff */
[----:B------:R-:W-:Y:S01]  /*53190*/  ISETP.LT.AND P1, PT, R12, UR54, !P0 ;  /* 0x000000360c007c0c */ /* 0x000fe2000c721270 */
[----:B------:R1:W-:Y:S06]  /*531a0*/  STL [R1+0x26d4], R24 ;  /* 0x0026d41801007387 */ /* 0x0003ec0000100800 */
[----:B------:R-:W-:Y:S01]  /*531b0*/  @P3 LOP3.LUT R168, R168, 0x200, RZ, 0xfc, !PT ;  /* 0x00000200a8a83812 */ /* 0x000fe200078efcff */
[----:B------:R-:W3:Y:S01]  /*531c0*/  LDL.LU R37, [R1+0x28b8] ;  /* 0x0028b80001257983 */ /* 0x000ee20000300800 */
[----:B------:R-:W-:-:S02]  /*531d0*/  ULDC UR54, c[0x0][0x228] ;  /* 0x00008a0000367ab9 */ /* 0x000fc40000000800 */
        /* <DEDUP_REMOVED lines=37> */
[----:B------:R-:W-:Y:S01]  /*53430*/  VIADD R226, R10, 0x142 ;  /* 0x000001420ae27836 */ /* 0x000fe20000000000 */
[----:B------:R-:W-:Y:S01]  /*53440*/  LOP3.LUT R168, R168, 0xfffffffd, RZ, 0xc0, !PT ;  /* 0xfffffffda8a87812 */ /* 0x000fe200078ec0ff */
[----:B------:R-:W-:-:S04]  /*53450*/  ULDC UR52, c[0x0][0x228] ;  /* 0x00008a0000347ab9 */ /* 0x000fc80000000800 */
[----:B------:R-:W-:Y:S01]  /*53460*/  @P1 LOP3.LUT R167, R167, 0x80000000, RZ, 0xfc, !PT ;  /* 0x80000000a7a71812 */ /* 0x000fe200078efcff */
[----:B------:R1:W-:Y:S01]  /*53470*/  STL [R1+0x26dc], R24 ;  /* 0x0026dc1801007387 */ /* 0x0003e20000100800 */
[----:B------:R-:W-:Y:S02]  /*53480*/  ULDC UR43, c[0x0][0x228] ;  /* 0x00008a00002b7ab9 */ /* 0x000fe40000000800 */
[----:B------:R-:W-:Y:S01]  /*53490*/  LOP3.LUT R167, R167, 0xbfffffff, RZ, 0xc0, !PT ;  /* 0xbfffffffa7a77812 */ /* 0x000fe200078ec0ff */
[----:B------:R-:W2:Y:S03]  /*534a0*/  LDL.LU R35, [R1+0x28b0] ;  /* 0x0028b00001237983 */ /* 0x000ea60000300800 */
[----:B------:R-:W-:Y:S02]  /*534b0*/  @P0 LOP3.LUT R167, R167, 0x40000000, RZ, 0xfc, !PT ;  /* 0x40000000a7a70812 */ /* 0x000fe400078efcff */
[----:B------:R-:W-:-:S02]  /*534c0*/  ISETP.GE.AND P0, PT, R33, UR29, PT ;  /* 0x0000001d21007c0c */ /* 0x000fc4000bf06270 */
[----:B------:R-:W-:Y:S02]  /*534d0*/  @P3 LOP3.LUT R168, R168, 0x2, RZ, 0xfc, !PT ;  /* 0x00000002a8a83812 */ /* 0x000fe400078efcff */
[----:B------:R-:W-:Y:S01]  /*534e0*/  ISETP.LT.AND P3, PT, R14, UR47, !P0 ;  /* 0x0000002f0e007c0c */ /* 0x000fe2000c761270 */
[----:B------:R-:W-:Y:S01]  /*534f0*/  ULDC UR47, c[0x0][0x228] ;  /* 0x00008a00002f7ab9 */ /* 0x000fe20000000800 */
[----:B------:R-:W-:Y:S02]  /*53500*/  LOP3.LUT R168, R168, 0xfffffffe, RZ, 0xc0, !PT ;  /* 0xfffffffea8a87812 */ /* 0x000fe400078ec0ff */
[----:B------:R-:W-:Y:S02]  /*53510*/  LOP3.LUT R167, R167, 0xdfffffff, RZ, 0xc0, !PT ;  /* 0xdfffffffa7a77812 */ /* 0x000fe400078ec0ff */
[----:B------:R-:W-:Y:S02]  /*53520*/  @P2 LOP3.LUT R168, R168, 0x1, RZ, 0xfc, !PT ;  /* 0x00000001a8a82812 */ /* 0x000fe400078efcff */
[----:B------:R-:W-:Y:S01]  /*53530*/  ISETP.LT.AND P2, PT, R13, UR57, !P0 ;  /* 0x000000390d007c0c */ /* 0x000fe2000c741270 */
[----:B------:R-:W-:Y:S01]  /*53540*/  ULDC UR57, c[0x0][0x228] ;  /* 0x00008a0000397ab9 */ /* 0x000fe20000000800 */
[----:B------:R-:W-:Y:S01]  /*53550*/  ISETP.LT.AND P1, PT, R12, UR44, !P0 ;  /* 0x0000002c0c007c0c */ /* 0x000fe2000c721270 */
[----:B-1----:R-:W-:-:S02]  /*53560*/  VIADD R24, R24, UR28 ;  /* 0x0000001c18187c36 */ /* 0x002fc40008000000 */
        /* <DEDUP_REMOVED lines=15> */
[----:B------:R-:W3:Y:S01]  /*53660*/  LDL.LU R34, [R1+0x28ac] ;  /* 0x0028ac0001227983 */ /* 0x000ee20000300800 */
[----:B------:R-:W-:Y:S01]  /*53670*/  ISETP.LT.AND P2, PT, R13, UR57, !P0 ;  /* 0x000000390d007c0c */ /* 0x000fe2000c741270 */
[----:B------:R-:W-:Y:S01]  /*53680*/  ULDC UR47, c[0x0][0x228] ;  /* 0x00008a00002f7ab9 */ /* 0x000fe20000000800 */
[----:B------:R-:W-:Y:S01]  /*53690*/  ISETP.LT.AND P1, PT, R12, UR46, !P0 ;  /* 0x0000002e0c007c0c */ /* 0x000fe2000c721270 */
[----:B------:R-:W-:Y:S01]  /*536a0*/  ULDC UR57, c[0x0][0x228] ;  /* 0x00008a0000397ab9 */ /* 0x000fe20000000800 */
[----:B------:R-:W-:Y:S01]  /*536b0*/  ULDC UR46, c[0x0][0x228] ;  /* 0x00008a00002e7ab9 */ /* 0x000fe20000000800 */
[----:B-1----:R-:W-:Y:S01]  /*536c0*/  VIADD R24, R24, UR28 ;  /* 0x0000001c18187c36 */ /* 0x002fe20008000000 */
[----:B------:R-:W-:-:S05]  /*536d0*/  ULDC UR28, c[0x0][0x248] ;  /* 0x00009200001c7ab9 */ /* 0x000fca0000000800 */
[----:B------:R-:W-:Y:S01]  /*536e0*/  @P3 LOP3.LUT R167, R167, 0x2000000, RZ, 0xfc, !PT ;  /* 0x02000000a7a73812 */ /* 0x000fe200078efcff */
[----:B------:R1:W-:Y:S03]  /*536f0*/  STL [R1+0x26e4], R24 ;  /* 0x0026e41801007387 */ /* 0x0003e60000100800 */
[----:B------:R-:W-:Y:S01]  /*53700*/  LOP3.LUT R167, R167, 0xfeffffff, RZ, 0xc0, !PT ;  /* 0xfeffffffa7a77812 */ /* 0x000fe200078ec0ff */
[----:B------:R-:W4:Y:S03]  /*53710*/  LDL.LU R33, [R1+0x28a8] ;  /* 0x0028a80001217983 */ /* 0x000f260000300800 */
        /* <DEDUP_REMOVED lines=18> */
[----:B------:R-:W-:-:S06]  /*53840*/  ULDC UR47, c[0x0][0x228] ;  /* 0x00008a00002f7ab9 */ /* 0x000fcc0000000800 */
[----:B------:R-:W-:Y:S01]  /*53850*/  @P3 LOP3.LUT R167, R167, 0x200000, RZ, 0xfc, !PT ;  /* 0x00200000a7a73812 */ /* 0x000fe200078efcff */
[----:B-1----:R-:W-:Y:S01]  /*53860*/  VIADD R24, R24, UR28 ;  /* 0x0000001c18187c36 */ /* 0x002fe20008000000 */
[----:B------:R-:W-:Y:S01]  /*53870*/  ISETP.LT.AND P0, PT, R11, UR38, !P0 ;  /* 0x000000260b007c0c */ /* 0x000fe2000c701270 */
[----:B------:R-:W-:Y:S01]  /*53880*/  ULDC UR28, c[0x0][0x248] ;  /* 0x00009200001c7ab9 */ /* 0x000fe20000000800 */
        /* <DEDUP_REMOVED lines=14> */
[----:B------:R-:W4:Y:S01]  /*53970*/  LDL.LU R31, [R1+0x28a0] ;  /* 0x0028a000011f7983 */ /* 0x000f220000300800 */
        /* <DEDUP_REMOVED lines=25> */
[----:B------:R-:W-:Y:S02]  /*53b10*/  LOP3.LUT R167, R167, 0xffffefff, RZ, 0xc0, !PT ;  /* 0xffffefffa7a77812 */ /* 0x000fe400078ec0ff */
[----:B------:R-:W-:Y:S01]  /*53b20*/  ISETP.LT.AND P0, PT, R11, UR32, !P0 ;  /* 0x000000200b007c0c */ /* 0x000fe2000c701270 */
[----:B-1----:R-:W-:Y:S01]  /*53b30*/  VIADD R24, R24, UR28 ;  /* 0x0000001c18187c36 */ /* 0x002fe20008000000 */
[----:B------:R-:W-:Y:S01]  /*53b40*/  @P2 LOP3.LUT R167, R167, 0x1000, RZ, 0xfc, !PT ;  /* 0x00001000a7a72812 */ /* 0x000fe200078efcff */
[----:B------:R-:W4:Y:S01]  /*53b50*/  LDL.LU R29, [R1+0x2898] ;  /* 0x00289800011d7983 */ /* 0x000f220000300800 */
[----:B------:R-:W-:Y:S01]  /*53b60*/  ULDC UR28, c[0x0][0x248] ;  /* 0x00009200001c7ab9 */ /* 0x000fe20000000800 */
[----:B------:R-:W-:Y:S01]  /*53b70*/  ULDC UR32, c[0x0][0x228] ;  /* 0x00008a0000207ab9 */ /* 0x000fe20000000800 */
        /* <DEDUP_REMOVED lines=10> */
[----:B------:R-:W4:Y:S01]  /*53c20*/  LDL.LU R28, [R1+0x2894] ;  /* 0x00289400011c7983 */ /* 0x000f220000300800 */
[----:B------:R-:W-:Y:S01]  /*53c30*/  ISETP.LT.AND P1, PT, R12, UR45, !P0 ;  /* 0x0000002d0c007c0c */ /* 0x000fe2000c721270 */
[----:B------:R-:W-:-:S06]  /*53c40*/  ULDC UR58, c[0x0][0x228] ;  /* 0x00008a00003a7ab9 */ /* 0x000fcc0000000800 */
[----:B------:R-:W-:Y:S01]  /*53c50*/  @P3 LOP3.LUT R167, R167, 0x200, RZ, 0xfc, !PT ;  /* 0x00000200a7a73812 */ /* 0x000fe200078efcff */
[----:B-1----:R-:W-:Y:S01]  /*53c60*/  VIADD R24, R24, UR28 ;  /* 0x0000001c18187c36 */ /* 0x002fe20008000000 */
[----:B------:R-:W-:Y:S01]  /*53c70*/  ISETP.LT.AND P0, PT, R11, UR30, !P0 ;  /* 0x0000001e0b007c0c */ /* 0x000fe2000c701270 */
[----:B------:R-:W-:Y:S01]  /*53c80*/  ULDC UR28, c[0x0][0x248] ;  /* 0x00009200001c7ab9 */ /* 0x000fe20000000800 */
[----:B------:R-:W-:Y:S01]  /*53c90*/  LOP3.LUT R167, R167, 0xfffffeff, RZ, 0xc0, !PT ;  /* 0xfffffeffa7a77812 */ /* 0x000fe200078ec0ff */
[----:B------:R-:W-:Y:S01]  /*53ca0*/  ULDC UR30, c[0x0][0x228] ;  /* 0x00008a00001e7ab9 */ /* 0x000fe20000000800 */
[----:B------:R-:W-:Y:S01]  /*53cb0*/  VIADD R225, R10, 0x141 ;  /* 0x000001410ae17836 */ /* 0x000fe20000000000 */
[----:B------:R-:W-:Y:S01]  /*53cc0*/  ULDC UR45, c[0x0][0x228] ;  /* 0x00008a00002d7ab9 */ /* 0x000fe20000000800 */
[----:B------:R-:W-:-:S04]  /*53cd0*/  @P2 LOP3.LUT R167, R167, 0x100, RZ, 0xfc, !PT ;  /* 0x00000100a7a72812 */ /* 0x000fc800078efcff */
        /* <DEDUP_REMOVED lines=26> */
[----:B------:R-:W-:Y:S02]  /*53e80*/  ISETP.LT.AND P1, PT, R12, UR15, !P0 ;  /* 0x0000000f0c007c0c */ /* 0x000fe4000c721270 */
[----:B------:R-:W-:Y:S02]  /*53e90*/  ISETP.LT.AND P3, PT, R14, UR12, !P0 ;  /* 0x0000000c0e007c0c */ /* 0x000fe4000c761270 */
[----:B------:R-:W-:Y:S01]  /*53ea0*/  ISETP.LT.AND P2, PT, R13, UR10, !P0 ;  /* 0x0000000a0d007c0c */ /* 0x000fe2000c741270 */
[----:B------:R1:W-:Y:S01]  /*53eb0*/  STL [R1+0x26fc], R24 ;  /* 0x0026fc1801007387 */ /* 0x0003e20000100800 */
[----:B------:R-:W-:Y:S01]  /*53ec0*/  ISETP.LT.AND P0, PT, R11, UR38, !P0 ;  /* 0x000000260b007c0c */ /* 0x000fe2000c701270 */
[----:B------:R-:W-:Y:S01]  /*53ed0*/  ULDC UR10, c[0x0][0x248] ;  /* 0x00009200000a7ab9 */ /* 0x000fe20000000800 */
[----:B------:R-:W-:Y:S01]  /*53ee0*/  LOP3.LUT R167, R167, 0xfffffffd, RZ, 0xc0, !PT ;  /* 0xfffffffda7a77812 */ /* 0x000fe200078ec0ff */
[----:B------:R-:W4:Y:S01]  /*53ef0*/  LDL.LU R26, [R1+0x288c] ;  /* 0x00288c00011a7983 */ /* 0x000f220000300800 */
[----:B------:R-:W-:-:S03]  /*53f00*/  ULDC UR38, c[0x0][0x228] ;  /* 0x00008a0000267ab9 */ /* 0x000fc60000000800 */
[----:B------:R-:W-:-:S04]  /*53f10*/  @P1 LOP3.LUT R166, R166, 0x80000000, RZ, 0xfc, !PT ;  /* 0x80000000a6a61812 */ /* 0x000fc800078efcff */
[----:B------:R-:W-:-:S04]  /*53f20*/  LOP3.LUT R166, R166, 0xbfffffff, RZ, 0xc0, !PT ;  /* 0xbfffffffa6a67812 */ /* 0x000fc800078ec0ff */
[----:B------:R-:W-:Y:S02]  /*53f30*/  @P0 LOP3.LUT R166, R166, 0x40000000, RZ, 0xfc, !PT ;  /* 0x40000000a6a60812 */ /* 0x000fe400078efcff */
[----:B------:R-:W-:Y:S02]  /*53f40*/  ISETP.GE.AND P0, PT, R25, UR33, PT ;  /* 0x0000002119007c0c */ /* 0x000fe4000bf06270 */
[----:B------:R-:W-:Y:S02]  /*53f50*/  @P3 LOP3.LUT R167, R167, 0x2, RZ, 0xfc, !PT ;  /* 0x00000002a7a73812 */ /* 0x000fe400078efcff */
[----:B------:R-:W-:Y:S01]  /*53f60*/  ISETP.LT.AND P3, PT, R14, UR5, !P0 ;  /* 0x000000050e007c0c */ /* 0x000fe2000c761270 */
[----:B-1----:R-:W-:Y:S01]  /*53f70*/  VIADD R24, R24, UR25 ;  /* 0x0000001918187c36 */ /* 0x002fe20008000000 */
[----:B------:R-:W-:Y:S01]  /*53f80*/  LOP3.LUT R167, R167, 0xfffffffe, RZ, 0xc0, !PT ;  /* 0xfffffffea7a77812 */ /* 0x000fe200078ec0ff */
[----:B------:R-:W-:Y:S01]  /*53f90*/  ULDC UR5, c[0x0][0x248] ;  /* 0x0000920000057ab9 */ /* 0x000fe20000000800 */
[----:B------:R-:W-:Y:S01]  /*53fa0*/  LOP3.LUT R166, R166, 0xdfffffff, RZ, 0xc0, !PT ;  /* 0xdfffffffa6a67812 */ /* 0x000fe200078ec0ff */
[C---:B------:R-:W-:Y:S01]  /*53fb0*/  VIADD R224, R10.reuse, 0x140 ;  /* 0x000001400ae07836 */ /* 0x040fe20000000000 */
[----:B------:R-:W-:Y:S01]  /*53fc0*/  @P2 LOP3.LUT R167, R167, 0x1, RZ, 0xfc, !PT ;  /* 0x00000001a7a72812 */ /* 0x000fe200078efcff */
[C---:B------:R-:W-:Y:S01]  /*53fd0*/  VIADD R223, R10.reuse, 0x13f ;  /* 0x0000013f0adf7836 */ /* 0x040fe20000000000 */
[----:B------:R-:W-:Y:S01]  /*53fe0*/  ISETP.LT.AND P2, PT, R13, UR11, !P0 ;  /* 0x0000000b0d007c0c */ /* 0x000fe2000c741270 */
[----:B------:R-:W-:Y:S01]  /*53ff0*/  VIADD R222, R10, 0x13e ;  /* 0x0000013e0ade7836 */ /* 0x000fe20000000000 */
[----:B------:R-:W-:Y:S01]  /*54000*/  ISETP.LT.AND P1, PT, R12, UR13, !P0 ;  /* 0x0000000d0c007c0c */ /* 0x000fe2000c721270 */
[----:B------:R1:W-:Y:S01]  /*54010*/  STL [R1+0x2700], R24 ;  /* 0x0027001801007387 */ /* 0x0003e20000100800 */
[----:B------:R-:W-:Y:S01]  /*54020*/  ULDC UR25, c[0x0][0x228] ;  /* 0x00008a0000197ab9 */ /* 0x000fe20000000800 */
[----:B------:R-:W-:Y:S01]  /*54030*/  @P3 LOP3.LUT R166, R166, 0x20000000, RZ, 0xfc, !PT ;  /* 0x20000000a6a63812 */ /* 0x000fe200078efcff */
[----:B------:R-:W-:-:S03]  /*54040*/  ULDC.64 UR12, c[0x0][0x228] ;  /* 0x00008a00000c7ab9 */ /* 0x000fc60000000a00 */
[----:B------:R-:W-:-:S04]  /*54050*/  LOP3.LUT R166, R166, 0xefffffff, RZ, 0xc0, !PT ;  /* 0xefffffffa6a67812 */ /* 0x000fc800078ec0ff */
[----:B------:R-:W-:Y:S02]  /*54060*/  @P2 LOP3.LUT R166, R166, 0x10000000, RZ, 0xfc, !PT ;  /* 0x10000000a6a62812 */ /* 0x000fe400078efcff */
[----:B------:R-:W-:Y:S01]  /*54070*/  ISETP.LT.AND P0, PT, R11, UR34, !P0 ;  /* 0x000000220b007c0c */ /* 0x000fe2000c701270 */
[----:B-1----:R-:W-:Y:S01]  /*54080*/  VIADD R24, R24, UR10 ;  /* 0x0000000a18187c36 */ /* 0x002fe20008000000 */
[----:B------:R-:W-:Y:S01]  /*54090*/  LOP3.LUT R166, R166, 0xf7ffffff, RZ, 0xc0, !PT ;  /* 0xf7ffffffa6a67812 */ /* 0x000fe200078ec0ff */
[----:B------:R-:W-:Y:S01]  /*540a0*/  ULDC.64 UR10, c[0x0][0x228] ;  /* 0x00008a00000a7ab9 */ /* 0x000fe20000000a00 */
[----:B------:R-:W-:Y:S02]  /*540b0*/  ULDC UR34, c[0x0][0x228] ;  /* 0x00008a0000227ab9 */ /* 0x000fe40000000800 */
[----:B------:R-:W-:-:S04]  /*540c0*/  @P1 LOP3.LUT R166, R166, 0x8000000, RZ, 0xfc, !PT ;  /* 0x08000000a6a61812 */ /* 0x000fc800078efcff */
[----:B------:R-:W-:-:S04]  /*540d0*/  LOP3.LUT R166, R166, 0xfbffffff, RZ, 0xc0, !PT ;  /* 0xfbffffffa6a67812 */ /* 0x000fc800078ec0ff */
[----:B------:R-:W-:Y:S02]  /*540e0*/  @P0 LOP3.LUT R166, R166, 0x4000000, RZ, 0xfc, !PT ;  /* 0x04000000a6a60812 */ /* 0x000fe400078efcff */
[----:B------:R-:W-:-:S04]  /*540f0*/  ISETP.GE.AND P0, PT, R251, UR31, PT ;  /* 0x0000001ffb007c0c */ /* 0x000fc8000bf06270 */
[----:B------:R-:W-:Y:S01]  /*54100*/  ISETP.LT.AND P3, PT, R14, UR14, !P0 ;  /* 0x0000000e0e007c0c */ /* 0x000fe2000c761270 */
[----:B------:R-:W-:Y:S01]  /*54110*/  ULDC.64 UR14, c[0x0][0x228] ;  /* 0x00008a00000e7ab9 */ /* 0x000fe20000000a00 */
[----:B------:R-:W-:Y:S01]  /*54120*/  ISETP.LT.AND P2, PT, R13, UR9, !P0 ;  /* 0x000000090d007c0c */ /* 0x000fe2000c741270 */
[----:B------:R1:W-:Y:S01]  /*54130*/  STL [R1+0x2704], R24 ;  /* 0x0027041801007387 */ /* 0x0003e20000100800 */
[----:B------:R-:W-:Y:S01]  /*54140*/  LOP3.LUT R166, R166, 0xfdffffff, RZ, 0xc0, !PT ;  /* 0xfdffffffa6a67812 */ /* 0x000fe200078ec0ff */
[----:B------:R-:W-:Y:S01]  /*54150*/  ULDC UR9, c[0x0][0x248] ;  /* 0x0000920000097ab9 */ /* 0x000fe20000000800 */
[----:B------:R-:W-:Y:S01]  /*54160*/  ISETP.LT.AND P1, PT, R12, UR18, !P0 ;  /* 0x000000120c007c0c */ /* 0x000fe2000c721270 */
[----:B------:R-:W4:Y:S06]  /*54170*/  LDL.LU R25, [R1+0x2888] ;  /* 0x0028880001197983 */ /* 0x000f2c0000300800 */
        /* <DEDUP_REMOVED lines=14> */
[----:B------:R-:W-:Y:S01]  /*54260*/  VIADD R251, R24, UR5 ;  /* 0x0000000518fb7c36 */ /* 0x000fe20008000000 */
[----:B------:R-:W-:Y:S01]  /*54270*/  ISETP.LT.AND P2, PT, R13, UR16, !P0 ;  /* 0x000000100d007c0c */ /* 0x000fe2000c741270 */
[----:B------:R1:W-:Y:S01]  /*54280*/  STL [R1+0x2708], R24 ;  /* 0x0027081801007387 */ /* 0x0003e20000100800 */
[----:B------:R-:W-:Y:S01]  /*54290*/  LOP3.LUT R166, R166, 0xffdfffff, RZ, 0xc0, !PT ;  /* 0xffdfffffa6a67812 */ /* 0x000fe200078ec0ff */
[----:B------:R-:W-:Y:S01]  /*542a0*/  ULDC UR5, c[0x0][0x248] ;  /* 0x0000920000057ab9 */ /* 0x000fe20000000800 */
[----:B------:R-:W-:Y:S01]  /*542b0*/  ISETP.LT.AND P1, PT, R12, UR21, !P0 ;  /* 0x000000150c007c0c */ /* 0x000fe2000c721270 */
[----:B------:R-:W-:Y:S01]  /*542c0*/  ULDC UR16, c[0x0][0x228] ;  /* 0x00008a0000107ab9 */ /* 0x000fe20000000800 */
[----:B------:R-:W-:-:S05]  /*542d0*/  ULDC UR17, c[0x0][0x228] ;  /* 0x00008a0000117ab9 */ /* 0x000fca0000000800 */
[----:B------:R-:W-:Y:S01]  /*542e0*/  @P3 LOP3.LUT R166, R166, 0x200000, RZ, 0xfc, !PT ;  /* 0x00200000a6a63812 */ /* 0x000fe200078efcff */
[----:B-1----:R-:W4:Y:S01]  /*542f0*/  LDL.LU R24, [R1+0x2884] ;  /* 0x0028840001187983 */ /* 0x002f220000300800 */
[----:B------:R-:W-:Y:S02]  /*54300*/  ULDC UR21, c[0x0][0x228] ;  /* 0x00008a0000157ab9 */ /* 0x000fe40000000800 */
[----:B------:R-:W-:-:S04]  /*54310*/  LOP3.LUT R166, R166, 0xffefffff, RZ, 0xc0, !PT ;  /* 0xffefffffa6a67812 */ /* 0x000fc800078ec0ff */
[----:B------:R-:W-:Y:S02]  /*54320*/  @P2 LOP3.LUT R166, R166, 0x100000, RZ, 0xfc, !PT ;  /* 0x00100000a6a62812 */ /* 0x000fe400078efcff */
[----:B------:R-:W-:Y:S01]  /*54330*/  ISETP.LT.AND P0, PT, R11, UR12, !P0 ;  /* 0x0000000c0b007c0c */ /* 0x000fe2000c701270 */
[----:B------:R1:W-:Y:S01]  /*54340*/  STL [R1+0x270c], R251 ;  /* 0x00270cfb01007387 */ /* 0x0003e20000100800 */
[----:B------:R-:W-:Y:S01]  /*54350*/  LOP3.LUT R166, R166, 0xfff7ffff, RZ, 0xc0, !PT ;  /* 0xfff7ffffa6a67812 */ /* 0x000fe200078ec0ff */
[----:B------:R-:W-:-:S03]  /*54360*/  ULDC UR12, c[0x0][0x228] ;  /* 0x00008a00000c7ab9 */ /* 0x000fc60000000800 */
[----:B------:R-:W-:-:S04]  /*54370*/  @P1 LOP3.LUT R166, R166, 0x80000, RZ, 0xfc, !PT ;  /* 0x00080000a6a61812 */ /* 0x000fc800078efcff */
[----:B------:R-:W-:-:S04]  /*54380*/  LOP3.LUT R166, R166, 0xfffbffff, RZ, 0xc0, !PT ;  /* 0xfffbffffa6a67812 */ /* 0x000fc800078ec0ff */
[----:B------:R-:W-:Y:S02]  /*54390*/  @P0 LOP3.LUT R166, R166, 0x40000, RZ, 0xfc, !PT ;  /* 0x00040000a6a60812 */ /* 0x000fe400078efcff */
[----:B------:R-:W-:Y:S01]  /*543a0*/  ISETP.GE.AND P0, PT, R249, UR39, PT ;  /* 0x00000027f9007c0c */ /* 0x000fe2000bf06270 */
[----:B------:R-:W-:-:S03]  /*543b0*/  ULDC UR39, c[0x0][0x228] ;  /* 0x00008a0000277ab9 */ /* 0x000fc60000000800 */
[----:B------:R-:W-:Y:S01]  /*543c0*/  ISETP.LT.AND P3, PT, R14, UR20, !P0 ;  /* 0x000000140e007c0c */ /* 0x000fe2000c761270 */
[----:B-1----:R-:W-:Y:S01]  /*543d0*/  VIADD R251, R251, UR5 ;  /* 0x00000005fbfb7c36 */ /* 0x002fe20008000000 */
[----:B------:R-:W-:Y:S01]  /*543e0*/  ISETP.LT.AND P2, PT, R13, UR19, !P0 ;  /* 0x000000130d007c0c */ /* 0x000fe2000c741270 */
[----:B------:R-:W-:Y:S01]  /*543f0*/  ULDC.64 UR18, c[0x0][0x228] ;  /* 0x00008a0000127ab9 */ /* 0x000fe20000000a00 */
[----:B------:R-:W-:Y:S01]  /*54400*/  LOP3.LUT R166, R166, 0xfffdffff, RZ, 0xc0, !PT ;  /* 0xfffdffffa6a67812 */ /* 0x000fe200078ec0ff */
[----:B------:R-:W-:Y:S01]  /*54410*/  ULDC UR5, c[0x0][0x228] ;  /* 0x00008a0000057ab9 */ /* 0x000fe20000000800 */
[----:B------:R-:W-:Y:S01]  /*54420*/  ISETP.LT.AND P1, PT, R12, UR23, !P0 ;  /* 0x000000170c007c0c */ /* 0x000fe2000c721270 */
[----:B------:R-:W-:Y:S01]  /*54430*/  VIADD R250, R251, UR9 ;  /* 0x00000009fbfa7c36 */ /* 0x000fe20008000000 */
[----:B------:R-:W-:-:S05]  /*54440*/  ULDC UR20, c[0x0][0x228] ;  /* 0x00008a0000147ab9 */ /* 0x000fca0000000800 */
[----:B------:R-:W-:Y:S01]  /*54450*/  @P3 LOP3.LUT R166, R166, 0x20000, RZ, 0xfc, !PT ;  /* 0x00020000a6a63812 */ /* 0x000fe200078efcff */
[----:B------:R-:W-:Y:S01]  /*54460*/  ULDC UR9, c[0x0][0x248] ;  /* 0x0000920000097ab9 */ /* 0x000fe20000000800 */
[----:B------:R-:W-:Y:S02]  /*54470*/  ULDC UR23, c[0x0][0x228] ;  /* 0x00008a0000177ab9 */ /* 0x000fe40000000800 */
[----:B------:R-:W-:-:S04]  /*54480*/  LOP3.LUT R166, R166, 0xfffeffff, RZ, 0xc0, !PT ;  /* 0xfffeffffa6a67812 */ /* 0x000fc800078ec0ff */
[----:B------:R-:W-:Y:S02]  /*54490*/  @P2 LOP3.LUT R166, R166, 0x10000, RZ, 0xfc, !PT ;  /* 0x00010000a6a62812 */ /* 0x000fe400078efcff */
[----:B------:R-:W-:Y:S01]  /*544a0*/  ISETP.LT.AND P0, PT, R11, UR14, !P0 ;  /* 0x0000000e0b007c0c */ /* 0x000fe2000c701270 */
[----:B------:R-:W-:Y:S01]  /*544b0*/  ULDC UR14, c[0x0][0x228] ;  /* 0x00008a00000e7ab9 */ /* 0x000fe20000000800 */
[----:B------:R-:W-:-:S04]  /*544c0*/  LOP3.LUT R166, R166, 0xffff7fff, RZ, 0xc0, !PT ;  /* 0xffff7fffa6a67812 */ /* 0x000fc800078ec0ff */
[----:B------:R-:W-:-:S04]  /*544d0*/  @P1 LOP3.LUT R166, R166, 0x8000, RZ, 0xfc, !PT ;  /* 0x00008000a6a61812 */ /* 0x000fc800078efcff */
[----:B------:R-:W-:-:S04]  /*544e0*/  LOP3.LUT R166, R166, 0xffffbfff, RZ, 0xc0, !PT ;  /* 0xffffbfffa6a67812 */ /* 0x000fc800078ec0ff */
[----:B------:R-:W-:Y:S02]  /*544f0*/  @P0 LOP3.LUT R166, R166, 0x4000, RZ, 0xfc, !PT ;  /* 0x00004000a6a60812 */ /* 0x000fe400078efcff */
[----:B------:R-:W-:-:S04]  /*54500*/  ISETP.GE.AND P0, PT, R248, UR35, PT ;  /* 0x00000023f8007c0c */ /* 0x000fc8000bf06270 */
[----:B------:R-:W-:Y:S01]  /*54510*/  ISETP.LT.AND P3, PT, R14, UR24, !P0 ;  /* 0x000000180e007c0c */ /* 0x000fe2000c761270 */
[----:B------:R-:W-:Y:S01]  /*54520*/  VIADD R249, R250, UR9 ;  /* 0x00000009faf97c36 */ /* 0x000fe20008000000 */
[----:B------:R-:W-:Y:S01]  /*54530*/  ISETP.LT.AND P2, PT, R13, UR22, !P0 ;  /* 0x000000160d007c0c */ /* 0x000fe2000c741270 */
[----:B------:R-:W-:Y:S01]  /*54540*/  ULDC UR9, c[0x0][0x248] ;  /* 0x0000920000097ab9 */ /* 0x000fe20000000800 */
[----:B------:R-:W-:Y:S01]  /*54550*/  LOP3.LUT R166, R166, 0xffffdfff, RZ, 0xc0, !PT ;  /* 0xffffdfffa6a67812 */ /* 0x000fe200078ec0ff */
[----:B------:R-:W-:Y:S01]  /*54560*/  ULDC UR24, c[0x0][0x228] ;  /* 0x00008a0000187ab9 */ /* 0x000fe20000000800 */
[----:B------:R-:W-:Y:S01]  /*54570*/  ISETP.LT.AND P1, PT, R12, UR27, !P0 ;  /* 0x0000001b0c007c0c */ /* 0x000fe2000c721270 */
[----:B------:R-:W-:Y:S01]  /*54580*/  ULDC.64 UR26, c[0x0][0x228] ;  /* 0x00008a00001a7ab9 */ /* 0x000fe20000000a00 */
[----:B------:R-:W-:-:S05]  /*54590*/  ULDC UR22, c[0x0][0x228] ;  /* 0x00008a0000167ab9 */ /* 0x000fca0000000800 */
[----:B------:R-:W-:-:S04]  /*545a0*/  @P3 LOP3.LUT R166, R166, 0x2000, RZ, 0xfc, !PT ;  /* 0x00002000a6a63812 */ /* 0x000fc800078efcff */
[----:B------:R-:W-:-:S04]  /*545b0*/  LOP3.LUT R166, R166, 0xffffefff, RZ, 0xc0, !PT ;  /* 0xffffefffa6a67812 */ /* 0x000fc800078ec0ff */
[----:B------:R-:W-:Y:S02]  /*545c0*/  @P2 LOP3.LUT R166, R166, 0x1000, RZ, 0xfc, !PT ;  /* 0x00001000a6a62812 */ /* 0x000fe400078efcff */
[----:B------:R-:W-:Y:S01]  /*545d0*/  ISETP.LT.AND P0, PT, R11, UR18, !P0 ;  /* 0x000000120b007c0c */ /* 0x000fe2000c701270 */
[----:B------:R-:W-:Y:S01]  /*545e0*/  VIADD R248, R249, UR9 ;  /* 0x00000009f9f87c36 */ /* 0x000fe20008000000 */
[----:B------:R-:W-:Y:S01]  /*545f0*/  LOP3.LUT R166, R166, 0xfffff7ff, RZ, 0xc0, !PT ;  /* 0xfffff7ffa6a67812 */ /* 0x000fe200078ec0ff */
[----:B------:R-:W-:Y:S01]  /*54600*/  ULDC UR9, c[0x0][0x248] ;  /* 0x0000920000097ab9 */ /* 0x000fe20000000800 */
[----:B------:R-:W-:Y:S02]  /*54610*/  ULDC UR18, c[0x0][0x228] ;  /* 0x00008a0000127ab9 */ /* 0x000fe40000000800 */
[----:B------:R-:W-:-:S04]  /*54620*/  @P1 LOP3.LUT R166, R166, 0x800, RZ, 0xfc, !PT ;  /* 0x00000800a6a61812 */ /* 0x000fc800078efcff */
[----:B------:R-:W-:-:S04]  /*54630*/  LOP3.LUT R166, R166, 0xfffffbff, RZ, 0xc0, !PT ;  /* 0xfffffbffa6a67812 */ /* 0x000fc800078ec0ff */
[----:B------:R-:W-:Y:S02]  /*54640*/  @P0 LOP3.LUT R166, R166, 0x400, RZ, 0xfc, !PT ;  /* 0x00000400a6a60812 */ /* 0x000fe400078efcff */
[----:B------:R-:W-:Y:S01]  /*54650*/  ISETP.GE.AND P0, PT, R239, UR11, PT ;  /* 0x0000000bef007c0c */ /* 0x000fe2000bf06270 */
[----:B------:R-:W-:-:S03]  /*54660*/  ULDC UR11, c[0x0][0x228] ;  /* 0x00008a00000b7ab9 */ /* 0x000fc60000000800 */
[----:B------:R-:W-:Y:S02]  /*54670*/  ISETP.LT.AND P3, PT, R14, UR37, !P0 ;  /* 0x000000250e007c0c */ /* 0x000fe4000c761270 */
[----:B------:R-:W-:Y:S01]  /*54680*/  LOP3.LUT R166, R166, 0xfffffdff, RZ, 0xc0, !PT ;  /* 0xfffffdffa6a67812 */ /* 0x000fe200078ec0ff */
[----:B------:R-:W-:Y:S01]  /*54690*/  VIADD R239, R248, UR9 ;  /* 0x00000009f8ef7c36 */ /* 0x000fe20008000000 */
[----:B------:R-:W-:Y:S01]  /*546a0*/  ISETP.LT.AND P2, PT, R13, UR40, !P0 ;  /* 0x000000280d007c0c */ /* 0x000fe2000c741270 */
[----:B------:R-:W-:Y:S01]  /*546b0*/  ULDC UR9, c[0x0][0x248] ;  /* 0x0000920000097ab9 */ /* 0x000fe20000000800 */
[----:B------:R-:W-:Y:S01]  /*546c0*/  ISETP.LT.AND P1, PT, R12, UR41, !P0 ;  /* 0x000000290c007c0c */ /* 0x000fe2000c721270 */
[----:B------:R-:W-:Y:S01]  /*546d0*/  ULDC.64 UR40, c[0x0][0x228] ;  /* 0x00008a0000287ab9 */ /* 0x000fe20000000a00 */
        /* <DEDUP_REMOVED lines=8> */
[----:B------:R-:W-:Y:S01]  /*54760*/  VIADD R219, R10, 0x13b ;  /* 0x0000013b0adb7836 */ /* 0x000fe20000000000 */
[----:B------:R-:W-:Y:S01]  /*54770*/  LOP3.LUT R166, R166, 0xffffff7f, RZ, 0xc0, !PT ;  /* 0xffffff7fa6a67812 */ /* 0x000fe200078ec0ff */
[----:B------:R-:W-:-:S03]  /*54780*/  ULDC UR26, c[0x0][0x228] ;  /* 0x00008a00001a7ab9 */ /* 0x000fc60000000800 */
[----:B------:R-:W-:-:S04]  /*54790*/  @P1 LOP3.LUT R166, R166, 0x80, RZ, 0xfc, !PT ;  /* 0x00000080a6a61812 */ /* 0x000fc800078efcff */
[----:B------:R-:W-:-:S04]  /*547a0*/  LOP3.LUT R166, R166, 0xffffffbf, RZ, 0xc0, !PT ;  /* 0xffffffbfa6a67812 */ /* 0x000fc800078ec0ff */
[----:B------:R-:W-:Y:S02]  /*547b0*/  @P0 LOP3.LUT R166, R166, 0x40, RZ, 0xfc, !PT ;  /* 0x00000040a6a60812 */ /* 0x000fe400078efcff */
[----:B------:R-:W-:Y:S02]  /*547c0*/  ISETP.GE.AND P0, PT, R238, UR13, PT ;  /* 0x0000000dee007c0c */ /* 0x000fe4000bf06270 */
[----:B------:R-:W-:Y:S01]  /*547d0*/  LOP3.LUT R166, R166, 0xffffffdf, RZ, 0xc0, !PT ;  /* 0xffffffdfa6a67812 */ /* 0x000fe200078ec0ff */
[----:B------:R-:W-:Y:S01]  /*547e0*/  VIADD R238, R239, UR9 ;  /* 0x00000009efee7c36 */ /* 0x000fe20008000000 */
[----:B------:R-:W-:Y:S01]  /*547f0*/  ISETP.LT.AND P3, PT, R14, UR30, !P0 ;  /* 0x0000001e0e007c0c */ /* 0x000fe2000c761270 */
[----:B------:R-:W-:Y:S01]  /*54800*/  ULDC.64 UR30, c[0x0][0x228] ;  /* 0x00008a00001e7ab9 */ /* 0x000fe20000000a00 */
[----:B------:R-:W-:Y:S01]  /*54810*/  ISETP.LT.AND P2, PT, R13, UR32, !P0 ;  /* 0x000000200d007c0c */ /* 0x000fe2000c741270 */
[----:B------:R-:W-:Y:S01]  /*54820*/  ULDC UR32, c[0x0][0x228] ;  /* 0x00008a0000207ab9 */ /* 0x000fe20000000800 */
[----:B------:R-:W-:Y:S01]  /*54830*/  ISETP.LT.AND P1, PT, R12, UR42, !P0 ;  /* 0x0000002a0c007c0c */ /* 0x000fe2000c721270 */
[----:B------:R-:W-:Y:S01]  /*54840*/  ULDC UR9, c[0x0][0x248] ;  /* 0x0000920000097ab9 */ /* 0x000fe20000000800 */
[----:B------:R-:W-:Y:S01]  /*54850*/  VIADD R218, R10, 0x13a ;  /* 0x0000013a0ada7836 */ /* 0x000fe20000000000 */
        /* <DEDUP_REMOVED lines=17> */
[----:B------:R-:W-:Y:S01]  /*54970*/  ULDC.64 UR32, c[0x0][0x228] ;  /* 0x00008a0000207ab9 */ /* 0x000fe20000000a00 */
[----:B------:R-:W-:Y:S01]  /*54980*/  ISETP.LT.AND P0, PT, R11, UR30, !P0 ;  /* 0x0000001e0b007c0c */ /* 0x000fe2000c701270 */
[----:B------:R-:W-:Y:S01]  /*54990*/  ULDC UR9, c[0x0][0x248] ;  /* 0x0000920000097ab9 */ /* 0x000fe20000000800 */
[----:B------:R-:W-:-:S05]  /*549a0*/  ULDC UR15, c[0x0][0x228] ;  /* 0x00008a00000f7ab9 */ /* 0x000fca0000000800 */
[----:B------:R-:W-:-:S04]  /*549b0*/  @P1 LOP3.LUT R165, R165, 0x80000000, RZ, 0xfc, !PT ;  /* 0x80000000a5a51812 */ /* 0x000fc800078efcff */
[----:B------:R-:W-:-:S04]  /*549c0*/  LOP3.LUT R165, R165, 0xbfffffff, RZ, 0xc0, !PT ;  /* 0xbfffffffa5a57812 */ /* 0x000fc800078ec0ff */
[----:B------:R-:W-:Y:S02]  /*549d0*/  @P0 LOP3.LUT R165, R165, 0x40000000, RZ, 0xfc, !PT ;  /* 0x40000000a5a50812 */ /* 0x000fe400078efcff */
[----:B------:R-:W-:Y:S02]  /*549e0*/  ISETP.GE.AND P0, PT, R236, UR19, PT ;  /* 0x00000013ec007c0c */ /* 0x000fe4000bf06270 */
[----:B------:R-:W-:Y:S02]  /*549f0*/  @P3 LOP3.LUT R166, R166, 0x2, RZ, 0xfc, !PT ;  /* 0x00000002a6a63812 */ /* 0x000fe400078efcff */
[----:B------:R-:W-:Y:S01]  /*54a00*/  LOP3.LUT R165, R165, 0xdfffffff, RZ, 0xc0, !PT ;  /* 0xdfffffffa5a57812 */ /* 0x000fe200078ec0ff */
[----:B------:R-:W-:Y:S01]  /*54a10*/  VIADD R236, R237, UR9 ;  /* 0x00000009edec7c36 */ /* 0x000fe20008000000 */
[----:B------:R-:W-:Y:S01]  /*54a20*/  ISETP.LT.AND P3, PT, R14, UR34, !P0 ;  /* 0x000000220e007c0c */ /* 0x000fe2000c761270 */
[----:B------:R-:W-:Y:S01]  /*54a30*/  ULDC UR34, c[0x0][0x228] ;  /* 0x00008a0000227ab9 */ /* 0x000fe20000000800 */
[----:B------:R-:W-:Y:S01]  /*54a40*/  LOP3.LUT R166, R166, 0xfffffffe, RZ, 0xc0, !PT ;  /* 0xfffffffea6a67812 */ /* 0x000fe200078ec0ff */
[----:B------:R-:W-:Y:S01]  /*54a50*/  ULDC UR9, c[0x0][0x248] ;  /* 0x0000920000097ab9 */ /* 0x000fe20000000800 */
[----:B------:R-:W-:-:S02]  /*54a60*/  ULDC UR19, c[0x0][0x228] ;  /* 0x00008a0000137ab9 */ /* 0x000fc40000000800 */
[----:B------:R-:W-:Y:S02]  /*54a70*/  @P2 LOP3.LUT R166, R166, 0x1, RZ, 0xfc, !PT ;  /* 0x00000001a6a62812 */ /* 0x000fe400078efcff */
[----:B------:R-:W-:Y:S01]  /*54a80*/  ISETP.LT.AND P2, PT, R13, UR38, !P0 ;  /* 0x000000260d007c0c */ /* 0x000fe2000c741270 */
[----:B------:R-:W-:Y:S01]  /*54a90*/  ULDC UR38, c[0x0][0x228] ;  /* 0x00008a0000267ab9 */ /* 0x000fe20000000800 */
[----:B------:R-:W-:Y:S01]  /*54aa0*/  ISETP.LT.AND P1, PT, R12, UR44, !P0 ;  /* 0x0000002c0c007c0c */ /* 0x000fe2000c721270 */
[C---:B------:R-:W-:Y:S02]  /*54ab0*/  VIADD R217, R10.reuse, 0x139 ;  /* 0x000001390ad97836 */ /* 0x040fe40000000000 */
[----:B------:R-:W-:Y:S01]  /*54ac0*/  @P3 LOP3.LUT R165, R165, 0x20000000, RZ, 0xfc, !PT ;  /* 0x20000000a5a53812 */ /* 0x000fe200078efcff */
[----:B------:R-:W-:Y:S01]  /*54ad0*/  VIADD R216, R10, 0x138 ;  /* 0x000001380ad87836 */ /* 0x000fe20000000000 */
        /* <DEDUP_REMOVED lines=12> */
[----:B------:R-:W-:Y:S01]  /*54ba0*/  ULDC UR34, c[0x0][0x228] ;  /* 0x00008a0000227ab9 */ /* 0x000fe20000000800 */
[----:B------:R-:W-:Y:S01]  /*54bb0*/  ISETP.LT.AND P2, PT, R13, UR38, !P0 ;  /* 0x000000260d007c0c */ /* 0x000fe2000c741270 */
[----:B------:R-:W-:Y:S01]  /*54bc0*/  ULDC UR38, c[0x0][0x228] ;  /* 0x00008a0000267ab9 */ /* 0x000fe20000000800 */
[----:B------:R-:W-:Y:S01]  /*54bd0*/  ISETP.LT.AND P1, PT, R12, UR46, !P0 ;  /* 0x0000002e0c007c0c */ /* 0x000fe2000c721270 */
[----:B------:R-:W-:Y:S01]  /*54be0*/  ULDC UR9, c[0x0][0x248] ;  /* 0x0000920000097ab9 */ /* 0x000fe20000000800 */
[----:B------:R-:W-:-:S07]  /*54bf0*/  ULDC UR27, c[0x0][0x228] ;  /* 0x00008a00001b7ab9 */ /* 0x000fce0000000800 */
[----:B------:R-:W-:Y:S01]  /*54c00*/  @P3 LOP3.LUT R165, R165, 0x2000000, RZ, 0xfc, !PT ;  /* 0x02000000a5a53812 */ /* 0x000fe200078efcff */
[----:B------:R-:W-:-:S03]  /*54c10*/  ULDC UR46, c[0x0][0x228] ;  /* 0x00008a00002e7ab9 */ /* 0x000fc60000000800 */
        /* <DEDUP_REMOVED lines=11> */
[----:B------:R-:W-:Y:S01]  /*54cd0*/  ULDC.64 UR34, c[0x0][0x228] ;  /* 0x00008a0000227ab9 */ /* 0x000fe20000000a00 */
[----:B------:R-:W-:Y:S01]  /*54ce0*/  ISETP.LT.AND P2, PT, R13, UR38, !P0 ;  /* 0x000000260d007c0c */ /* 0x000fe2000c741270 */
[----:B------:R-:W-:Y:S01]  /*54cf0*/  ULDC UR38, c[0x0][0x228] ;  /* 0x00008a0000267ab9 */ /* 0x000fe20000000800 */
[----:B------:R-:W-:Y:S02]  /*54d00*/  LOP3.LUT R165, R165, 0xffdfffff, RZ, 0xc0, !PT ;  /* 0xffdfffffa5a57812 */ /* 0x000fe400078ec0ff */
[----:B------:R-:W-:Y:S01]  /*54d10*/  ISETP.LT.AND P1, PT, R12, UR47, !P0 ;  /* 0x0000002f0c007c0c */ /* 0x000fe2000c721270 */
[----:B------:R-:W-:-:S06]  /*54d20*/  VIADD R234, R235, UR9 ;  /* 0x00000009ebea7c36 */ /* 0x000fcc0008000000 */
[----:B------:R-:W-:Y:S01]  /*54d30*/  @P3 LOP3.LUT R165, R165, 0x200000, RZ, 0xfc, !PT ;  /* 0x00200000a5a53812 */ /* 0x000fe200078efcff */
[----:B------:R-:W-:Y:S01]  /*54d40*/  ULDC UR9, c[0x0][0x248] ;  /* 0x0000920000097ab9 */ /* 0x000fe20000000800 */
[----:B------:R-:W-:Y:S02]  /*54d50*/  ULDC UR47, c[0x0][0x228] ;  /* 0x00008a00002f7ab9 */ /* 0x000fe40000000800 */
        /* <DEDUP_REMOVED lines=9> */
[----:B------:R-:W-:Y:S01]  /*54df0*/  ISETP.GE.AND P0, PT, R233, UR31, PT ;  /* 0x0000001fe9007c0c */ /* 0x000fe2000bf06270 */
[----:B------:R-:W-:-:S03]  /*54e00*/  ULDC.64 UR30, c[0x0][0x228] ;  /* 0x00008a00001e7ab9 */ /* 0x000fc60000000a00 */
[----:B------:R-:W-:Y:S02]  /*54e10*/  ISETP.LT.AND P3, PT, R14, UR39, !P0 ;  /* 0x000000270e007c0c */ /* 0x000fe4000c761270 */
[----:B------:R-:W-:Y:S01]  /*54e20*/  ISETP.LT.AND P2, PT, R13, UR38, !P0 ;  /* 0x000000260d007c0c */ /* 0x000fe2000c741270 */
[----:B------:R-:W-:Y:S01]  /*54e30*/  ULDC.64 UR38, c[0x0][0x228] ;  /* 0x00008a0000267ab9 */ /* 0x000fe20000000a00 */
[----:B------:R-:W-:Y:S02]  /*54e40*/  LOP3.LUT R165, R165, 0xfffdffff, RZ, 0xc0, !PT ;  /* 0xfffdffffa5a57812 */ /* 0x000fe400078ec0ff */
[----:B------:R-:W-:Y:S01]  /*54e50*/  ISETP.LT.AND P1, PT, R12, UR50, !P0 ;  /* 0x000000320c007c0c */ /* 0x000fe2000c721270 */
[----:B------:R-:W-:-:S06]  /*54e60*/  VIADD R233, R234, UR9 ;  /* 0x00000009eae97c36 */ /* 0x000fcc0008000000 */
[----:B------:R-:W-:Y:S01]  /*54e70*/  @P3 LOP3.LUT R165, R165, 0x20000, RZ, 0xfc, !PT ;  /* 0x00020000a5a53812 */ /* 0x000fe200078efcff */
[----:B------:R-:W-:Y:S01]  /*54e80*/  ULDC UR9, c[0x0][0x248] ;  /* 0x0000920000097ab9 */ /* 0x000fe20000000800 */
[C---:B------:R-:W-:Y:S02]  /*54e90*/  VIADD R214, R10.reuse, 0x136 ;  /* 0x000001360ad67836 */ /* 0x040fe40000000000 */
[C---:B------:R-:W-:Y:S01]  /*54ea0*/  VIADD R213, R10.reuse, 0x135 ;  /* 0x000001350ad57836 */ /* 0x040fe20000000000 */
[----:B------:R-:W-:Y:S01]  /*54eb0*/  LOP3.LUT R165, R165, 0xfffeffff, RZ, 0xc0, !PT ;  /* 0xfffeffffa5a57812 */ /* 0x000fe200078ec0ff */
[----:B------:R-:W-:Y:S01]  /*54ec0*/  VIADD R212, R10, 0x134 ;  /* 0x000001340ad47836 */ /* 0x000fe20000000000 */
[----:B------:R-:W-:Y:S01]  /*54ed0*/  LOP3.LUT R162, R162, 0x7fffffff, RZ, 0xc0, !PT ;  /* 0x7fffffffa2a27812 */ /* 0x000fe200078ec0ff */
[----:B------:R-:W-:Y:S01]  /*54ee0*/  ULDC UR50, c[0x0][0x228] ;  /* 0x00008a0000327ab9 */ /* 0x000fe20000000800 */
        /* <DEDUP_REMOVED lines=14> */
[----:B------:R-:W-:-:S06]  /*54fd0*/  VIADD R232, R233, UR9 ;  /* 0x00000009e9e87c36 */ /* 0x000fcc0008000000 */
[----:B------:R-:W-:Y:S01]  /*54fe0*/  @P3 LOP3.LUT R165, R165, 0x2000, RZ, 0xfc, !PT ;  /* 0x00002000a5a53812 */ /* 0x000fe200078efcff */
[----:B------:R-:W-:Y:S01]  /*54ff0*/  ULDC UR9, c[0x0][0x248] ;  /* 0x0000920000097ab9 */ /* 0x000fe20000000800 */
[----:B------:R-:W-:Y:S01]  /*55000*/  VIADD R211, R10, 0x133 ;  /* 0x000001330ad37836 */ /* 0x000fe20000000000 */
[----:B------:R-:W-:Y:S01]  /*55010*/  ULDC UR57, c[0x0][0x228] ;  /* 0x00008a0000397ab9 */ /* 0x000fe20000000800 */
        /* <DEDUP_REMOVED lines=18> */
[----:B------:R-:W-:Y:S01]  /*55140*/  VIADD R210, R10, 0x132 ;  /* 0x000001320ad27836 */ /* 0x000fe20000000000 */
        /* <DEDUP_REMOVED lines=18> */
[----:B------:R-:W-:Y:S01]  /*55270*/  VIADD R209, R10, 0x131 ;  /* 0x000001310ad17836 */ /* 0x000fe20000000000 */
[----:B------:R-:W-:-:S06]  /*55280*/  ULDC UR41, c[0x0][0x228] ;  /* 0x00008a0000297ab9 */ /* 0x000fcc0000000800 */
        /* <DEDUP_REMOVED lines=13> */
[----:B------:R-:W-:Y:S01]  /*55360*/  VIADD R207, R10, 0x12f ;  /* 0x0000012f0acf7836 */ /* 0x000fe20000000000 */
[----:B------:R-:W-:Y:S01]  /*55370*/  ISETP.LT.AND P3, PT, R14, UR14, !P0 ;  /* 0x0000000e0e007c0c */ /* 0x000fe2000c761270 */
[----:B------:R-:W-:Y:S01]  /*55380*/  ULDC UR14, c[0x0][0x248] ;  /* 0x00009200000e7ab9 */ /* 0x000fe20000000800 */
[----:B------:R-:W-:Y:S01]  /*55390*/  ISETP.LT.AND P2, PT, R13, UR61, !P0 ;  /* 0x0000003d0d007c0c */ /* 0x000fe2000c741270 */
[C---:B------:R-:W-:Y:S01]  /*553a0*/  VIADD R206, R10.reuse, 0x12e ;  /* 0x0000012e0ace7836 */ /* 0x040fe20000000000 */
[----:B------:R-:W-:Y:S01]  /*553b0*/  ISETP.LT.AND P0, PT, R11, UR32, !P0 ;  /* 0x000000200b007c0c */ /* 0x000fe2000c701270 */
[----:B------:R-:W-:Y:S01]  /*553c0*/  VIADD R205, R10, 0x12d ;  /* 0x0000012d0acd7836 */ /* 0x000fe20000000000 */
[----:B------:R-:W-:Y:S01]  /*553d0*/  LOP3.LUT R165, R165, 0xfffffffd, RZ, 0xc0, !PT ;  /* 0xfffffffda5a57812 */ /* 0x000fe200078ec0ff */
[----:B------:R-:W-:-:S04]  /*553e0*/  ULDC UR53, c[0x0][0x228] ;  /* 0x00008a0000357ab9 */ /* 0x000fc80000000800 */
[----:B------:R-:W-:Y:S01]  /*553f0*/  @P1 LOP3.LUT R164, R164, 0x80000000, RZ, 0xfc, !PT ;  /* 0x80000000a4a41812 */ /* 0x000fe200078efcff */
[----:B------:R-:W-:Y:S01]  /*55400*/  VIADD R229, R230, UR14 ;  /* 0x0000000ee6e57c36 */ /* 0x000fe20008000000 */
[----:B------:R-:W-:Y:S01]  /*55410*/  @P3 LOP3.LUT R165, R165, 0x2, RZ, 0xfc, !PT ;  /* 0x00000002a5a53812 */ /* 0x000fe200078efcff */
[----:B------:R-:W-:Y:S01]  /*55420*/  ULDC UR14, c[0x0][0x228] ;  /* 0x00008a00000e7ab9 */ /* 0x000fe20000000800 */
[----:B------:R-:W-:Y:S01]  /*55430*/  LOP3.LUT R164, R164, 0xbfffffff, RZ, 0xc0, !PT ;  /* 0xbfffffffa4a47812 */ /* 0x000fe200078ec0ff */
[----:B------:R-:W-:-:S03]  /*55440*/  ULDC UR61, c[0x0][0x228] ;  /* 0x00008a00003d7ab9 */ /* 0x000fc60000000800 */
[----:B------:R-:W-:Y:S02]  /*55450*/  @P0 LOP3.LUT R164, R164, 0x40000000, RZ, 0xfc, !PT ;  /* 0x40000000a4a40812 */ /* 0x000fe400078efcff */
[----:B------:R-:W-:Y:S01]  /*55460*/  ISETP.GE.AND P0, PT, R228, UR39, PT ;  /* 0x00000027e4007c0c */ /* 0x000fe2000bf06270 */
[----:B------:R-:W-:-:S03]  /*55470*/  ULDC.64 UR38, c[0x0][0x228] ;  /* 0x00008a0000267ab9 */ /* 0x000fc60000000a00 */
[----:B------:R-:W-:Y:S02]  /*55480*/  ISETP.LT.AND P3, PT, R14, UR59, !P0 ;  /* 0x0000003b0e007c0c */ /* 0x000fe4000c761270 */
[----:B------:R-:W-:Y:S02]  /*55490*/  LOP3.LUT R165, R165, 0xfffffffe, RZ, 0xc0, !PT ;  /* 0xfffffffea5a57812 */ /* 0x000fe400078ec0ff */
[----:B------:R-:W-:Y:S01]  /*554a0*/  LOP3.LUT R164, R164, 0xdfffffff, RZ, 0xc0, !PT ;  /* 0xdfffffffa4a47812 */ /* 0x000fe200078ec0ff */
[----:B------:R-:W-:Y:S01]  /*554b0*/  VIADD R228, R229, UR28 ;  /* 0x0000001ce5e47c36 */ /* 0x000fe20008000000 */
[----:B------:R-:W-:Y:S01]  /*554c0*/  @P2 LOP3.LUT R165, R165, 0x1, RZ, 0xfc, !PT ;  /* 0x00000001a5a52812 */ /* 0x000fe200078efcff */
[----:B------:R-:W-:Y:S01]  /*554d0*/  ULDC UR59, c[0x0][0x228] ;  /* 0x00008a00003b7ab9 */ /* 0x000fe20000000800 */
[----:B------:R-:W-:Y:S01]  /*554e0*/  ISETP.LT.AND P2, PT, R13, UR58, !P0 ;  /* 0x0000003a0d007c0c */ /* 0x000fe2000c741270 */
[----:B------:R-:W-:Y:S01]  /*554f0*/  ULDC UR58, c[0x0][0x228] ;  /* 0x00008a00003a7ab9 */ /* 0x000fe20000000800 */
[----:B------:R-:W-:Y:S01]  /*55500*/  ISETP.LT.AND P1, PT, R12, UR49, !P0 ;  /* 0x000000310c007c0c */ /* 0x000fe2000c721270 */
[----:B------:R-:W-:-:S02]  /*55510*/  ULDC UR49, c[0x0][0x228] ;  /* 0x00008a0000317ab9 */ /* 0x000fc40000000800 */
[----:B------:R-:W-:-:S04]  /*55520*/  @P3 LOP3.LUT R164, R164, 0x20000000, RZ, 0xfc, !PT ;  /* 0x20000000a4a43812 */ /* 0x000fc800078efcff */
        /* <DEDUP_REMOVED lines=16> */
[----:B------:R-:W-:-:S06]  /*55630*/  ULDC UR48, c[0x0][0x228] ;  /* 0x00008a0000307ab9 */ /* 0x000fcc0000000800 */
        /* <DEDUP_REMOVED lines=32> */
[----:B------:R-:W-:Y:S01]  /*55840*/  ULDC UR10, c[0x0][0x228] ;  /* 0x00008a00000a7ab9 */ /* 0x000fe20000000800 */
[----:B------:R-:W-:Y:S01]  /*55850*/  LOP3.LUT R164, R164, 0xfffdffff, RZ, 0xc0, !PT ;  /* 0xfffdffffa4a47812 */ /* 0x000fe200078ec0ff */
[----:B------:R-:W-:Y:S01]  /*55860*/  ULDC UR45, c[0x0][0x228] ;  /* 0x00008a00002d7ab9 */ /* 0x000fe20000000800 */
[----:B------:R-:W-:Y:S01]  /*55870*/  ISETP.LT.AND P1, PT, R12, UR12, !P0 ;  /* 0x0000000c0c007c0c */ /* 0x000fe2000c721270 */
[----:B------:R-:W-:Y:S01]  /*55880*/  VIADD R204, R10, 0x12c ;  /* 0x0000012c0acc7836 */ /* 0x000fe20000000000 */
[----:B------:R-:W-:Y:S01]  /*55890*/  LOP3.LUT R161, R161, 0x7fffffff, RZ, 0xc0, !PT ;  /* 0x7fffffffa1a17812 */ /* 0x000fe200078ec0ff */
[----:B------:R-:W-:-:S04]  /*558a0*/  ULDC UR5, c[0x0][0x248] ;  /* 0x0000920000057ab9 */ /* 0x000fc80000000800 */
        /* <DEDUP_REMOVED lines=11> */
[----:B------:R-:W-:-:S03]  /*55960*/  ULDC UR35, c[0x0][0x228] ;  /* 0x00008a0000237ab9 */ /* 0x000fc60000000800 */
[----:B------:R-:W-:Y:S02]  /*55970*/  ISETP.LT.AND P3, PT, R14, UR16, !P0 ;  /* 0x000000100e007c0c */ /* 0x000fe4000c761270 */
[----:B------:R-:W-:Y:S01]  /*55980*/  ISETP.LT.AND P2, PT, R13, UR17, !P0 ;  /* 0x000000110d007c0c */ /* 0x000fe2000c741270 */
[----:B------:R-:W-:Y:S01]  /*55990*/  ULDC.64 UR16, c[0x0][0x228] ;  /* 0x00008a0000107ab9 */ /* 0x000fe20000000a00 */
[----:B------:R-:W-:Y:S02]  /*559a0*/  LOP3.LUT R164, R164, 0xffffdfff, RZ, 0xc0, !PT ;  /* 0xffffdfffa4a47812 */ /* 0x000fe400078ec0ff */
[----:B------:R-:W-:-:S07]  /*559b0*/  ISETP.LT.AND P1, PT, R12, UR21, !P0 ;  /* 0x000000150c007c0c */ /* 0x000fce000c721270 */
        /* <DEDUP_REMOVED lines=20> */
[----:B------:R-:W-:Y:S01]  /*55b00*/  VIADD R226, R227, UR5 ;  /* 0x00000005e3e27c36 */ /* 0x000fe20008000000 */
[----:B------:R-:W-:Y:S01]  /*55b10*/  LOP3.LUT R164, R164, 0xffffff7f, RZ, 0xc0, !PT ;  /* 0xffffff7fa4a47812 */ /* 0x000fe200078ec0ff */
[----:B------:R-:W-:Y:S01]  /*55b20*/  ULDC UR5, c[0x0][0x248] ;  /* 0x0000920000057ab9 */ /* 0x000fe20000000800 */
[C---:B------:R-:W-:Y:S02]  /*55b30*/  VIADD R202, R10.reuse, 0x12a ;  /* 0x0000012a0aca7836 */ /* 0x040fe40000000000 */
[----:B------:R-:W-:Y:S01]  /*55b40*/  VIADD R201, R10, 0x129 ;  /* 0x000001290ac97836 */ /* 0x000fe20000000000 */
[----:B------:R-:W-:Y:S01]  /*55b50*/  @P1 LOP3.LUT R164, R164, 0x80, RZ, 0xfc, !PT ;  /* 0x00000080a4a41812 */ /* 0x000fe200078efcff */
[----:B------:R-:W-:-:S02]  /*55b60*/  VIADD R200, R10, 0x128 ;  /* 0x000001280ac87836 */ /* 0x000fc40000000000 */
[----:B------:R-:W-:Y:S01]  /*55b70*/  VIADD R199, R10, 0x127 ;  /* 0x000001270ac77836 */ /* 0x000fe20000000000 */
[----:B------:R-:W-:Y:S01]  /*55b80*/  LOP3.LUT R164, R164, 0xffffffbf, RZ, 0xc0, !PT ;  /* 0xffffffbfa4a47812 */ /* 0x000fe200078ec0ff */
[C---:B------:R-:W-:Y:S02]  /*55b90*/  VIADD R198, R10.reuse, 0x126 ;  /* 0x000001260ac67836 */ /* 0x040fe40000000000 */
[----:B------:R-:W-:Y:S01]  /*55ba0*/  VIADD R197, R10, 0x125 ;  /* 0x000001250ac57836 */ /* 0x000fe20000000000 */
[----:B------:R-:W-:Y:S01]  /*55bb0*/  @P0 LOP3.LUT R164, R164, 0x40, RZ, 0xfc, !PT ;  /* 0x00000040a4a40812 */ /* 0x000fe200078efcff */
[----:B------:R-:W-:Y:S01]  /*55bc0*/  VIADD R196, R10, 0x124 ;  /* 0x000001240ac47836 */ /* 0x000fe20000000000 */
[----:B------:R-:W-:Y:S01]  /*55bd0*/  ISETP.GE.AND P0, PT, R222, UR29, PT ;  /* 0x0000001dde007c0c */ /* 0x000fe2000bf06270 */
[----:B------:R-:W-:Y:S01]  /*55be0*/  VIADD R195, R10, 0x123 ;  /* 0x000001230ac37836 */ /* 0x000fe20000000000 */
[----:B------:R-:W-:Y:S01]  /*55bf0*/  LOP3.LUT R160, R160, 0x7fffffff, RZ, 0xc0, !PT ;  /* 0x7fffffffa0a07812 */ /* 0x000fe200078ec0ff */
[----:B------:R-:W-:Y:S01]  /*55c00*/  VIADD R194, R10, 0x122 ;  /* 0x000001220ac27836 */ /* 0x000fe20000000000 */
[----:B------:R-:W-:Y:S01]  /*55c10*/  ISETP.LT.AND P3, PT, R14, UR22, !P0 ;  /* 0x000000160e007c0c */ /* 0x000fe2000c761270 */
[----:B------:R-:W-:Y:S01]  /*55c20*/  ULDC UR16, c[0x0][0x228] ;  /* 0x00008a0000107ab9 */ /* 0x000fe20000000800 */
[----:B------:R-:W-:Y:S01]  /*55c30*/  ISETP.LT.AND P2, PT, R13, UR23, !P0 ;  /* 0x000000170d007c0c */ /* 0x000fe2000c741270 */
[----:B------:R-:W-:Y:S01]  /*55c40*/  ULDC.64 UR22, c[0x0][0x228] ;  /* 0x00008a0000167ab9 */ /* 0x000fe20000000a00 */
[----:B------:R-:W-:-:S02]  /*55c50*/  LOP3.LUT R164, R164, 0xffffffdf, RZ, 0xc0, !PT ;  /* 0xffffffdfa4a47812 */ /* 0x000fc400078ec0ff */
[----:B------:R-:W-:Y:S01]  /*55c60*/  ISETP.LT.AND P1, PT, R12, UR25, !P0 ;  /* 0x000000190c007c0c */ /* 0x000fe2000c721270 */
[----:B------:R-:W-:-:S06]  /*55c70*/  ULDC.64 UR24, c[0x0][0x228] ;  /* 0x00008a0000187ab9 */ /* 0x000fcc0000000a00 */
        /* <DEDUP_REMOVED lines=14> */
[----:B------:R-:W-:Y:S01]  /*55d60*/  ISETP.LT.AND P2, PT, R13, UR49, !P0 ;  /* 0x000000310d007c0c */ /* 0x000fe2000c741270 */
[----:B------:R-:W-:Y:S01]  /*55d70*/  ULDC UR49, c[0x0][0x228] ;  /* 0x00008a0000317ab9 */ /* 0x000fe20000000800 */
[----:B------:R-:W-:Y:S01]  /*55d80*/  ISETP.LT.AND P0, PT, R11, UR22, !P0 ;  /* 0x000000160b007c0c */ /* 0x000fe2000c701270 */
[----:B------:R-:W-:Y:S01]  /*55d90*/  ULDC UR5, c[0x0][0x248] ;  /* 0x0000920000057ab9 */ /* 0x000fe20000000800 */
[----:B------:R-:W-:Y:S01]  /*55da0*/  LOP3.LUT R164, R164, 0xfffffffd, RZ, 0xc0, !PT ;  /* 0xfffffffda4a47812 */ /* 0x000fe200078ec0ff */
[----:B------:R-:W-:-:S04]  /*55db0*/  ULDC UR15, c[0x0][0x248] ;  /* 0x00009200000f7ab9 */ /* 0x000fc80000000800 */
[----:B------:R-:W-:-:S04]  /*55dc0*/  @P1 LOP3.LUT R163, R163, 0x80000000, RZ, 0xfc, !PT ;  /* 0x80000000a3a31812 */ /* 0x000fc800078efcff */
[----:B------:R-:W-:-:S04]  /*55dd0*/  LOP3.LUT R163, R163, 0xbfffffff, RZ, 0xc0, !PT ;  /* 0xbfffffffa3a37812 */ /* 0x000fc800078ec0ff */
[----:B------:R-:W-:Y:S02]  /*55de0*/  @P0 LOP3.LUT R163, R163, 0x40000000, RZ, 0xfc, !PT ;  /* 0x40000000a3a30812 */ /* 0x000fe400078efcff */
[----:B------:R-:W-:Y:S02]  /*55df0*/  ISETP.GE.AND P0, PT, R220, UR33, PT ;  /* 0x00000021dc007c0c */ /* 0x000fe4000bf06270 */
        /* <DEDUP_REMOVED lines=9> */
[----:B------:R-:W-:Y:S02]  /*55e90*/  ULDC.64 UR18, c[0x0][0x228] ;  /* 0x00008a0000127ab9 */ /* 0x000fe40000000a00 */
        /* <DEDUP_REMOVED lines=9> */
[----:B------:R-:W-:Y:S01]  /*55f30*/  VIADD R224, R225, UR5 ;  /* 0x00000005e1e07c36 */ /* 0x000fe20008000000 */
[----:B------:R-:W-:Y:S01]  /*55f40*/  LOP3.LUT R163, R163, 0xfdffffff, RZ, 0xc0, !PT ;  /* 0xfdffffffa3a37812 */ /* 0x000fe200078ec0ff */
[----:B------:R-:W-:Y:S01]  /*55f50*/  ULDC UR5, c[0x0][0x248] ;  /* 0x0000920000057ab9 */ /* 0x000fe20000000800 */
[----:B------:R-:W-:Y:S01]  /*55f60*/  ISETP.LT.AND P3, PT, R14, UR28, !P0 ;  /* 0x0000001c0e007c0c */ /* 0x000fe2000c761270 */
[----:B------:R-:W-:Y:S01]  /*55f70*/  ULDC UR28, c[0x0][0x228] ;  /* 0x00008a00001c7ab9 */ /* 0x000fe20000000800 */
[----:B------:R-:W-:Y:S01]  /*55f80*/  ISETP.LT.AND P2, PT, R13, UR51, !P0 ;  /* 0x000000330d007c0c */ /* 0x000fe2000c741270 */
[----:B------:R-:W-:Y:S01]  /*55f90*/  ULDC UR51, c[0x0][0x228] ;  /* 0x00008a0000337ab9 */ /* 0x000fe20000000800 */
[----:B------:R-:W-:Y:S01]  /*55fa0*/  ISETP.LT.AND P1, PT, R12, UR26, !P0 ;  /* 0x0000001a0c007c0c */ /* 0x000fe2000c721270 */
[----:B------:R-:W-:-:S08]  /*55fb0*/  ULDC UR17, c[0x0][0x228] ;  /* 0x00008a0000117ab9 */ /* 0x000fd00000000800 */
        /* <DEDUP_REMOVED lines=16> */
[----:B------:R-:W-:-:S06]  /*560c0*/  ULDC.64 UR26, c[0x0][0x228] ;  /* 0x00008a00001a7ab9 */ /* 0x000fcc0000000a00 */
        /* <DEDUP_REMOVED lines=40> */
[----:B------:R-:W-:Y:S01]  /*56350*/  VIADD R220, R221, UR5 ;  /* 0x00000005dddc7c36 */ /* 0x000fe20008000000 */
[----:B------:R-:W-:-:S05]  /*56360*/  ULDC UR42, c[0x0][0x228] ;  /* 0x00008a00002a7ab9 */ /* 0x000fca0000000800 */
[----:B------:R-:W-:Y:S01]  /*56370*/  @P3 LOP3.LUT R163, R163, 0x2000, RZ, 0xfc, !PT ;  /* 0x00002000a3a33812 */ /* 0x000fe200078efcff */
[----:B------:R-:W-:Y:S01]  /*56380*/  ULDC UR5, c[0x0][0x248] ;  /* 0x0000920000057ab9 */ /* 0x000fe20000000800 */
[----:B------:R-:W-:Y:S01]  /*56390*/  VIADD R192, R10, 0x120 ;  /* 0x000001200ac07836 */ /* 0x000fe20000000000 */
[----:B------:R-:W-:Y:S01]  /*563a0*/  ULDC UR47, c[0x0][0x228] ;  /* 0x00008a00002f7ab9 */ /* 0x000fe20000000800 */
        /* <DEDUP_REMOVED lines=44> */
[----:B------:R-:W-:Y:S01]  /*56670*/  VIADD R214, R215, UR5 ;  /* 0x00000005d7d67c36 */ /* 0x000fe20008000000 */
[----:B------:R-:W-:-:S07]  /*56680*/  ULDC UR19, c[0x0][0x228] ;  /* 0x00008a0000137ab9 */ /* 0x000fce0000000800 */
[----:B------:R-:W-:Y:S01]  /*56690*/  @P3 LOP3.LUT R163, R163, 0x20, RZ, 0xfc, !PT ;  /* 0x00000020a3a33812 */ /* 0x000fe200078efcff */
[----:B------:R-:W-:Y:S01]  /*566a0*/  ULDC UR13, c[0x0][0x228] ;  /* 0x00008a00000d7ab9 */ /* 0x000fe20000000800 */
        /* <DEDUP_REMOVED lines=11> */
[----:B------:R-:W-:Y:S02]  /*56760*/  ISETP.LT.AND P1, PT, R12, UR11, !P0 ;  /* 0x0000000b0c007c0c */ /* 0x000fe4000c721270 */
        /* <DEDUP_REMOVED lines=8> */
[----:B------:R-:W-:Y:S01]  /*567f0*/  ULDC UR10, c[0x0][0x228] ;  /* 0x00008a00000a7ab9 */ /* 0x000fe20000000800 */
[----:B------:R-:W-:-:S02]  /*56800*/  ULDC UR22, c[0x0][0x228] ;  /* 0x00008a0000167ab9 */ /* 0x000fc40000000800 */
        /* <DEDUP_REMOVED lines=11> */
[----:B------:R-:W-:Y:S01]  /*568c0*/  ISETP.LT.AND P1, PT, R12, UR9, !P0 ;  /* 0x000000090c007c0c */ /* 0x000fe2000c721270 */
[----:B------:R-:W-:Y:S01]  /*568d0*/  ULDC UR9, c[0x0][0x228] ;  /* 0x00008a0000097ab9 */ /* 0x000fe20000000800 */
[----:B------:R-:W-:Y:S01]  /*568e0*/  @P2 LOP3.LUT R163, R163, 0x1, RZ, 0xfc, !PT ;  /* 0x00000001a3a32812 */ /* 0x000fe200078efcff */
[----:B------:R-:W-:Y:S01]  /*568f0*/  ULDC UR15, c[0x0][0x228] ;  /* 0x00008a00000f7ab9 */ /* 0x000fe20000000800 */
[----:B------:R-:W-:Y:S01]  /*56900*/  ISETP.LT.AND P2, PT, R13, UR50, !P0 ;  /* 0x000000320d007c0c */ /* 0x000fe2000c741270 */
        /* <DEDUP_REMOVED lines=11> */
[----:B------:R-:W-:Y:S01]  /*569c0*/  ISETP.LT.AND P3, PT, R14, UR32, !P0 ;  /* 0x000000200e007c0c */ /* 0x000fe2000c761270 */
[----:B------:R-:W-:Y:S01]  /*569d0*/  ULDC.64 UR32, c[0x0][0x228] ;  /* 0x00008a0000207ab9 */ /* 0x000fe20000000a00 */
        /* <DEDUP_REMOVED lines=16> */
[----:B------:R-:W-:Y:S01]  /*56ae0*/  ULDC UR39, c[0x0][0x228] ;  /* 0x00008a0000277ab9 */ /* 0x000fe20000000800 */
[----:B------:R-:W-:Y:S02]  /*56af0*/  ISETP.LT.AND P2, PT, R13, UR35, !P0 ;  /* 0x000000230d007c0c */ /* 0x000fe4000c741270 */
[----:B------:R-:W-:Y:S02]  /*56b00*/  LOP3.LUT R162, R162, 0xffdfffff, RZ, 0xc0, !PT ;  /* 0xffdfffffa2a27812 */ /* 0x000fe400078ec0ff */
        /* <DEDUP_REMOVED lines=55> */
[----:B------:R-:W-:Y:S01]  /*56e80*/  VIADD R189, R10, 0x11d ;  /* 0x0000011d0abd7836 */ /* 0x000fe20000000000 */
[----:B------:R-:W-:Y:S01]  /*56e90*/  ISETP.LT.AND P1, PT, R12, UR41, !P0 ;  /* 0x000000290c007c0c */ /* 0x000fe2000c721270 */
[----:B------:R-:W-:Y:S01]  /*56ea0*/  ULDC UR41, c[0x0][0x228] ;  /* 0x00008a0000297ab9 */ /* 0x000fe20000000800 */
[----:B------:R-:W-:Y:S01]  /*56eb0*/  LOP3.LUT R159, R159, 0x7fffffff, RZ, 0xc0, !PT ;  /* 0x7fffffff9f9f7812 */ /* 0x000fe200078ec0ff */
[C---:B------:R-:W-:Y:S01]  /*56ec0*/  VIADD R188, R10.reuse, 0x11c ;  /* 0x0000011c0abc7836 */ /* 0x040fe20000000000 */
[----:B------:R-:W-:Y:S01]  /*56ed0*/  ULDC UR57, c[0x0][0x228] ;  /* 0x00008a0000397ab9 */ /* 0x000fe20000000800 */
[----:B------:R-:W-:-:S02]  /*56ee0*/  VIADD R187, R10, 0x11b ;  /* 0x0000011b0abb7836 */ /* 0x000fc40000000000 */
[----:B------:R-:W-:Y:S01]  /*56ef0*/  VIADD R186, R10, 0x11a ;  /* 0x0000011a0aba7836 */ /* 0x000fe20000000000 */
[----:B------:R-:W-:Y:S01]  /*56f00*/  @P3 LOP3.LUT R162, R162, 0x200, RZ, 0xfc, !PT ;  /* 0x00000200a2a23812 */ /* 0x000fe200078efcff */
[C---:B------:R-:W-:Y:S02]  /*56f10*/  VIADD R185, R10.reuse, 0x119 ;  /* 0x000001190ab97836 */ /* 0x040fe40000000000 */
[----:B------:R-:W-:Y:S01]  /*56f20*/  VIADD R184, R10, 0x118 ;  /* 0x000001180ab87836 */ /* 0x000fe20000000000 */
[----:B------:R-:W-:Y:S01]  /*56f30*/  LOP3.LUT R162, R162, 0xfffffeff, RZ, 0xc0, !PT ;  /* 0xfffffeffa2a27812 */ /* 0x000fe200078ec0ff */
[C---:B------:R-:W-:Y:S02]  /*56f40*/  VIADD R183, R10.reuse, 0x117 ;  /* 0x000001170ab77836 */ /* 0x040fe40000000000 */
[----:B------:R-:W-:Y:S01]  /*56f50*/  VIADD R182, R10, 0x116 ;  /* 0x000001160ab67836 */ /* 0x000fe20000000000 */
[----:B------:R-:W-:Y:S01]  /*56f60*/  @P2 LOP3.LUT R162, R162, 0x100, RZ, 0xfc, !PT ;  /* 0x00000100a2a22812 */ /* 0x000fe200078efcff */
[----:B------:R-:W-:Y:S01]  /*56f70*/  VIADD R181, R10, 0x115 ;  /* 0x000001150ab57836 */ /* 0x000fe20000000000 */
[----:B------:R-:W-:Y:S01]  /*56f80*/  ISETP.LT.AND P0, PT, R11, UR28, !P0 ;  /* 0x0000001c0b007c0c */ /* 0x000fe2000c701270 */
[----:B------:R-:W-:Y:S01]  /*56f90*/  ULDC UR28, c[0x0][0x248] ;  /* 0x00009200001c7ab9 */ /* 0x000fe20000000800 */
[----:B------:R-:W-:Y:S01]  /*56fa0*/  LOP3.LUT R162, R162, 0xffffff7f, RZ, 0xc0, !PT ;  /* 0xffffff7fa2a27812 */ /* 0x000fe200078ec0ff */
[----:B------:R-:W-:Y:S01]  /*56fb0*/  VIADD R180, R10, 0x114 ;  /* 0x000001140ab47836 */ /* 0x000fe20000000000 */
[----:B------:R-:W-:Y:S01]  /*56fc0*/  LOP3.LUT R158, R158, 0x7fffffff, RZ, 0xc0, !PT ;  /* 0x7fffffff9e9e7812 */ /* 0x000fe200078ec0ff */
[----:B------:R-:W-:Y:S01]  /*56fd0*/  ULDC UR58, c[0x0][0x228] ;  /* 0x00008a00003a7ab9 */ /* 0x000fe20000000800 */
        /* <DEDUP_REMOVED lines=32> */
[----:B------:R-:W-:-:S07]  /*571e0*/  ISETP.LT.AND P0, PT, R11, UR32, !P0 ;  /* 0x000000200b007c0c */ /* 0x000fce000c701270 */
[----:B------:R-:W-:Y:S02]  /*571f0*/  @P1 LOP3.LUT R161, R161, 0x80000000, RZ, 0xfc, !PT ;  /* 0x80000000a1a11812 */ /* 0x000fe400078efcff */
[----:B------:R-:W-:Y:S01]  /*57200*/  LOP3.LUT R162, R162, 0xfffffffd, RZ, 0xc0, !PT ;  /* 0xfffffffda2a27812 */ /* 0x000fe200078ec0ff */
[----:B------:R-:W-:Y:S01]  /*57210*/  VIADD R205, R206, UR28 ;  /* 0x0000001ccecd7c36 */ /* 0x000fe20008000000 */
[----:B------:R-:W-:Y:S01]  /*57220*/  LOP3.LUT R161, R161, 0xbfffffff, RZ, 0xc0, !PT ;  /* 0xbfffffffa1a17812 */ /* 0x000fe200078ec0ff */
[----:B------:R-:W-:Y:S01]  /*57230*/  ULDC UR28, c[0x0][0x248] ;  /* 0x00009200001c7ab9 */ /* 0x000fe20000000800 */
[----:B------:R-:W-:Y:S01]  /*57240*/  ULDC UR53, c[0x0][0x228] ;  /* 0x00008a0000357ab9 */ /* 0x000fe20000000800 */
[----:B------:R-:W-:Y:S01]  /*57250*/  ULDC UR52, c[0x0][0x228] ;  /* 0x00008a0000347ab9 */ /* 0x000fe20000000800 */
[----:B------:R-:W-:Y:S02]  /*57260*/  @P0 LOP3.LUT R161, R161, 0x40000000, RZ, 0xfc, !PT ;  /* 0x40000000a1a10812 */ /* 0x000fe400078efcff */
[----:B------:R-:W-:Y:S01]  /*57270*/  ISETP.GE.AND P0, PT, R204, UR39, PT ;  /* 0x00000027cc007c0c */ /* 0x000fe2000bf06270 */
[----:B------:R-:W-:Y:S01]  /*57280*/  ULDC.64 UR38, c[0x0][0x228] ;  /* 0x00008a0000267ab9 */ /* 0x000fe20000000a00 */
[----:B------:R-:W-:-:S02]  /*57290*/  @P3 LOP3.LUT R162, R162, 0x2, RZ, 0xfc, !PT ;  /* 0x00000002a2a23812 */ /* 0x000fc400078efcff */
        /* <DEDUP_REMOVED lines=8> */
[----:B------:R-:W-:-:S02]  /*57320*/  VIADD R204, R205, UR28 ;  /* 0x0000001ccdcc7c36 */ /* 0x000fc40008000000 */
[----:B------:R-:W-:Y:S01]  /*57330*/  @P3 LOP3.LUT R161, R161, 0x20000000, RZ, 0xfc, !PT ;  /* 0x20000000a1a13812 */ /* 0x000fe200078efcff */
[----:B------:R-:W-:-:S03]  /*57340*/  ULDC UR54, c[0x0][0x228] ;  /* 0x00008a0000367ab9 */ /* 0x000fc60000000800 */
        /* <DEDUP_REMOVED lines=85> */
[----:B------:R-:W-:Y:S01]  /*578a0*/  VIADD R179, R10, 0x113 ;  /* 0x000001130ab37836 */ /* 0x000fe20000000000 */
[----:B------:R-:W-:Y:S01]  /*578b0*/  LOP3.LUT R161, R161, 0xfffffdff, RZ, 0xc0, !PT ;  /* 0xfffffdffa1a17812 */ /* 0x000fe200078ec0ff */
[----:B------:R-:W-:Y:S01]  /*578c0*/  ULDC UR61, c[0x0][0x228] ;  /* 0x00008a00003d7ab9 */ /* 0x000fe20000000800 */
[----:B------:R-:W-:Y:S01]  /*578d0*/  ISETP.LT.AND P1, PT, R12, UR26, !P0 ;  /* 0x0000001a0c007c0c */ /* 0x000fe2000c721270 */
[----:B------:R-:W-:Y:S01]  /*578e0*/  ULDC UR26, c[0x0][0x248] ;  /* 0x00009200001a7ab9 */ /* 0x000fe20000000800 */
[----:B------:R-:W-:Y:S01]  /*578f0*/  VIADD R178, R10, 0x112 ;  /* 0x000001120ab27836 */ /* 0x000fe20000000000 */
[----:B------:R-:W-:-:S04]  /*57900*/  ULDC UR60, c[0x0][0x22c] ;  /* 0x00008b00003c7ab9 */ /* 0x000fc80000000800 */
[----:B------:R-:W-:-:S04]  /*57910*/  @P3 LOP3.LUT R161, R161, 0x200, RZ, 0xfc, !PT ;  /* 0x00000200a1a13812 */ /* 0x000fc800078efcff */
[----:B------:R-:W-:-:S04]  /*57920*/  LOP3.LUT R161, R161, 0xfffffeff, RZ, 0xc0, !PT ;  /* 0xfffffeffa1a17812 */ /* 0x000fc800078ec0ff */
[----:B------:R-:W-:Y:S02]  /*57930*/  @P2 LOP3.LUT R161, R161, 0x100, RZ, 0xfc, !PT ;  /* 0x00000100a1a12812 */ /* 0x000fe400078efcff */
[----:B------:R-:W-:Y:S01]  /*57940*/  ISETP.LT.AND P0, PT, R11, UR34, !P0 ;  /* 0x000000220b007c0c */ /* 0x000fe2000c701270 */
[----:B------:R-:W-:Y:S01]  /*57950*/  VIADD R200, R201, UR26 ;  /* 0x0000001ac9c87c36 */ /* 0x000fe20008000000 */
        /* <DEDUP_REMOVED lines=8> */
[----:B------:R-:W-:-:S03]  /*579e0*/  ULDC.64 UR28, c[0x0][0x228] ;  /* 0x00008a00001c7ab9 */ /* 0x000fc60000000a00 */
        /* <DEDUP_REMOVED lines=12> */
[----:B------:R-:W-:-:S03]  /*57ab0*/  ULDC UR38, c[0x0][0x228] ;  /* 0x00008a0000267ab9 */ /* 0x000fc60000000800 */
        /* <DEDUP_REMOVED lines=8> */
[----:B------:R-:W-:Y:S01]  /*57b40*/  ISETP.LT.AND P2, PT, R13, UR12, !P0 ;  /* 0x0000000c0d007c0c */ /* 0x000fe2000c741270 */
[----:B------:R-:W-:Y:S01]  /*57b50*/  ULDC.64 UR12, c[0x0][0x228] ;  /* 0x00008a00000c7ab9 */ /* 0x000fe20000000a00 */
[----:B------:R-:W-:-:S07]  /*57b60*/  ISETP.LT.AND P0, PT, R11, UR18, !P0 ;  /* 0x000000120b007c0c */ /* 0x000fce000c701270 */
[----:B------:R-:W-:-:S04]  /*57b70*/  @P1 LOP3.LUT R160, R160, 0x80000000, RZ, 0xfc, !PT ;  /* 0x80000000a0a01812 */ /* 0x000fc800078efcff */
[----:B------:R-:W-:Y:S02]  /*57b80*/  LOP3.LUT R160, R160, 0xbfffffff, RZ, 0xc0, !PT ;  /* 0xbfffffffa0a07812 */ /* 0x000fe400078ec0ff */
[----:B------:R-:W-:Y:S02]  /*57b90*/  LOP3.LUT R161, R161, 0xfffffffd, RZ, 0xc0, !PT ;  /* 0xfffffffda1a17812 */ /* 0x000fe400078ec0ff */
[----:B------:R-:W-:Y:S02]  /*57ba0*/  @P0 LOP3.LUT R160, R160, 0x40000000, RZ, 0xfc, !PT ;  /* 0x40000000a0a00812 */ /* 0x000fe400078efcff */
[----:B------:R-:W-:Y:S01]  /*57bb0*/  ISETP.GE.AND P0, PT, R196, UR33, PT ;  /* 0x00000021c4007c0c */ /* 0x000fe2000bf06270 */
[----:B------:R-:W-:Y:S01]  /*57bc0*/  VIADD R198, R199, UR11 ;  /* 0x0000000bc7c67c36 */ /* 0x000fe20008000000 */
[----:B------:R-:W-:Y:S01]  /*57bd0*/  @P3 LOP3.LUT R161, R161, 0x2, RZ, 0xfc, !PT ;  /* 0x00000002a1a13812 */ /* 0x000fe200078efcff */
[----:B------:R-:W-:Y:S01]  /*57be0*/  ULDC.64 UR32, c[0x0][0x228] ;  /* 0x00008a0000207ab9 */ /* 0x000fe20000000a00 */
[----:B------:R-:W-:Y:S01]  /*57bf0*/  ISETP.LT.AND P3, PT, R14, UR5, !P0 ;  /* 0x000000050e007c0c */ /* 0x000fe2000c761270 */
[----:B------:R-:W-:Y:S01]  /*57c00*/  ULDC UR5, c[0x0][0x248] ;  /* 0x0000920000057ab9 */ /* 0x000fe20000000800 */
[----:B------:R-:W-:-:S02]  /*57c10*/  LOP3.LUT R161, R161, 0xfffffffe, RZ, 0xc0, !PT ;  /* 0xfffffffea1a17812 */ /* 0x000fc400078ec0ff */
[----:B------:R-:W-:Y:S02]  /*57c20*/  LOP3.LUT R160, R160, 0xdfffffff, RZ, 0xc0, !PT ;  /* 0xdfffffffa0a07812 */ /* 0x000fe400078ec0ff */
[----:B------:R-:W-:Y:S02]  /*57c30*/  @P2 LOP3.LUT R161, R161, 0x1, RZ, 0xfc, !PT ;  /* 0x00000001a1a12812 */ /* 0x000fe400078efcff */
[----:B------:R-:W-:Y:S01]  /*57c40*/  ISETP.LT.AND P2, PT, R13, UR10, !P0 ;  /* 0x0000000a0d007c0c */ /* 0x000fe2000c741270 */
[----:B------:R-:W-:Y:S01]  /*57c50*/  ULDC.64 UR10, c[0x0][0x228] ;  /* 0x00008a00000a7ab9 */ /* 0x000fe20000000a00 */
[----:B------:R-:W-:Y:S01]  /*57c60*/  ISETP.LT.AND P1, PT, R12, UR9, !P0 ;  /* 0x000000090c007c0c */ /* 0x000fe2000c721270 */
[----:B------:R-:W-:Y:S02]  /*57c70*/  VIADD R197, R198, UR5 ;  /* 0x00000005c6c57c36 */ /* 0x000fe40008000000 */
[----:B------:R-:W-:Y:S01]  /*57c80*/  @P3 LOP3.LUT R160, R160, 0x20000000, RZ, 0xfc, !PT ;  /* 0x20000000a0a03812 */ /* 0x000fe200078efcff */
[----:B------:R-:W-:Y:S01]  /*57c90*/  ULDC UR5, c[0x0][0x248] ;  /* 0x0000920000057ab9 */ /* 0x000fe20000000800 */
[----:B------:R-:W-:-:S02]  /*57ca0*/  ULDC UR9, c[0x0][0x248] ;  /* 0x0000920000097ab9 */ /* 0x000fc40000000800 */
        /* <DEDUP_REMOVED lines=10> */
[----:B------:R-:W-:-:S04]  /*57d50*/  ISETP.GE.AND P0, PT, R195, UR35, PT ;  /* 0x00000023c3007c0c */ /* 0x000fc8000bf06270 */
[----:B------:R-:W-:Y:S01]  /*57d60*/  ISETP.LT.AND P3, PT, R14, UR51, !P0 ;  /* 0x000000330e007c0c */ /* 0x000fe2000c761270 */
[----:B------:R-:W-:Y:S01]  /*57d70*/  ULDC UR51, c[0x0][0x228] ;  /* 0x00008a0000337ab9 */ /* 0x000fe20000000800 */
[----:B------:R-:W-:Y:S01]  /*57d80*/  ISETP.LT.AND P2, PT, R13, UR50, !P0 ;  /* 0x000000320d007c0c */ /* 0x000fe2000c741270 */
[----:B------:R-:W-:Y:S01]  /*57d90*/  ULDC UR50, c[0x0][0x228] ;  /* 0x00008a0000327ab9 */ /* 0x000fe20000000800 */
        /* <DEDUP_REMOVED lines=17> */
[----:B------:R-:W-:Y:S01]  /*57eb0*/  ULDC.64 UR14, c[0x0][0x228] ;  /* 0x00008a00000e7ab9 */ /* 0x000fe20000000a00 */
[----:B------:R-:W-:Y:S02]  /*57ec0*/  LOP3.LUT R160, R160, 0xffdfffff, RZ, 0xc0, !PT ;  /* 0xffdfffffa0a07812 */ /* 0x000fe400078ec0ff */
[----:B------:R-:W-:-:S07]  /*57ed0*/  ISETP.LT.AND P1, PT, R12, UR20, !P0 ;  /* 0x000000140c007c0c */ /* 0x000fce000c721270 */
        /* <DEDUP_REMOVED lines=13> */
[----:B------:R-:W-:Y:S01]  /*57fb0*/  VIADD R194, R195, UR9 ;  /* 0x00000009c3c27c36 */ /* 0x000fe20008000000 */
[----:B------:R-:W-:Y:S01]  /*57fc0*/  LOP3.LUT R160, R160, 0xfffdffff, RZ, 0xc0, !PT ;  /* 0xfffdffffa0a07812 */ /* 0x000fe200078ec0ff */
[----:B------:R-:W-:Y:S01]  /*57fd0*/  ULDC UR22, c[0x0][0x248] ;  /* 0x0000920000167ab9 */ /* 0x000fe20000000800 */
        /* <DEDUP_REMOVED lines=15> */
[----:B------:R-:W-:Y:S02]  /*580d0*/  ISETP.LT.AND P2, PT, R13, UR23, !P0 ;  /* 0x000000170d007c0c */ /* 0x000fe4000c741270 */
[----:B------:R-:W-:Y:S02]  /*580e0*/  LOP3.LUT R160, R160, 0xffffdfff, RZ, 0xc0, !PT ;  /* 0xffffdfffa0a07812 */ /* 0x000fe400078ec0ff */
        /* <DEDUP_REMOVED lines=22> */
[----:B------:R-:W-:Y:S01]  /*58250*/  ULDC UR41, c[0x0][0x228] ;  /* 0x00008a0000297ab9 */ /* 0x000fe20000000800 */
[----:B------:R-:W-:Y:S01]  /*58260*/  VIADD R192, R193, UR11 ;  /* 0x0000000bc1c07c36 */ /* 0x000fe20008000000 */
[----:B------:R-:W-:-:S04]  /*58270*/  ULDC UR27, c[0x0][0x228] ;  /* 0x00008a00001b7ab9 */ /* 0x000fc80000000800 */
[----:B------:R-:W-:Y:S01]  /*58280*/  @P3 LOP3.LUT R160, R160, 0x200, RZ, 0xfc, !PT ;  /* 0x00000200a0a03812 */ /* 0x000fe200078efcff */
[----:B------:R-:W-:-:S03]  /*58290*/  ULDC UR11, c[0x0][0x228] ;  /* 0x00008a00000b7ab9 */ /* 0x000fc60000000800 */
        /* <DEDUP_REMOVED lines=14> */
[C---:B------:R-:W-:Y:S01]  /*58380*/  VIADD R174, R10.reuse, 0x10e ;  /* 0x0000010e0aae7836 */ /* 0x040fe20000000000 */
[----:B------:R-:W-:Y:S01]  /*58390*/  ISETP.LT.AND P2, PT, R13, UR43, !P0 ;  /* 0x0000002b0d007c0c */ /* 0x000fe2000c741270 */
[----:B------:R-:W-:Y:S01]  /*583a0*/  VIADD R173, R10, 0x10d ;  /* 0x0000010d0aad7836 */ /* 0x000fe20000000000 */
[----:B------:R-:W-:Y:S01]  /*583b0*/  LOP3.LUT R160, R160, 0xffffffdf, RZ, 0xc0, !PT ;  /* 0xffffffdfa0a07812 */ /* 0x000fe200078ec0ff */
[----:B------:R-:W-:Y:S01]  /*583c0*/  VIADD R172, R10, 0x10c ;  /* 0x0000010c0aac7836 */ /* 0x000fe20000000000 */
[----:B------:R-:W-:Y:S01]  /*583d0*/  ISETP.LT.AND P1, PT, R12, UR45, !P0 ;  /* 0x0000002d0c007c0c */ /* 0x000fe2000c721270 */
[----:B------:R-:W-:Y:S01]  /*583e0*/  ULDC UR42, c[0x0][0x228] ;  /* 0x00008a00002a7ab9 */ /* 0x000fe20000000800 */
[----:B------:R-:W-:Y:S01]  /*583f0*/  LOP3.LUT R157, R157, 0x7fffffff, RZ, 0xc0, !PT ;  /* 0x7fffffff9d9d7812 */ /* 0x000fe200078ec0ff */
[----:B------:R-:W-:-:S04]  /*58400*/  ULDC UR43, c[0x0][0x228] ;  /* 0x00008a00002b7ab9 */ /* 0x000fc80000000800 */
[----:B------:R-:W-:Y:S01]  /*58410*/  @P3 LOP3.LUT R160, R160, 0x20, RZ, 0xfc, !PT ;  /* 0x00000020a0a03812 */ /* 0x000fe200078efcff */
[----:B------:R-:W-:Y:S01]  /*58420*/  VIADD R23, R10, 0x10b ;  /* 0x0000010b0a177836 */ /* 0x000fe20000000000 */
[----:B------:R1:W-:Y:S01]  /*58430*/  STL [R1+0x2710], R251 ;  /* 0x002710fb01007387 */ /* 0x0003e20000100800 */
        /* <DEDUP_REMOVED lines=12> */
[----:B------:R-:W-:Y:S02]  /*58500*/  ISETP.LT.AND P3, PT, R14, UR46, !P0 ;  /* 0x0000002e0e007c0c */ /* 0x000fe4000c761270 */
[----:B------:R-:W-:Y:S02]  /*58510*/  ISETP.LT.AND P2, PT, R13, UR47, !P0 ;  /* 0x0000002f0d007c0c */ /* 0x000fe4000c741270 */
[----:B------:R-:W-:Y:S01]  /*58520*/  LOP3.LUT R160, R160, 0xfffffffd, RZ, 0xc0, !PT ;  /* 0xfffffffda0a07812 */ /* 0x000fe200078ec0ff */
[----:B------:R-:W-:Y:S01]  /*58530*/  VIADD R190, R191, UR15 ;  /* 0x0000000fbfbe7c36 */ /* 0x000fe20008000000 */
[----:B------:R-:W-:Y:S01]  /*58540*/  ISETP.LT.AND P0, PT, R11, UR24, !P0 ;  /* 0x000000180b007c0c */ /* 0x000fe2000c701270 */
[----:B------:R-:W-:Y:S01]  /*58550*/  ULDC UR15, c[0x0][0x228] ;  /* 0x00008a00000f7ab9 */ /* 0x000fe20000000800 */
[----:B------:R-:W-:Y:S01]  /*58560*/  ULDC UR24, c[0x0][0x228] ;  /* 0x00008a0000187ab9 */ /* 0x000fe20000000800 */
[----:B------:R3:W-:Y:S01]  /*58570*/  STL [R1+0x2714], R250 ;  /* 0x002714fa01007387 */ /* 0x0007e20000100800 */
[----:B------:R-:W-:Y:S01]  /*58580*/  ULDC UR46, c[0x0][0x228] ;  /* 0x00008a00002e7ab9 */ /* 0x000fe20000000800 */
[----:B------:R-:W-:Y:S01]  /*58590*/  @P1 LOP3.LUT R159, R159, 0x80000000, RZ, 0xfc, !PT ;  /* 0x800000009f9f1812 */ /* 0x000fe200078efcff */
[----:B------:R-:W-:Y:S01]  /*585a0*/  ULDC UR47, c[0x0][0x228] ;  /* 0x00008a00002f7ab9 */ /* 0x000fe20000000800 */
[----:B------:R-:W-:Y:S01]  /*585b0*/  VIADD R22, R10, 0x10a ;  /* 0x0000010a0a167836 */ /* 0x000fe20000000000 */
[----:B------:R-:W-:Y:S01]  /*585c0*/  ULDC UR48, c[0x0][0x228] ;  /* 0x00008a0000307ab9 */ /* 0x000fe20000000800 */
[----:B------:R-:W-:-:S04]  /*585d0*/  LOP3.LUT R159, R159, 0xbfffffff, RZ, 0xc0, !PT ;  /* 0xbfffffff9f9f7812 */ /* 0x000fc800078ec0ff */
[----:B------:R-:W-:Y:S02]  /*585e0*/  @P0 LOP3.LUT R159, R159, 0x40000000, RZ, 0xfc, !PT ;  /* 0x400000009f9f0812 */ /* 0x000fe400078efcff */
[----:B------:R-:W-:Y:S01]  /*585f0*/  ISETP.GE.AND P0, PT, R188, UR17, PT ;  /* 0x00000011bc007c0c */ /* 0x000fe2000bf06270 */
[----:B------:R-:W-:Y:S01]  /*58600*/  ULDC UR17, c[0x0][0x248] ;  /* 0x0000920000117ab9 */ /* 0x000fe20000000800 */
[----:B------:R-:W-:Y:S02]  /*58610*/  @P3 LOP3.LUT R160, R160, 0x2, RZ, 0xfc, !PT ;  /* 0x00000002a0a03812 */ /* 0x000fe400078efcff */
[----:B------:R-:W-:Y:S01]  /*58620*/  ISETP.LT.AND P3, PT, R14, UR53, !P0 ;  /* 0x000000350e007c0c */ /* 0x000fe2000c761270 */
[----:B------:R-:W-:Y:S01]  /*58630*/  ULDC UR53, c[0x0][0x228] ;  /* 0x00008a0000357ab9 */ /* 0x000fe20000000800 */
[----:B------:R-:W-:Y:S02]  /*58640*/  LOP3.LUT R160, R160, 0xfffffffe, RZ, 0xc0, !PT ;  /* 0xfffffffea0a07812 */ /* 0x000fe400078ec0ff */
[----:B------:R-:W-:-:S02]  /*58650*/  LOP3.LUT R159, R159, 0xdfffffff, RZ, 0xc0, !PT ;  /* 0xdfffffff9f9f7812 */ /* 0x000fc400078ec0ff */
[----:B------:R-:W-:Y:S02]  /*58660*/  @P2 LOP3.LUT R160, R160, 0x1, RZ, 0xfc, !PT ;  /* 0x00000001a0a02812 */ /* 0x000fe400078efcff */
[----:B------:R-:W-:Y:S02]  /*58670*/  ISETP.LT.AND P2, PT, R13, UR52, !P0 ;  /* 0x000000340d007c0c */ /* 0x000fe4000c741270 */
[----:B------:R-:W-:Y:S01]  /*58680*/  ISETP.LT.AND P1, PT, R12, UR49, !P0 ;  /* 0x000000310c007c0c */ /* 0x000fe2000c721270 */
[----:B------:R-:W-:Y:S02]  /*58690*/  VIADD R189, R190, UR17 ;  /* 0x00000011bebd7c36 */ /* 0x000fe40008000000 */
[----:B------:R-:W-:Y:S01]  /*586a0*/  @P3 LOP3.LUT R159, R159, 0x20000000, RZ, 0xfc, !PT ;  /* 0x200000009f9f3812 */ /* 0x000fe200078efcff */
[----:B------:R-:W-:Y:S01]  /*586b0*/  ULDC UR17, c[0x0][0x22c] ;  /* 0x00008b0000117ab9 */ /* 0x000fe20000000800 */
[----:B------:R-:W-:Y:S01]  /*586c0*/  STL [R1+0x2718], R249 ;  /* 0x002718f901007387 */ /* 0x000fe20000100800 */
[----:B------:R-:W-:Y:S01]  /*586d0*/  ULDC UR49, c[0x0][0x228] ;  /* 0x00008a0000317ab9 */ /* 0x000fe20000000800 */
[----:B------:R-:W-:Y:S01]  /*586e0*/  LOP3.LUT R159, R159, 0xefffffff, RZ, 0xc0, !PT ;  /* 0xefffffff9f9f7812 */ /* 0x000fe200078ec0ff */
[----:B------:R-:W-:-:S03]  /*586f0*/  ULDC UR52, c[0x0][0x228] ;  /* 0x00008a0000347ab9 */ /* 0x000fc60000000800 */
        /* <DEDUP_REMOVED lines=32> */
[----:B------:R-:W-:Y:S01]  /*58900*/  ULDC.64 UR34, c[0x0][0x228] ;  /* 0x00008a0000227ab9 */ /* 0x000fe20000000a00 */
[----:B------:R-:W-:Y:S01]  /*58910*/  ISETP.LT.AND P1, PT, R12, UR57, !P0 ;  /* 0x000000390c007c0c */ /* 0x000fe2000c721270 */
[----:B------:R-:W-:Y:S01]  /*58920*/  ULDC UR57, c[0x0][0x228] ;  /* 0x00008a0000397ab9 */ /* 0x000fe20000000800 */
[----:B------:R-:W-:-:S07]  /*58930*/  ULDC UR21, c[0x0][0x22c] ;  /* 0x00008b0000157ab9 */ /* 0x000fce0000000800 */
        /* <DEDUP_REMOVED lines=42> */
[----:B------:R-:W-:Y:S01]  /*58be0*/  ISETP.LT.AND P0, PT, R11, UR38, !P0 ;  /* 0x000000260b007c0c */ /* 0x000fe2000c701270 */
[----:B------:R-:W-:Y:S01]  /*58bf0*/  ULDC UR38, c[0x0][0x248] ;  /* 0x0000920000267ab9 */ /* 0x000fe20000000800 */
[----:B------:R-:W-:Y:S01]  /*58c00*/  LOP3.LUT R159, R159, 0xffffefff, RZ, 0xc0, !PT ;  /* 0xffffefff9f9f7812 */ /* 0x000fe200078ec0ff */
[----:B------:R-:W-:Y:S01]  /*58c10*/  STL [R1+0x271c], R248 ;  /* 0x00271cf801007387 */ /* 0x000fe20000100800 */
[----:B------:R-:W-:Y:S02]  /*58c20*/  ULDC UR29, c[0x0][0x22c] ;  /* 0x00008b00001d7ab9 */ /* 0x000fe40000000800 */
[----:B------:R-:W-:-:S04]  /*58c30*/  @P2 LOP3.LUT R159, R159, 0x1000, RZ, 0xfc, !PT ;  /* 0x000010009f9f2812 */ /* 0x000fc800078efcff */
        /* <DEDUP_REMOVED lines=9> */
[----:B------:R-:W-:Y:S01]  /*58cd0*/  STL [R1+0x2720], R239 ;  /* 0x002720ef01007387 */ /* 0x000fe20000100800 */
        /* <DEDUP_REMOVED lines=18> */
[----:B------:R-:W-:Y:S01]  /*58e00*/  ULDC UR53, c[0x0][0x228] ;  /* 0x00008a0000357ab9 */ /* 0x000fe20000000800 */
[----:B------:R-:W-:Y:S02]  /*58e10*/  LOP3.LUT R159, R159, 0xffffffdf, RZ, 0xc0, !PT ;  /* 0xffffffdf9f9f7812 */ /* 0x000fe400078ec0ff */
[----:B------:R-:W-:Y:S01]  /*58e20*/  ISETP.LT.AND P1, PT, R12, UR50, !P0 ;  /* 0x000000320c007c0c */ /* 0x000fe2000c721270 */
[----:B------:R-:W-:Y:S01]  /*58e30*/  VIADD R183, R184, UR33 ;  /* 0x00000021b8b77c36 */ /* 0x000fe20008000000 */
[----:B------:R-:W-:Y:S01]  /*58e40*/  STL [R1+0x2724], R238 ;  /* 0x002724ee01007387 */ /* 0x000fe20000100800 */
[----:B------:R-:W-:Y:S01]  /*58e50*/  VIADD R21, R10, 0x109 ;  /* 0x000001090a157836 */ /* 0x000fe20000000000 */
[----:B------:R-:W-:-:S03]  /*58e60*/  ULDC UR40, c[0x0][0x228] ;  /* 0x00008a0000287ab9 */ /* 0x000fc60000000800 */
[----:B------:R-:W-:Y:S01]  /*58e70*/  @P3 LOP3.LUT R159, R159, 0x20, RZ, 0xfc, !PT ;  /* 0x000000209f9f3812 */ /* 0x000fe200078efcff */
[----:B------:R-:W-:Y:S01]  /*58e80*/  ULDC UR50, c[0x0][0x228] ;  /* 0x00008a0000327ab9 */ /* 0x000fe20000000800 */
[----:B------:R-:W-:Y:S01]  /*58e90*/  ISETP.LT.AND P0, PT, R11, UR51, !P0 ;  /* 0x000000330b007c0c */ /* 0x000fe2000c701270 */
[----:B------:R-:W-:Y:S01]  /*58ea0*/  VIADD R182, R183, UR38 ;  /* 0x00000026b7b67c36 */ /* 0x000fe20008000000 */
[----:B------:R-:W-:Y:S01]  /*58eb0*/  LOP3.LUT R159, R159, 0xffffffef, RZ, 0xc0, !PT ;  /* 0xffffffef9f9f7812 */ /* 0x000fe200078ec0ff */
[----:B------:R-:W-:Y:S01]  /*58ec0*/  ULDC UR38, c[0x0][0x228] ;  /* 0x00008a0000267ab9 */ /* 0x000fe20000000800 */
[----:B------:R-:W-:Y:S01]  /*58ed0*/  STL [R1+0x2728], R237 ;  /* 0x002728ed01007387 */ /* 0x000fe20000100800 */
[----:B------:R-:W-:Y:S01]  /*58ee0*/  ULDC UR51, c[0x0][0x228] ;  /* 0x00008a0000337ab9 */ /* 0x000fe20000000800 */
[----:B------:R-:W-:Y:S01]  /*58ef0*/  @P2 LOP3.LUT R159, R159, 0x10, RZ, 0xfc, !PT ;  /* 0x000000109f9f2812 */ /* 0x000fe200078efcff */
[----:B------:R-:W-:Y:S01]  /*58f00*/  VIADD R20, R10, 0x108 ;  /* 0x000001080a147836 */ /* 0x000fe20000000000 */
[----:B------:R-:W-:-:S02]  /*58f10*/  ULDC UR33, c[0x0][0x228] ;  /* 0x00008a0000217ab9 */ /* 0x000fc40000000800 */
[----:B------:R-:W-:-:S04]  /*58f20*/  LOP3.LUT R159, R159, 0xfffffff7, RZ, 0xc0, !PT ;  /* 0xfffffff79f9f7812 */ /* 0x000fc800078ec0ff */
[----:B------:R-:W-:-:S04]  /*58f30*/  @P1 LOP3.LUT R159, R159, 0x8, RZ, 0xfc, !PT ;  /* 0x000000089f9f1812 */ /* 0x000fc800078efcff */
[----:B------:R-:W-:-:S04]  /*58f40*/  LOP3.LUT R159, R159, 0xfffffffb, RZ, 0xc0, !PT ;  /* 0xfffffffb9f9f7812 */ /* 0x000fc800078ec0ff */
[----:B------:R-:W-:Y:S02]  /*58f50*/  @P0 LOP3.LUT R159, R159, 0x4, RZ, 0xfc, !PT ;  /* 0x000000049f9f0812 */ /* 0x000fe400078efcff */
[----:B------:R-:W-:Y:S01]  /*58f60*/  ISETP.GE.AND P0, PT, R181, UR35, PT ;  /* 0x00000023b5007c0c */ /* 0x000fe2000bf06270 */
[----:B------:R-:W-:Y:S01]  /*58f70*/  STL [R1+0x272c], R236 ;  /* 0x00272cec01007387 */ /* 0x000fe20000100800 */
[----:B------:R-:W-:Y:S01]  /*58f80*/  LOP3.LUT R159, R159, 0xfffffffd, RZ, 0xc0, !PT ;  /* 0xfffffffd9f9f7812 */ /* 0x000fe200078ec0ff */
[----:B------:R-:W-:Y:S01]  /*58f90*/  ULDC UR35, c[0x0][0x228] ;  /* 0x00008a0000237ab9 */ /* 0x000fe20000000800 */
[----:B------:R-:W-:Y:S02]  /*58fa0*/  ISETP.LT.AND P1, PT, R12, UR56, !P0 ;  /* 0x000000380c007c0c */ /* 0x000fe4000c721270 */
[----:B------:R-:W-:Y:S02]  /*58fb0*/  ISETP.LT.AND P3, PT, R14, UR54, !P0 ;  /* 0x000000360e007c0c */ /* 0x000fe4000c761270 */
[----:B------:R-:W-:Y:S01]  /*58fc0*/  ISETP.LT.AND P2, PT, R13, UR55, !P0 ;  /* 0x000000370d007c0c */ /* 0x000fe2000c741270 */
[----:B------:R-:W-:Y:S01]  /*58fd0*/  STL [R1+0x2730], R235 ;  /* 0x002730eb01007387 */ /* 0x000fe20000100800 */
[----:B------:R-:W-:Y:S01]  /*58fe0*/  ISETP.LT.AND P0, PT, R11, UR53, !P0 ;  /* 0x000000350b007c0c */ /* 0x000fe2000c701270 */
[----:B------:R-:W-:Y:S01]  /*58ff0*/  ULDC UR53, c[0x0][0x228] ;  /* 0x00008a0000357ab9 */ /* 0x000fe20000000800 */
[----:B------:R-:W-:Y:S01]  /*59000*/  VIADD R19, R10, 0x107 ;  /* 0x000001070a137836 */ /* 0x000fe20000000000 */
[----:B------:R-:W-:Y:S01]  /*59010*/  ULDC UR56, c[0x0][0x228] ;  /* 0x00008a0000387ab9 */ /* 0x000fe20000000800 */
[----:B------:R-:W-:-:S03]  /*59020*/  ULDC UR54, c[0x0][0x228] ;  /* 0x00008a0000367ab9 */ /* 0x000fc60000000800 */
[----:B------:R-:W-:Y:S01]  /*59030*/  @P1 LOP3.LUT R158, R158, 0x80000000, RZ, 0xfc, !PT ;  /* 0x800000009e9e1812 */ /* 0x000fe200078efcff */
[----:B------:R-:W-:-:S03]  /*59040*/  ULDC UR55, c[0x0][0x228] ;  /* 0x00008a0000377ab9 */ /* 0x000fc60000000800 */
        /* <DEDUP_REMOVED lines=16> */
[----:B------:R-:W-:Y:S01]  /*59150*/  VIADD R18, R10, 0x106 ;  /* 0x000001060a127836 */ /* 0x000fe20000000000 */
[----:B------:R-:W-:Y:S01]  /*59160*/  LOP3.LUT R158, R158, 0xefffffff, RZ, 0xc0, !PT ;  /* 0xefffffff9e9e7812 */ /* 0x000fe200078ec0ff */
[----:B------:R-:W-:Y:S01]  /*59170*/  ULDC UR59, c[0x0][0x228] ;  /* 0x00008a00003b7ab9 */ /* 0x000fe20000000800 */
[----:B------:R-:W-:-:S02]  /*59180*/  ULDC UR57, c[0x0][0x228] ;  /* 0x00008a0000397ab9 */ /* 0x000fc40000000800 */
[----:B------:R-:W-:Y:S02]  /*59190*/  @P2 LOP3.LUT R158, R158, 0x10000000, RZ, 0xfc, !PT ;  /* 0x100000009e9e2812 */ /* 0x000fe400078efcff */
[----:B------:R-:W-:Y:S01]  /*591a0*/  ISETP.LT.AND P0, PT, R11, UR58, !P0 ;  /* 0x0000003a0b007c0c */ /* 0x000fe2000c701270 */
[----:B------:R-:W-:Y:S01]  /*591b0*/  STL [R1+0x2738], R233 ;  /* 0x002738e901007387 */ /* 0x000fe20000100800 */
        /* <DEDUP_REMOVED lines=8> */
[----:B------:R-:W-:Y:S01]  /*59240*/  STL [R1+0x273c], R232 ;  /* 0x00273ce801007387 */ /* 0x000fe20000100800 */
[----:B------:R-:W-:Y:S01]  /*59250*/  ISETP.LT.AND P2, PT, R13, UR38, !P0 ;  /* 0x000000260d007c0c */ /* 0x000fe2000c741270 */
[----:B------:R-:W-:Y:S01]  /*59260*/  ULDC UR38, c[0x0][0x248] ;  /* 0x0000920000267ab9 */ /* 0x000fe20000000800 */
[----:B------:R-:W-:Y:S01]  /*59270*/  LOP3.LUT R158, R158, 0xfdffffff, RZ, 0xc0, !PT ;  /* 0xfdffffff9e9e7812 */ /* 0x000fe200078ec0ff */
[----:B------:R-:W-:Y:S01]  /*59280*/  VIADD R17, R10, 0x105 ;  /* 0x000001050a117836 */ /* 0x000fe20000000000 */
[----:B------:R-:W-:Y:S02]  /*59290*/  ISETP.LT.AND P1, PT, R12, UR39, !P0 ;  /* 0x000000270c007c0c */ /* 0x000fe4000c721270 */
[----:B------:R-:W-:Y:S01]  /*592a0*/  LOP3.LUT R156, R156, 0x7fffffff, RZ, 0xc0, !PT ;  /* 0x7fffffff9c9c7812 */ /* 0x000fe200078ec0ff */
[----:B------:R-:W-:Y:S01]  /*592b0*/  VIADD R16, R10, 0x104 ;  /* 0x000001040a107836 */ /* 0x000fe20000000000 */
[----:B------:R-:W-:-:S03]  /*592c0*/  ULDC UR41, c[0x0][0x228] ;  /* 0x00008a0000297ab9 */ /* 0x000fc60000000800 */
[----:B------:R-:W-:-:S04]  /*592d0*/  @P3 LOP3.LUT R158, R158, 0x2000000, RZ, 0xfc, !PT ;  /* 0x020000009e9e3812 */ /* 0x000fc800078efcff */
[----:B------:R-:W-:-:S04]  /*592e0*/  LOP3.LUT R158, R158, 0xfeffffff, RZ, 0xc0, !PT ;  /* 0xfeffffff9e9e7812 */ /* 0x000fc800078ec0ff */
[----:B------:R-:W-:Y:S02]  /*592f0*/  @P2 LOP3.LUT R158, R158, 0x1000000, RZ, 0xfc, !PT ;  /* 0x010000009e9e2812 */ /* 0x000fe400078efcff */
[----:B------:R-:W-:Y:S01]  /*59300*/  ISETP.LT.AND P0, PT, R11, UR61, !P0 ;  /* 0x0000003d0b007c0c */ /* 0x000fe2000c701270 */
[----:B------:R-:W-:Y:S01]  /*59310*/  VIADD R180, R181, UR38 ;  /* 0x00000026b5b47c36 */ /* 0x000fe20008000000 */
[----:B------:R-:W-:Y:S01]  /*59320*/  LOP3.LUT R158, R158, 0xff7fffff, RZ, 0xc0, !PT ;  /* 0xff7fffff9e9e7812 */ /* 0x000fe200078ec0ff */
[----:B------:R-:W-:Y:S01]  /*59330*/  ULDC.64 UR38, c[0x0][0x228] ;  /* 0x00008a0000267ab9 */ /* 0x000fe20000000a00 */
[----:B------:R-:W-:Y:S01]  /*59340*/  STL [R1+0x2740], R231 ;  /* 0x002740e701007387 */ /* 0x000fe20000100800 */
[----:B------:R-:W-:Y:S01]  /*59350*/  VIADD R15, R10, 0x103 ;  /* 0x000001030a0f7836 */ /* 0x000fe20000000000 */
[----:B------:R-:W-:Y:S01]  /*59360*/  @P1 LOP3.LUT R158, R158, 0x800000, RZ, 0xfc, !PT ;  /* 0x008000009e9e1812 */ /* 0x000fe200078efcff */
[----:B-1----:R-:W-:Y:S01]  /*59370*/  VIADD R251, R10, 0x102 ;  /* 0x000001020afb7836 */ /* 0x002fe20000000000 */
[----:B------:R-:W-:-:S02]  /*59380*/  ULDC UR61, c[0x0][0x228] ;  /* 0x00008a00003d7ab9 */ /* 0x000fc40000000800 */
[----:B------:R-:W-:-:S04]  /*59390*/  LOP3.LUT R158, R158, 0xffbfffff, RZ, 0xc0, !PT ;  /* 0xffbfffff9e9e7812 */ /* 0x000fc800078ec0ff */
[----:B------:R-:W-:Y:S01]  /*593a0*/  @P0 LOP3.LUT R158, R158, 0x400000, RZ, 0xfc, !PT ;  /* 0x004000009e9e0812 */ /* 0x000fe200078efcff */
[----:B------:R-:W-:Y:S01]  /*593b0*/  BAR.SYNC.DEFER_BLOCKING 0x0 ;  /* 0x0000000000007b1d */ /* 0x000fe20000010000 */
[----:B------:R-:W-:-:S04]  /*593c0*/  ISETP.GE.AND P0, PT, R178, UR60, PT ;  /* 0x0000003cb2007c0c */ /* 0x000fc8000bf06270 */
[----:B------:R-:W-:Y:S01]  /*593d0*/  ISETP.LT.AND P3, PT, R14, UR5, !P0 ;  /* 0x000000050e007c0c */ /* 0x000fe2000c761270 */
[----:B------:R-:W-:Y:S01]  /*593e0*/  ULDC UR5, c[0x0][0x248] ;  /* 0x0000920000057ab9 */ /* 0x000fe20000000800 */
[----:B------:R-:W-:Y:S01]  /*593f0*/  ISETP.LT.AND P2, PT, R13, UR10, !P0 ;  /* 0x0000000a0d007c0c */ /* 0x000fe2000c741270 */
[----:B------:R-:W-:Y:S01]  /*59400*/  STL [R1+0x2744], R230 ;  /* 0x002744e601007387 */ /* 0x000fe20000100800 */
[----:B------:R-:W-:Y:S01]  /*59410*/  LOP3.LUT R158, R158, 0xffdfffff, RZ, 0xc0, !PT ;  /* 0xffdfffff9e9e7812 */ /* 0x000fe200078ec0ff */
[----:B------:R-:W-:Y:S01]  /*59420*/  ULDC UR60, c[0x0][0x228] ;  /* 0x00008a00003c7ab9 */ /* 0x000fe20000000800 */
[----:B------:R-:W-:Y:S01]  /*59430*/  ISETP.LT.AND P1, PT, R12, UR9, !P0 ;  /* 0x000000090c007c0c */ /* 0x000fe2000c721270 */
[----:B------:R-:W-:Y:S06]  /*59440*/  STL [R1+0x2748], R229 ;  /* 0x002748e501007387 */ /* 0x000fec0000100800 */
[----:B------:R-:W-:Y:S01]  /*59450*/  @P3 LOP3.LUT R158, R158, 0x200000, RZ, 0xfc, !PT ;  /* 0x002000009e9e3812 */ /* 0x000fe200078efcff */
[----:B------:R-:W-:Y:S01]  /*59460*/  VIADD R179, R180, UR5 ;  /* 0x00000005b4b37c36 */ /* 0x000fe20008000000 */
[----:B------:R-:W-:Y:S01]  /*59470*/  ISETP.LT.AND P0, PT, R11, UR12, !P0 ;  /* 0x0000000c0b007c0c */ /* 0x000fe2000c701270 */
[----:B------:R-:W-:Y:S01]  /*59480*/  STL [R1+0x274c], R228 ;  /* 0x00274ce401007387 */ /* 0x000fe20000100800 */
[----:B------:R-:W-:Y:S01]  /*59490*/  LOP3.LUT R158, R158, 0xffefffff, RZ, 0xc0, !PT ;  /* 0xffefffff9e9e7812 */ /* 0x000fe200078ec0ff */
[----:B------:R-:W-:Y:S01]  /*594a0*/  ULDC UR5, c[0x0][0x248] ;  /* 0x0000920000057ab9 */ /* 0x000fe20000000800 */
[----:B------:R-:W-:-:S02]  /*594b0*/  ULDC UR9, c[0x0][0x228] ;  /* 0x00008a0000097ab9 */ /* 0x000fc40000000800 */
[----:B------:R-:W-:-:S04]  /*594c0*/  @P2 LOP3.LUT R158, R158, 0x100000, RZ, 0xfc, !PT ;  /* 0x001000009e9e2812 */ /* 0x000fc800078efcff */
[----:B------:R-:W-:-:S04]  /*594d0*/  LOP3.LUT R158, R158, 0xfff7ffff, RZ, 0xc0, !PT ;  /* 0xfff7ffff9e9e7812 */ /* 0x000fc800078ec0ff */
[----:B------:R-:W-:-:S04]  /*594e0*/  @P1 LOP3.LUT R158, R158, 0x80000, RZ, 0xfc, !PT ;  /* 0x000800009e9e1812 */ /* 0x000fc800078efcff */
[----:B------:R-:W-:-:S04]  /*594f0*/  LOP3.LUT R158, R158, 0xfffbffff, RZ, 0xc0, !PT ;  /* 0xfffbffff9e9e7812 */ /* 0x000fc800078ec0ff */
[----:B------:R-:W-:Y:S02]  /*59500*/  @P0 LOP3.LUT R158, R158, 0x40000, RZ, 0xfc, !PT ;  /* 0x000400009e9e0812 */ /* 0x000fe400078efcff */
[----:B------:R-:W-:Y:S01]  /*59510*/  ISETP.GE.AND P0, PT, R177, UR39, PT ;  /* 0x00000027b1007c0c */ /* 0x000fe2000bf06270 */
[----:B------:R-:W-:Y:S01]  /*59520*/  STL [R1+0x2750], R227 ;  /* 0x002750e301007387 */ /* 0x000fe20000100800 */
[----:B------:R-:W-:Y:S01]  /*59530*/  LOP3.LUT R158, R158, 0xfffdffff, RZ, 0xc0, !PT ;  /* 0xfffdffff9e9e7812 */ /* 0x000fe200078ec0ff */
[----:B------:R-:W-:Y:S01]  /*59540*/  VIADD R178, R179, UR5 ;  /* 0x00000005b3b27c36 */ /* 0x000fe20008000000 */
[----:B------:R-:W-:Y:S01]  /*59550*/  ISETP.LT.AND P3, PT, R14, UR38, !P0 ;  /* 0x000000260e007c0c */ /* 0x000fe2000c761270 */
[----:B------:R-:W-:Y:S01]  /*59560*/  ULDC UR39, c[0x0][0x22c] ;  /* 0x00008b0000277ab9 */ /* 0x000fe20000000800 */
[----:B------:R-:W-:Y:S02]  /*59570*/  ISETP.LT.AND P2, PT, R13, UR14, !P0 ;  /* 0x0000000e0d007c0c */ /* 0x000fe4000c741270 */
[----:B------:R-:W-:Y:S01]  /*59580*/  ISETP.LT.AND P1, PT, R12, UR13, !P0 ;  /* 0x0000000d0c007c0c */ /* 0x000fe2000c721270 */
[----:B------:R-:W-:Y:S01]  /*59590*/  ULDC.64 UR12, c[0x0][0x228] ;  /* 0x00008a00000c7ab9 */ /* 0x000fe20000000a00 */
[----:B------:R-:W-:Y:S01]  /*595a0*/  STL [R1+0x2754], R226 ;  /* 0x002754e201007387 */ /* 0x000fe20000100800 */
[----:B------:R-:W-:Y:S01]  /*595b0*/  ULDC UR5, c[0x0][0x248] ;  /* 0x0000920000057ab9 */ /* 0x000fe20000000800 */
[----:B------:R-:W-:-:S05]  /*595c0*/  ULDC UR38, c[0x0][0x228] ;  /* 0x00008a0000267ab9 */ /* 0x000fca0000000800 */
[----:B------:R-:W-:Y:S01]  /*595d0*/  @P3 LOP3.LUT R158, R158, 0x20000, RZ, 0xfc, !PT ;  /* 0x000200009e9e3812 */ /* 0x000fe200078efcff */
[----:B------:R-:W-:-:S03]  /*595e0*/  ULDC UR14, c[0x0][0x228] ;  /* 0x00008a00000e7ab9 */ /* 0x000fc60000000800 */
[----:B------:R-:W-:-:S04]  /*595f0*/  LOP3.LUT R158, R158, 0xfffeffff, RZ, 0xc0, !PT ;  /* 0xfffeffff9e9e7812 */ /* 0x000fc800078ec0ff */
[----:B------:R-:W-:Y:S02]  /*59600*/  @P2 LOP3.LUT R158, R158, 0x10000, RZ, 0xfc, !PT ;  /* 0x000100009e9e2812 */ /* 0x000fe400078efcff */
[----:B------:R-:W-:Y:S01]  /*59610*/  ISETP.LT.AND P0, PT, R11, UR18, !P0 ;  /* 0x000000120b007c0c */ /* 0x000fe2000c701270 */
[----:B------:R-:W-:Y:S01]  /*59620*/  STL [R1+0x2758], R225 ;  /* 0x002758e101007387 */ /* 0x000fe20000100800 */
[----:B------:R-:W-:Y:S01]  /*59630*/  LOP3.LUT R158, R158, 0xffff7fff, RZ, 0xc0, !PT ;  /* 0xffff7fff9e9e7812 */ /* 0x000fe200078ec0ff */
[----:B------:R-:W-:Y:S01]  /*59640*/  VIADD R177, R178, UR5 ;  /* 0x00000005b2b17c36 */ /* 0x000fe20008000000 */
[----:B------:R-:W-:Y:S01]  /*59650*/  ULDC UR5, c[0x0][0x248] ;  /* 0x0000920000057ab9 */ /* 0x000fe20000000800 */
[----:B------:R-:W-:Y:S01]  /*59660*/  ULDC UR18, c[0x0][0x228] ;  /* 0x00008a0000127ab9 */ /* 0x000fe20000000800 */
[----:B------:R-:W-:-:S04]  /*59670*/  @P1 LOP3.LUT R158, R158, 0x8000, RZ, 0xfc, !PT ;  /* 0x000080009e9e1812 */ /* 0x000fc800078efcff */
[----:B------:R-:W-:-:S04]  /*59680*/  LOP3.LUT R158, R158, 0xffffbfff, RZ, 0xc0, !PT ;  /* 0xffffbfff9e9e7812 */ /* 0x000fc800078ec0ff */
[----:B------:R-:W-:Y:S02]  /*59690*/  @P0 LOP3.LUT R158, R158, 0x4000, RZ, 0xfc, !PT ;  /* 0x000040009e9e0812 */ /* 0x000fe400078efcff */
[----:B------:R-:W-:Y:S02]  /*596a0*/  ISETP.GE.AND P0, PT, R176, UR13, PT ;  /* 0x0000000db0007c0c */ /* 0x000fe4000bf06270 */
[----:B------:R-:W-:Y:S01]  /*596b0*/  LOP3.LUT R158, R158, 0xffffdfff, RZ, 0xc0, !PT ;  /* 0xffffdfff9e9e7812 */ /* 0x000fe200078ec0ff */
[----:B------:R-:W-:Y:S01]  /*596c0*/  STL [R1+0x275c], R224 ;  /* 0x00275ce001007387 */ /* 0x000fe20000100800 */
[----:B------:R-:W-:Y:S01]  /*596d0*/  ISETP.LT.AND P3, PT, R14, UR12, !P0 ;  /* 0x0000000c0e007c0c */ /* 0x000fe2000c761270 */
[----:B------:R-:W-:Y:S01]  /*596e0*/  VIADD R176, R177, UR5 ;  /* 0x00000005b1b07c36 */ /* 0x000fe20008000000 */
[----:B------:R-:W-:Y:S01]  /*596f0*/  ISETP.LT.AND P2, PT, R13, UR11, !P0 ;  /* 0x0000000b0d007c0c */ /* 0x000fe2000c741270 */
[----:B------:R-:W-:Y:S01]  /*59700*/  ULDC.64 UR10, c[0x0][0x228] ;  /* 0x00008a00000a7ab9 */ /* 0x000fe20000000a00 */
[----:B------:R-:W-:Y:S01]  /*59710*/  ISETP.LT.AND P1, PT, R12, UR16, !P0 ;  /* 0x000000100c007c0c */ /* 0x000fe2000c721270 */
[----:B------:R-:W-:Y:S01]  /*59720*/  STL [R1+0x2760], R223 ;  /* 0x002760df01007387 */ /* 0x000fe20000100800 */
[----:B------:R-:W-:Y:S01]  /*59730*/  ULDC UR12, c[0x0][0x228] ;  /* 0x00008a00000c7ab9 */ /* 0x000fe20000000800 */
[----:B------:R-:W-:-:S06]  /*59740*/  ULDC UR13, c[0x0][0x228] ;  /* 0x00008a00000d7ab9 */ /* 0x000fcc0000000800 */
[----:B------:R-:W-:Y:S01]  /*59750*/  @P3 LOP3.LUT R158, R158, 0x2000, RZ, 0xfc, !PT ;  /* 0x000020009e9e3812 */ /* 0x000fe200078efcff */
[----:B------:R-:W-:Y:S01]  /*59760*/  ULDC UR16, c[0x0][0x248] ;  /* 0x0000920000107ab9 */ /* 0x000fe20000000800 */
[----:B------:R-:W-:Y:S02]  /*59770*/  ULDC UR5, c[0x0][0x228] ;  /* 0x00008a0000057ab9 */ /* 0x000fe40000000800 */
[----:B------:R-:W-:-:S04]  /*59780*/  LOP3.LUT R158, R158, 0xffffefff, RZ, 0xc0, !PT ;  /* 0xffffefff9e9e7812 */ /* 0x000fc800078ec0ff */
        /* <DEDUP_REMOVED lines=8> */
[----:B------:R-:W-:-:S04]  /*59810*/  ISETP.GE.AND P0, PT, R175, UR11, PT ;  /* 0x0000000baf007c0c */ /* 0x000fc8000bf06270 */
[----:B------:R-:W-:Y:S01]  /*59820*/  ISETP.LT.AND P3, PT, R14, UR10, !P0 ;  /* 0x0000000a0e007c0c */ /* 0x000fe2000c761270 */
[----:B------:R-:W-:Y:S01]  /*59830*/  ULDC.64 UR10, c[0x0][0x228] ;  /* 0x00008a00000a7ab9 */ /* 0x000fe20000000a00 */
[----:B------:R-:W-:Y:S01]  /*59840*/  ISETP.LT.AND P2, PT, R13, UR22, !P0 ;  /* 0x000000160d007c0c */ /* 0x000fe2000c741270 */
[----:B------:R-:W-:Y:S01]  /*59850*/  STL [R1+0x2768], R221 ;  /* 0x002768dd01007387 */ /* 0x000fe20000100800 */
[----:B------:R-:W-:Y:S01]  /*59860*/  LOP3.LUT R158, R158, 0xfffffdff, RZ, 0xc0, !PT ;  /* 0xfffffdff9e9e7812 */ /* 0x000fe200078ec0ff */
[----:B------:R-:W-:Y:S01]  /*59870*/  ULDC UR22, c[0x0][0x22c] ;  /* 0x00008b0000167ab9 */ /* 0x000fe20000000800 */
[----:B------:R-:W-:Y:S01]  /*59880*/  ISETP.LT.AND P1, PT, R12, UR23, !P0 ;  /* 0x000000170c007c0c */ /* 0x000fe2000c721270 */
[----:B------:R-:W-:Y:S06]  /*59890*/  STL [R1+0x276c], R220 ;  /* 0x00276cdc01007387 */ /* 0x000fec0000100800 */
[----:B------:R-:W-:Y:S01]  /*598a0*/  @P3 LOP3.LUT R158, R158, 0x200, RZ, 0xfc, !PT ;  /* 0x000002009e9e3812 */ /* 0x000fe200078efcff */
[----:B------:R-:W-:-:S03]  /*598b0*/  ULDC UR23, c[0x0][0x228] ;  /* 0x00008a0000177ab9 */ /* 0x000fc60000000800 */
        /* <DEDUP_REMOVED lines=17> */
[----:B------:R-:W-:-:S07]  /*599d0*/  ULDC UR10, c[0x0][0x248] ;  /* 0x00009200000a7ab9 */ /* 0x000fce0000000800 */
        /* <DEDUP_REMOVED lines=22> */
[----:B------:R-:W-:Y:S01]  /*59b40*/  STL [R1+0x2798], R214 ;  /* 0x002798d601007387 */ /* 0x000fe20000100800 */
[----:B------:R-:W-:Y:S01]  /*59b50*/  ISETP.LT.AND P0, PT, R11, UR37, !P0 ;  /* 0x000000250b007c0c */ /* 0x000fe2000c701270 */
[----:B------:R-:W-:Y:S01]  /*59b60*/  ULDC UR19, c[0x0][0x228] ;  /* 0x00008a0000137ab9 */ /* 0x000fe20000000800 */
[----:B------:R-:W-:Y:S01]  /*59b70*/  ULDC UR16, c[0x0][0x228] ;  /* 0x00008a0000107ab9 */ /* 0x000fe20000000800 */
[----:B------:R-:W-:Y:S01]  /*59b80*/  LOP3.LUT R155, R155, 0x7fffffff, RZ, 0xc0, !PT ;  /* 0x7fffffff9b9b7812 */ /* 0x000fe200078ec0ff */
[----:B------:R-:W-:-:S03]  /*59b90*/  ULDC UR30, c[0x0][0x228] ;  /* 0x00008a00001e7ab9 */ /* 0x000fc60000000800 */
[----:B------:R-:W-:Y:S02]  /*59ba0*/  @P1 LOP3.LUT R157, R157, 0x80000000, RZ, 0xfc, !PT ;  /* 0x800000009d9d1812 */ /* 0x000fe400078efcff */
[----:B------:R-:W-:Y:S01]  /*59bb0*/  @P3 LOP3.LUT R158, R158, 0x2, RZ, 0xfc, !PT ;  /* 0x000000029e9e3812 */ /* 0x000fe200078efcff */
[----:B------:R-:W-:Y:S01]  /*59bc0*/  STL [R1+0x27a0], R213 ;  /* 0x0027a0d501007387 */ /* 0x000fe20000100800 */
[----:B------:R-:W-:Y:S01]  /*59bd0*/  LOP3.LUT R157, R157, 0xbfffffff, RZ, 0xc0, !PT ;  /* 0xbfffffff9d9d7812 */ /* 0x000fe200078ec0ff */
[----:B------:R-:W-:-:S03]  /*59be0*/  ULDC UR37, c[0x0][0x228] ;  /* 0x00008a0000257ab9 */ /* 0x000fc60000000800 */
[----:B------:R-:W-:Y:S02]  /*59bf0*/  @P0 LOP3.LUT R157, R157, 0x40000000, RZ, 0xfc, !PT ;  /* 0x400000009d9d0812 */ /* 0x000fe400078efcff */
[----:B------:R-:W-:Y:S02]  /*59c00*/  ISETP.GE.AND P0, PT, R172, UR21, PT ;  /* 0x00000015ac007c0c */ /* 0x000fe4000bf06270 */
[----:B------:R-:W-:Y:S01]  /*59c10*/  LOP3.LUT R158, R158, 0xfffffffe, RZ, 0xc0, !PT ;  /* 0xfffffffe9e9e7812 */ /* 0x000fe200078ec0ff */
[----:B------:R-:W-:Y:S01]  /*59c20*/  STL [R1+0x27ac], R212 ;  /* 0x0027acd401007387 */ /* 0x000fe20000100800 */
[----:B------:R-:W-:Y:S01]  /*59c30*/  ISETP.LT.AND P3, PT, R14, UR32, !P0 ;  /* 0x000000200e007c0c */ /* 0x000fe2000c761270 */
[----:B------:R-:W-:Y:S01]  /*59c40*/  ULDC UR21, c[0x0][0x248] ;  /* 0x0000920000157ab9 */ /* 0x000fe20000000800 */
[----:B------:R-:W-:Y:S02]  /*59c50*/  @P2 LOP3.LUT R158, R158, 0x1, RZ, 0xfc, !PT ;  /* 0x000000019e9e2812 */ /* 0x000fe400078efcff */
[----:B------:R-:W-:-:S02]  /*59c60*/  LOP3.LUT R157, R157, 0xdfffffff, RZ, 0xc0, !PT ;  /* 0xdfffffff9d9d7812 */ /* 0x000fc400078ec0ff */
[----:B------:R-:W-:Y:S01]  /*59c70*/  ISETP.LT.AND P1, PT, R12, UR34, !P0 ;  /* 0x000000220c007c0c */ /* 0x000fe2000c721270 */
[----:B------:R-:W-:Y:S01]  /*59c80*/  STL [R1+0x27b4], R211 ;  /* 0x0027b4d301007387 */ /* 0x000fe20000100800 */
[----:B------:R-:W-:Y:S01]  /*59c90*/  ISETP.LT.AND P2, PT, R13, UR42, !P0 ;  /* 0x0000002a0d007c0c */ /* 0x000fe2000c741270 */
[----:B------:R-:W-:Y:S01]  /*59ca0*/  VIADD R173, R174, UR21 ;  /* 0x00000015aead7c36 */ /* 0x000fe20008000000 */
[----:B------:R-:W-:-:S03]  /*59cb0*/  ULDC UR32, c[0x0][0x248] ;  /* 0x0000920000207ab9 */ /* 0x000fc60000000800 */
[----:B------:R-:W-:Y:S01]  /*59cc0*/  @P3 LOP3.LUT R157, R157, 0x20000000, RZ, 0xfc, !PT ;  /* 0x200000009d9d3812 */ /* 0x000fe200078efcff */
[----:B------:R-:W-:Y:S01]  /*59cd0*/  STL [R1+0x27bc], R210 ;  /* 0x0027bcd201007387 */ /* 0x000fe20000100800 */
[----:B------:R-:W-:Y:S01]  /*59ce0*/  ISETP.LT.AND P0, PT, R11, UR43, !P0 ;  /* 0x0000002b0b007c0c */ /* 0x000fe2000c701270 */
[----:B------:R-:W-:Y:S01]  /*59cf0*/  ULDC UR34, c[0x0][0x248] ;  /* 0x0000920000227ab9 */ /* 0x000fe20000000800 */
[----:B------:R-:W-:Y:S01]  /*59d00*/  LOP3.LUT R157, R157, 0xefffffff, RZ, 0xc0, !PT ;  /* 0xefffffff9d9d7812 */ /* 0x000fe200078ec0ff */
[----:B------:R-:W-:Y:S01]  /*59d10*/  STL [R1+0x27c4], R209 ;  /* 0x0027c4d101007387 */ /* 0x000fe20000100800 */
[----:B------:R-:W-:Y:S01]  /*59d20*/  ULDC UR21, c[0x0][0x228] ;  /* 0x00008a0000157ab9 */ /* 0x000fe20000000800 */
[----:B------:R-:W-:Y:S01]  /*59d30*/  ULDC UR43, c[0x0][0x228] ;  /* 0x00008a00002b7ab9 */ /* 0x000fe20000000800 */
[----:B------:R-:W-:Y:S01]  /*59d40*/  @P2 LOP3.LUT R157, R157, 0x10000000, RZ, 0xfc, !PT ;  /* 0x100000009d9d2812 */ /* 0x000fe200078efcff */
[----:B------:R-:W-:-:S03]  /*59d50*/  ULDC UR42, c[0x0][0x228] ;  /* 0x00008a00002a7ab9 */ /* 0x000fc60000000800 */
        /* <DEDUP_REMOVED lines=12> */
[----:B------:R-:W-:Y:S01]  /*59e20*/  VIADD R172, R173, UR25 ;  /* 0x00000019adac7c36 */ /* 0x000fe20008000000 */
[----:B------:R-:W-:-:S06]  /*59e30*/  ULDC UR44, c[0x0][0x228] ;  /* 0x00008a00002c7ab9 */ /* 0x000fcc0000000800 */
[----:B------:R-:W-:Y:S01]  /*59e40*/  @P3 LOP3.LUT R157, R157, 0x2000000, RZ, 0xfc, !PT ;  /* 0x020000009d9d3812 */ /* 0x000fe200078efcff */
[----:B------:R-:W-:Y:S01]  /*59e50*/  ULDC UR45, c[0x0][0x228] ;  /* 0x00008a00002d7ab9 */ /* 0x000fe20000000800 */
[----:B------:R-:W-:Y:S01]  /*59e60*/  ISETP.LT.AND P0, PT, R11, UR47, !P0 ;  /* 0x0000002f0b007c0c */ /* 0x000fe2000c701270 */
[----:B------:R-:W-:Y:S01]  /*59e70*/  STL [R1+0x27ec], R206 ;  /* 0x0027ecce01007387 */ /* 0x000fe20000100800 */
[----:B------:R-:W-:Y:S01]  /*59e80*/  LOP3.LUT R157, R157, 0xfeffffff, RZ, 0xc0, !PT ;  /* 0xfeffffff9d9d7812 */ /* 0x000fe200078ec0ff */
[----:B------:R-:W-:Y:S01]  /*59e90*/  ULDC UR25, c[0x0][0x228] ;  /* 0x00008a0000197ab9 */ /* 0x000fe20000000800 */
[----:B------:R-:W-:Y:S01]  /*59ea0*/  ULDC UR46, c[0x0][0x228] ;  /* 0x00008a00002e7ab9 */ /* 0x000fe20000000800 */
[----:B---3--:R-:W-:Y:S01]  /*59eb0*/  VIADD R250, R10, 0x182 ;  /* 0x000001820afa7836 */ /* 0x008fe20000000000 */
        /* <DEDUP_REMOVED lines=10> */
[----:B------:R-:W-:Y:S01]  /*59f60*/  ISETP.LT.AND P3, PT, R14, UR31, !P0 ;  /* 0x0000001f0e007c0c */ /* 0x000fe2000c761270 */
[----:B------:R-:W-:Y:S01]  /*59f70*/  STL [R1+0x27f4], R204 ;  /* 0x0027f4cc01007387 */ /* 0x000fe20000100800 */
[----:B------:R-:W-:Y:S01]  /*59f80*/  ISETP.LT.AND P2, PT, R13, UR48, !P0 ;  /* 0x000000300d007c0c */ /* 0x000fe2000c741270 */
[----:B------:R-:W-:Y:S01]  /*59f90*/  ULDC UR48, c[0x0][0x248] ;  /* 0x0000920000307ab9 */ /* 0x000fe20000000800 */
[----:B------:R-:W-:Y:S01]  /*59fa0*/  ISETP.LT.AND P1, PT, R12, UR49, !P0 ;  /* 0x000000310c007c0c */ /* 0x000fe2000c721270 */
[----:B------:R-:W-:Y:S01]  /*59fb0*/  STL [R1+0x27fc], R203 ;  /* 0x0027fccb01007387 */ /* 0x000fe20000100800 */
[----:B------:R-:W-:Y:S01]  /*59fc0*/  ULDC UR49, c[0x0][0x248] ;  /* 0x0000920000317ab9 */ /* 0x000fe20000000800 */
[----:B------:R-:W-:-:S02]  /*59fd0*/  ULDC UR31, c[0x0][0x22c] ;  /* 0x00008b00001f7ab9 */ /* 0x000fc40000000800 */
[----:B------:R-:W-:Y:S04]  /*59fe0*/  STL [R1+0x2804], R202 ;  /* 0x002804ca01007387 */ /* 0x000fe80000100800 */
[----:B------:R-:W-:Y:S04]  /*59ff0*/  STL [R1+0x2814], R201 ;  /* 0x002814c901007387 */ /* 0x000fe80000100800 */
[----:B------:R-:W-:Y:S04]  /*5a000*/  STL [R1+0x2820], R200 ;  /* 0x002820c801007387 */ /* 0x000fe80000100800 */
[----:B------:R-:W-:Y:S04]  /*5a010*/  STL [R1+0x2824], R199 ;  /* 0x002824c701007387 */ /* 0x000fe80000100800 */
[----:B------:R-:W-:Y:S04]  /*5a020*/  STL [R1+0x282c], R198 ;  /* 0x00282cc601007387 */ /* 0x000fe80000100800 */
[----:B------:R-:W-:Y:S01]  /*5a030*/  STL [R1+0x2838], R197 ;  /* 0x002838c501007387 */ /* 0x000fe20000100800 */
[----:B------:R-:W-:-:S03]  /*5a040*/  @P3 LOP3.LUT R157, R157, 0x200000, RZ, 0xfc, !PT ;  /* 0x002000009d9d3812 */ /* 0x000fc600078efcff */
[----:B------:R-:W-:Y:S04]  /*5a050*/  STL [R1+0x2844], R196 ;  /* 0x002844c401007387 */ /* 0x000fe80000100800 */
[----:B------:R-:W-:Y:S04]  /*5a060*/  STL [R1+0x284c], R195 ;  /* 0x00284cc301007387 */ /* 0x000fe80000100800 */
[----:B------:R-:W-:Y:S04]  /*5a070*/  STL [R1+0x285c], R194 ;  /* 0x00285cc201007387 */ /* 0x000fe80000100800 */
[----:B------:R-:W-:Y:S01]  /*5a080*/  STL [R1+0x2860], R193 ;  /* 0x002860c101007387 */ /* 0x000fe20000100800 */
[----:B------:R-:W-:-:S03]  /*5a090*/  LOP3.LUT R157, R157, 0xffefffff, RZ, 0xc0, !PT ;  /* 0xffefffff9d9d7812 */ /* 0x000fc600078ec0ff */
[----:B------:R-:W-:Y:S04]  /*5a0a0*/  STL [R1+0x2864], R192 ;  /* 0x002864c001007387 */ /* 0x000fe80000100800 */
[----:B------:R-:W-:Y:S04]  /*5a0b0*/  STL [R1+0x286c], R191 ;  /* 0x00286cbf01007387 */ /* 0x000fe80000100800 */
[----:B------:R-:W-:Y:S04]  /*5a0c0*/  STL [R1+0x2870], R190 ;  /* 0x002870be01007387 */ /* 0x000fe80000100800 */
[----:B------:R-:W-:Y:S01]  /*5a0d0*/  STL [R1+0x2868], R189 ;  /* 0x002868bd01007387 */ /* 0x000fe20000100800 */
[----:B------:R-:W-:-:S03]  /*5a0e0*/  @P2 LOP3.LUT R157, R157, 0x100000, RZ, 0xfc, !PT ;  /* 0x001000009d9d2812 */ /* 0x000fc600078efcff */
[----:B------:R-:W-:Y:S04]  /*5a0f0*/  STL [R1+0x2858], R188 ;  /* 0x002858bc01007387 */ /* 0x000fe80000100800 */
[----:B------:R-:W-:Y:S04]  /*5a100*/  STL [R1+0x2854], R187 ;  /* 0x002854bb01007387 */ /* 0x000fe80000100800 */
[----:B------:R-:W-:Y:S01]  /*5a110*/  STL [R1+0x2850], R186 ;  /* 0x002850ba01007387 */ /* 0x000fe20000100800 */
[----:B------:R-:W-:Y:S01]  /*5a120*/  ISETP.LT.AND P0, PT, R11, UR52, !P0 ;  /* 0x000000340b007c0c */ /* 0x000fe2000c701270 */
[----:B------:R-:W-:-:S02]  /*5a130*/  ULDC UR52, c[0x0][0x248] ;  /* 0x0000920000347ab9 */ /* 0x000fc40000000800 */
        /* <DEDUP_REMOVED lines=17> */
[----:B------:R1:W-:Y:S04]  /*5a250*/  STL [R1+0x27e8], R172 ;  /* 0x0027e8ac01007387 */ /* 0x0003e80000100800 */
[----:B------:R-:W3:Y:S01]  /*5a260*/  LDS.128 R180, [R152] ;  /* 0x0000000098b47984 */ /* 0x000ee20000000c00 */
[----:B-1----:R-:W-:Y:S01]  /*5a270*/  VIADD R172, R172, UR26 ;  /* 0x0000001aacac7c36 */ /* 0x002fe20008000000 */
[----:B------:R-:W-:Y:S01]  /*5a280*/  ULDC.64 UR26, c[0x0][0x228] ;  /* 0x00008a00001a7ab9 */ /* 0x000fe20000000a00 */
[----:B------:R-:W-:Y:S01]  /*5a290*/  BAR.SYNC.DEFER_BLOCKING 0x0 ;  /* 0x0000000000007b1d */ /* 0x000fe20000010000 */
[----:B------:R-:W-:-:S04]  /*5a2a0*/  ISETP.GE.AND P0, PT, R21, UR27, PT ;  /* 0x0000001b15007c0c */ /* 0x000fc8000bf06270 */
[----:B------:R-:W-:Y:S01]  /*5a2b0*/  ISETP.LT.AND P3, PT, R14, UR26, !P0 ;  /* 0x0000001a0e007c0c */ /* 0x000fe2000c761270 */
[----:B------:R-:W-:Y:S01]  /*5a2c0*/  ULDC UR26, c[0x0][0x248] ;  /* 0x00009200001a7ab9 */ /* 0x000fe20000000800 */
[----:B------:R-:W-:Y:S02]  /*5a2d0*/  ISETP.LT.AND P2, PT, R13, UR40, !P0 ;  /* 0x000000280d007c0c */ /* 0x000fe4000c741270 */
[----:B------:R-:W-:Y:S01]  /*5a2e0*/  LOP3.LUT R157, R157, 0xfffdffff, RZ, 0xc0, !PT ;  /* 0xfffdffff9d9d7812 */ /* 0x000fe200078ec0ff */
[----:B------:R1:W-:Y:S01]  /*5a2f0*/  STL [R1+0x27e4], R172 ;  /* 0x0027e4ac01007387 */ /* 0x0003e20000100800 */
[----:B------:R-:W-:Y:S01]  /*5a300*/  ISETP.LT.AND P1, PT, R12, UR50, !P0 ;  /* 0x000000320c007c0c */ /* 0x000fe2000c721270 */
[----:B------:R-:W-:-:S06]  /*5a310*/  ULDC UR40, c[0x0][0x248] ;  /* 0x0000920000287ab9 */ /* 0x000fcc0000000800 */
[----:B------:R-:W-:Y:S01]  /*5a320*/  @P3 LOP3.LUT R157, R157, 0x20000, RZ, 0xfc, !PT ;  /* 0x000200009d9d3812 */ /* 0x000fe200078efcff */
[----:B------:R-:W-:-:S03]  /*5a330*/  ULDC UR50, c[0x0][0x248] ;  /* 0x0000920000327ab9 */ /* 0x000fc60000000800 */
        /* <DEDUP_REMOVED lines=14> */
[----:B------:R1:W-:Y:S01]  /*5a420*/  STL [R1+0x27e0], R172 ;  /* 0x0027e0ac01007387 */ /* 0x0003e20000100800 */
        /* <DEDUP_REMOVED lines=19> */
[----:B------:R-:W-:Y:S01]  /*5a560*/  ULDC UR56, c[0x0][0x228] ;  /* 0x00008a0000387ab9 */ /* 0x000fe20000000800 */
[----:B------:R-:W-:Y:S02]  /*5a570*/  LOP3.LUT R157, R157, 0xfffffdff, RZ, 0xc0, !PT ;  /* 0xfffffdff9d9d7812 */ /* 0x000fe400078ec0ff */
[----:B------:R-:W-:Y:S01]  /*5a580*/  ISETP.LT.AND P1, PT, R12, UR55, !P0 ;  /* 0x000000370c007c0c */ /* 0x000fe2000c721270 */
[----:B------:R1:W-:Y:S06]  /*5a590*/  STL [R1+0x27dc], R172 ;  /* 0x0027dcac01007387 */ /* 0x0003ec0000100800 */
[----:B------:R-:W-:Y:S01]  /*5a5a0*/  @P3 LOP3.LUT R157, R157, 0x200, RZ, 0xfc, !PT ;  /* 0x000002009d9d3812 */ /* 0x000fe200078efcff */
[----:B------:R-:W-:-:S03]  /*5a5b0*/  ULDC UR55, c[0x0][0x248] ;  /* 0x0000920000377ab9 */ /* 0x000fc60000000800 */
        /* <DEDUP_REMOVED lines=32> */
[----:B------:R1:W-:Y:S01]  /*5a7c0*/  STL [R1+0x27d0], R172 ;  /* 0x0027d0ac01007387 */ /* 0x0003e20000100800 */
[----:B------:R-:W-:Y:S01]  /*5a7d0*/  ISETP.LT.AND P3, PT, R14, UR27, !P0 ;  /* 0x0000001b0e007c0c */ /* 0x000fe2000c761270 */
[----:B------:R-:W-:Y:S01]  /*5a7e0*/  ULDC.64 UR26, c[0x0][0x228] ;  /* 0x00008a00001a7ab9 */ /* 0x000fe20000000a00 */
        /* <DEDUP_REMOVED lines=14> */
[----:B------:R-:W-:Y:S01]  /*5a8d0*/  ULDC.64 UR26, c[0x0][0x228] ;  /* 0x00008a00001a7ab9 */ /* 0x000fe20000000a00 */
[----:B------:R-:W-:-:S02]  /*5a8e0*/  LOP3.LUT R156, R156, 0xdfffffff, RZ, 0xc0, !PT ;  /* 0xdfffffff9c9c7812 */ /* 0x000fc400078ec0ff */
[----:B------:R-:W-:Y:S02]  /*5a8f0*/  @P2 LOP3.LUT R157, R157, 0x1, RZ, 0xfc, !PT ;  /* 0x000000019d9d2812 */ /* 0x000fe400078efcff */
[----:B------:R-:W-:Y:S02]  /*5a900*/  ISETP.LT.AND P2, PT, R13, UR35, !P0 ;  /* 0x000000230d007c0c */ /* 0x000fe4000c741270 */
[----:B------:R-:W-:Y:S01]  /*5a910*/  ISETP.LT.AND P1, PT, R12, UR39, !P0 ;  /* 0x000000270c007c0c */ /* 0x000fe2000c721270 */
[----:B------:R1:W-:Y:S02]  /*5a920*/  STL [R1+0x27c8], R172 ;  /* 0x0027c8ac01007387 */ /* 0x0003e40000100800 */
[----:B------:R-:W-:Y:S01]  /*5a930*/  @P3 LOP3.LUT R156, R156, 0x20000000, RZ, 0xfc, !PT ;  /* 0x200000009c9c3812 */ /* 0x000fe200078efcff */
[----:B------:R-:W-:Y:S01]  /*5a940*/  ULDC UR39, c[0x0][0x22c] ;  /* 0x00008b0000277ab9 */ /* 0x000fe20000000800 */
[----:B------:R-:W-:Y:S02]  /*5a950*/  ULDC.64 UR34, c[0x0][0x228] ;  /* 0x00008a0000227ab9 */ /* 0x000fe40000000a00 */
[----:B------:R-:W-:-:S04]  /*5a960*/  LOP3.LUT R156, R156, 0xefffffff, RZ, 0xc0, !PT ;  /* 0xefffffff9c9c7812 */ /* 0x000fc800078ec0ff */
[----:B------:R-:W-:Y:S01]  /*5a970*/  @P2 LOP3.LUT R156, R156, 0x10000000, RZ, 0xfc, !PT ;  /* 0x100000009c9c2812 */ /* 0x000fe200078efcff */
[----:B-1----:R-:W-:Y:S01]  /*5a980*/  VIADD R172, R172, UR33 ;  /* 0x00000021acac7c36 */ /* 0x002fe20008000000 */
[----:B------:R-:W-:Y:S01]  /*5a990*/  ISETP.LT.AND P0, PT, R11, UR41, !P0 ;  /* 0x000000290b007c0c */ /* 0x000fe2000c701270 */
[----:B------:R-:W-:Y:S01]  /*5a9a0*/  ULDC UR41, c[0x0][0x228] ;  /* 0x00008a0000297ab9 */ /* 0x000fe20000000800 */
[----:B------:R-:W-:Y:S01]  /*5a9b0*/  LOP3.LUT R156, R156, 0xf7ffffff, RZ, 0xc0, !PT ;  /* 0xf7ffffff9c9c7812 */ /* 0x000fe200078ec0ff */
[----:B------:R-:W-:Y:S01]  /*5a9c0*/  ULDC.64 UR32, c[0x0][0x228] ;  /* 0x00008a0000207ab9 */ /* 0x000fe20000000a00 */
[----:B------:R1:W-:Y:S02]  /*5a9d0*/  STL [R1+0x27c0], R172 ;  /* 0x0027c0ac01007387 */ /* 0x0003e40000100800 */
[----:B------:R-:W-:Y:S01]  /*5a9e0*/  @P1 LOP3.LUT R156, R156, 0x8000000, RZ, 0xfc, !PT ;  /* 0x080000009c9c1812 */ /* 0x000fe200078efcff */
[----:B-1----:R-:W-:-:S03]  /*5a9f0*/  VIADD R172, R172, UR40 ;  /* 0x00000028acac7c36 */ /* 0x002fc60008000000 */
[----:B------:R-:W-:Y:S02]  /*5aa00*/  LOP3.LUT R156, R156, 0xfbffffff, RZ, 0xc0, !PT ;  /* 0xfbffffff9c9c7812 */ /* 0x000fe400078ec0ff */
[----:B------:R1:W-:Y:S02]  /*5aa10*/  STL [R1+0x27b8], R172 ;  /* 0x0027b8ac01007387 */ /* 0x0003e40000100800 */
[----:B------:R-:W-:Y:S02]  /*5aa20*/  @P0 LOP3.LUT R156, R156, 0x4000000, RZ, 0xfc, !PT ;  /* 0x040000009c9c0812 */ /* 0x000fe400078efcff */
[----:B------:R-:W4:Y:S01]  /*5aa30*/  LDL.LU R176, [R1+0x1474] ;  /* 0x0014740001b07983 */ /* 0x000f220000300800 */
[----:B------:R-:W-:Y:S01]  /*5aa40*/  ISETP.GE.AND P0, PT, R15, UR39, PT ;  /* 0x000000270f007c0c */ /* 0x000fe2000bf06270 */
[----:B------:R-:W-:Y:S02]  /*5aa50*/  ULDC UR39, c[0x0][0x228] ;  /* 0x00008a0000277ab9 */ /* 0x000fe40000000800 */
[----:B------:R-:W4:Y:S01]  /*5aa60*/  LDL.LU R177, [R1+0x147c] ;  /* 0x00147c0001b17983 */ /* 0x000f220000300800 */
[----:B-1----:R-:W-:-:S03]  /*5aa70*/  VIADD R172, R172, UR48 ;  /* 0x00000030acac7c36 */ /* 0x002fc60008000000 */
[----:B------:R-:W4:Y:S01]  /*5aa80*/  LDL.LU R178, [R1+0x1074] ;  /* 0x0010740001b27983 */ /* 0x000f220000300800 */
[----:B------:R-:W-:Y:S01]  /*5aa90*/  ISETP.LT.AND P3, PT, R14, UR41, !P0 ;  /* 0x000000290e007c0c */ /* 0x000fe2000c761270 */
[----:B------:R-:W-:Y:S02]  /*5aaa0*/  ULDC.64 UR40, c[0x0][0x228] ;  /* 0x00008a0000287ab9 */ /* 0x000fe40000000a00 */
[----:B------:R1:W-:Y:S02]  /*5aab0*/  STL [R1+0x27b0], R172 ;  /* 0x0027b0ac01007387 */ /* 0x0003e40000100800 */
[----:B-1----:R-:W-:-:S05]  /*5aac0*/  VIADD R172, R172, UR49 ;  /* 0x00000031acac7c36 */ /* 0x002fca0008000000 */
[----:B------:R1:W-:Y:S01]  /*5aad0*/  STL [R1+0x27a8], R172 ;  /* 0x0027a8ac01007387 */ /* 0x0003e20000100800 */
[----:B------:R-:W-:Y:S01]  /*5aae0*/  ISETP.LT.AND P2, PT, R13, UR59, !P0 ;  /* 0x0000003b0d007c0c */ /* 0x000fe2000c741270 */
[----:B------:R-:W-:Y:S01]  /*5aaf0*/  ULDC UR59, c[0x0][0x228] ;  /* 0x00008a00003b7ab9 */ /* 0x000fe20000000800 */
[----:B------:R-:W-:Y:S01]  /*5ab00*/  LOP3.LUT R156, R156, 0xfdffffff, RZ, 0xc0, !PT ;  /* 0xfdffffff9c9c7812 */ /* 0x000fe200078ec0ff */
[----:B-1----:R-:W-:-:S03]  /*5ab10*/  VIADD R172, R172, UR50 ;  /* 0x00000032acac7c36 */ /* 0x002fc60008000000 */
[----:B------:R-:W-:Y:S02]  /*5ab20*/  @P3 LOP3.LUT R156, R156, 0x2000000, RZ, 0xfc, !PT ;  /* 0x020000009c9c3812 */ /* 0x000fe400078efcff */
[----:B------:R1:W-:Y:S01]  /*5ab30*/  STL [R1+0x27a4], R172 ;  /* 0x0027a4ac01007387 */ /* 0x0003e20000100800 */
[----:B------:R-:W-:Y:S02]  /*5ab40*/  ISETP.LT.AND P1, PT, R12, UR39, !P0 ;  /* 0x000000270c007c0c */ /* 0x000fe4000c721270 */
[----:B------:R-:W-:Y:S01]  /*5ab50*/  LOP3.LUT R156, R156, 0xfeffffff, RZ, 0xc0, !PT ;  /* 0xfeffffff9c9c7812 */ /* 0x000fe200078ec0ff */
[----:B-1----:R-:W-:-:S05]  /*5ab60*/  VIADD R172, R172, UR51 ;  /* 0x00000033acac7c36 */ /* 0x002fca0008000000 */
[----:B------:R1:W-:Y:S01]  /*5ab70*/  STL [R1+0x279c], R172 ;  /* 0x00279cac01007387 */ /* 0x0003e20000100800 */
[----:B------:R-:W-:Y:S01]  /*5ab80*/  @P2 LOP3.LUT R156, R156, 0x1000000, RZ, 0xfc, !PT ;  /* 0x010000009c9c2812 */ /* 0x000fe200078efcff */
[----:B-1----:R-:W-:Y:S01]  /*5ab90*/  VIADD R172, R172, UR52 ;  /* 0x00000034acac7c36 */ /* 0x002fe20008000000 */
[----:B------:R-:W-:Y:S01]  /*5aba0*/  ISETP.LT.AND P0, PT, R11, UR38, !P0 ;  /* 0x000000260b007c0c */ /* 0x000fe2000c701270 */
[----:B------:R-:W-:-:S03]  /*5abb0*/  ULDC.64 UR38, c[0x0][0x228] ;  /* 0x00008a0000267ab9 */ /* 0x000fc60000000a00 */
[----:B------:R1:W-:Y:S01]  /*5abc0*/  STL [R1+0x2794], R172 ;  /* 0x002794ac01007387 */ /* 0x0003e20000100800 */
[----:B------:R-:W-:Y:S01]  /*5abd0*/  LOP3.LUT R156, R156, 0xff7fffff, RZ, 0xc0, !PT ;  /* 0xff7fffff9c9c7812 */ /* 0x000fe200078ec0ff */
[----:B-1----:R-:W-:-:S03]  /*5abe0*/  VIADD R172, R172, UR53 ;  /* 0x00000035acac7c36 */ /* 0x002fc60008000000 */
[----:B------:R-:W-:Y:S01]  /*5abf0*/  @P1 LOP3.LUT R156, R156, 0x800000, RZ, 0xfc, !PT ;  /* 0x008000009c9c1812 */ /* 0x000fe200078efcff */
[----:B------:R-:W-:Y:S01]  /*5ac00*/  VIADD R173, R172, UR54 ;  /* 0x00000036acad7c36 */ /* 0x000fe20008000000 */
[----:B------:R1:W-:Y:S02]  /*5ac10*/  STL [R1+0x2790], R172 ;  /* 0x002790ac01007387 */ /* 0x0003e40000100800 */
[----:B------:R-:W-:Y:S02]  /*5ac20*/  LOP3.LUT R156, R156, 0xffbfffff, RZ, 0xc0, !PT ;  /* 0xffbfffff9c9c7812 */ /* 0x000fe400078ec0ff */
[----:B------:R2:W-:Y:S02]  /*5ac30*/  STL [R1+0x2788], R173 ;  /* 0x002788ad01007387 */ /* 0x0005e40000100800 */
[----:B------:R-:W-:Y:S02]  /*5ac40*/  @P0 LOP3.LUT R156, R156, 0x400000, RZ, 0xfc, !PT ;  /* 0x004000009c9c0812 */ /* 0x000fe400078efcff */
[----:B-1----:R-:W3:Y:S01]  /*5ac50*/  LDL.LU R172, [R1+0x26b4] ;  /* 0x0026b40001ac7983 */ /* 0x002ee20000300800 */
[----:B------:R-:W-:-:S04]  /*5ac60*/  ISETP.GE.AND P0, PT, R251, UR27, PT ;  /* 0x0000001bfb007c0c */ /* 0x000fc8000bf06270 */
[----:B------:R-:W-:Y:S02]  /*5ac70*/  ISETP.LT.AND P1, PT, R14, UR26, !P0 ;  /* 0x0000001a0e007c0c */ /* 0x000fe4000c721270 */
[----:B------:R-:W-:Y:S02]  /*5ac80*/  ISETP.LT.AND P3, PT, R13, UR59, !P0 ;  /* 0x0000003b0d007c0c */ /* 0x000fe4000c761270 */
[----:B------:R-:W-:Y:S02]  /*5ac90*/  LOP3.LUT R156, R156, 0xffdfffff, RZ, 0xc0, !PT ;  /* 0xffdfffff9c9c7812 */ /* 0x000fe400078ec0ff */
[----:B------:R-:W-:-:S07]  /*5aca0*/  ISETP.LT.AND P2, PT, R12, UR61, !P0 ;  /* 0x0000003d0c007c0c */ /* 0x000fce000c741270 */
[----:B------:R-:W-:-:S04]  /*5acb0*/  @P1 LOP3.LUT R156, R156, 0x200000, RZ, 0xfc, !PT ;  /* 0x002000009c9c1812 */ /* 0x000fc800078efcff */
[----:B------:R-:W-:-:S04]  /*5acc0*/  LOP3.LUT R156, R156, 0xffefffff, RZ, 0xc0, !PT ;  /* 0xffefffff9c9c7812 */ /* 0x000fc800078ec0ff */
[----:B------:R-:W-:Y:S02]  /*5acd0*/  @P3 LOP3.LUT R156, R156, 0x100000, RZ, 0xfc, !PT ;  /* 0x001000009c9c3812 */ /* 0x000fe400078efcff */
[----:B------:R-:W-:Y:S02]  /*5ace0*/  ISETP.LT.AND P1, PT, R11, UR60, !P0 ;  /* 0x0000003c0b007c0c */ /* 0x000fe4000c721270 */
[----:B------:R-:W-:Y:S01]  /*5acf0*/  LOP3.LUT R156, R156, 0xfff7ffff, RZ, 0xc0, !PT ;  /* 0xfff7ffff9c9c7812 */ /* 0x000fe200078ec0ff */
[----:B------:R-:W-:-:S03]  /*5ad00*/  VIADD R251, R10, 0x101 ;  /* 0x000001010afb7836 */ /* 0x000fc60000000000 */
[----:B------:R-:W-:Y:S02]  /*5ad10*/  @P2 LOP3.LUT R156, R156, 0x80000, RZ, 0xfc, !PT ;  /* 0x000800009c9c2812 */ /* 0x000fe400078efcff */
[----:B------:R-:W-:Y:S02]  /*5ad20*/  ISETP.GE.AND P0, PT, R251, UR33, PT ;  /* 0x00000021fb007c0c */ /* 0x000fe4000bf06270 */
[----:B------:R-:W-:-:S04]  /*5ad30*/  LOP3.LUT R156, R156, 0xfffbffff, RZ, 0xc0, !PT ;  /* 0xfffbffff9c9c7812 */ /* 0x000fc800078ec0ff */
[----:B------:R-:W-:Y:S02]  /*5ad40*/  @P1 LOP3.LUT R156, R156, 0x40000, RZ, 0xfc, !PT ;  /* 0x000400009c9c1812 */ /* 0x000fe400078efcff */
        /* <DEDUP_REMOVED lines=58> */
[----:B------:R-:W-:-:S09]  /*5b0f0*/  ISETP.LT.AND P2, PT, R12, UR42, !P0 ;  /* 0x0000002a0c007c0c */ /* 0x000fd2000c741270 */
        /* <DEDUP_REMOVED lines=15> */
[----:B------:R-:W-:Y:S01]  /*5b1f0*/  LOP3.LUT R155, R155, 0xfbffffff, RZ, 0xc0, !PT ;  /* 0xfbffffff9b9b7812 */ /* 0x000fe200078ec0ff */
[----:B------:R-:W-:-:S03]  /*5b200*/  VIADD R251, R10, 0xfb ;  /* 0x000000fb0afb7836 */ /* 0x000fc60000000000 */
[----:B------:R-:W-:Y:S02]  /*5b210*/  @P3 LOP3.LUT R155, R155, 0x4000000, RZ, 0xfc, !PT ;  /* 0x040000009b9b3812 */ /* 0x000fe400078efcff */
[----:B------:R-:W-:Y:S02]  /*5b220*/  ISETP.LT.AND P1, PT, R11, UR29, !P0 ;  /* 0x0000001d0b007c0c */ /* 0x000fe4000c721270 */
[----:B------:R-:W-:Y:S02]  /*5b230*/  LOP3.LUT R155, R155, 0xfdffffff, RZ, 0xc0, !PT ;  /* 0xfdffffff9b9b7812 */ /* 0x000fe400078ec0ff */
[----:B------:R-:W-:Y:S02]  /*5b240*/  ISETP.GE.AND P0, PT, R251, UR31, PT ;  /* 0x0000001ffb007c0c */ /* 0x000fe4000bf06270 */
[----:B------:R-:W-:Y:S02]  /*5b250*/  @P2 LOP3.LUT R155, R155, 0x2000000, RZ, 0xfc, !PT ;  /* 0x020000009b9b2812 */ /* 0x000fe400078efcff */
[----:B------:R-:W-:-:S02]  /*5b260*/  ISETP.LT.AND P3, PT, R14, UR44, !P0 ;  /* 0x0000002c0e007c0c */ /* 0x000fc4000c761270 */
[----:B------:R-:W-:-:S04]  /*5b270*/  LOP3.LUT R155, R155, 0xfeffffff, RZ, 0xc0, !PT ;  /* 0xfeffffff9b9b7812 */ /* 0x000fc800078ec0ff */
[----:B------:R-:W-:Y:S02]  /*5b280*/  @P1 LOP3.LUT R155, R155, 0x1000000, RZ, 0xfc, !PT ;  /* 0x010000009b9b1812 */ /* 0x000fe400078efcff */
[----:B------:R-:W-:Y:S02]  /*5b290*/  ISETP.LT.AND P2, PT, R13, UR45, !P0 ;  /* 0x0000002d0d007c0c */ /* 0x000fe4000c741270 */
[----:B------:R-:W-:-:S04]  /*5b2a0*/  LOP3.LUT R155, R155, 0xff7fffff, RZ, 0xc0, !PT ;  /* 0xff7fffff9b9b7812 */ /* 0x000fc800078ec0ff */
[----:B------:R-:W-:Y:S02]  /*5b2b0*/  @P3 LOP3.LUT R155, R155, 0x800000, RZ, 0xfc, !PT ;  /* 0x008000009b9b3812 */ /* 0x000fe400078efcff */
[----:B------:R-:W-:Y:S02]  /*5b2c0*/  ISETP.LT.AND P1, PT, R12, UR46, !P0 ;  /* 0x0000002e0c007c0c */ /* 0x000fe4000c721270 */
[----:B------:R-:W-:-:S04]  /*5b2d0*/  LOP3.LUT R155, R155, 0xffbfffff, RZ, 0xc0, !PT ;  /* 0xffbfffff9b9b7812 */ /* 0x000fc800078ec0ff */
[----:B------:R-:W-:Y:S01]  /*5b2e0*/  @P2 LOP3.LUT R155, R155, 0x400000, RZ, 0xfc, !PT ;  /* 0x004000009b9b2812 */ /* 0x000fe200078efcff */
[----:B--2---:R-:W-:-:S03]  /*5b2f0*/  VIADD R173, R173, UR55 ;  /* 0x00000037adad7c36 */ /* 0x004fc60008000000 */
[----:B------:R-:W-:Y:S02]  /*5b300*/  LOP3.LUT R155, R155, 0xffdfffff, RZ, 0xc0, !PT ;  /* 0xffdfffff9b9b7812 */ /* 0x000fe400078ec0ff */
[----:B------:R-:W-:Y:S02]  /*5b310*/  ISETP.LT.AND P0, PT, R11, UR47, !P0 ;  /* 0x0000002f0b007c0c */ /* 0x000fe4000c701270 */
[----:B------:R-:W-:Y:S02]  /*5b320*/  @P1 LOP3.LUT R155, R155, 0x200000, RZ, 0xfc, !PT ;  /* 0x002000009b9b1812 */ /* 0x000fe400078efcff */
[----:B---3--:R-:W-:Y:S01]  /*5b330*/  ISETP.GE.AND P1, PT, R250, R172, PT ;  /* 0x000000acfa00720c */ /* 0x008fe20003f26270 */
[----:B------:R1:W-:Y:S03]  /*5b340*/  STL [R1+0x2780], R173 ;  /* 0x002780ad01007387 */ /* 0x0003e60000100800 */
[----:B------:R-:W-:Y:S01]  /*5b350*/  ISETP.LT.AND P2, PT, R12, UR8, !P1 ;  /* 0x000000080c007c0c */ /* 0x000fe2000cf41270 */
[----:B------:R-:W-:Y:S01]  /*5b360*/  VIADD R251, R10, 0xfa ;  /* 0x000000fa0afb7836 */ /* 0x000fe20000000000 */
[----:B------:R-:W-:Y:S01]  /*5b370*/  LOP3.LUT R155, R155, 0xffefffff, RZ, 0xc0, !PT ;  /* 0xffefffff9b9b7812 */ /* 0x000fe200078ec0ff */
[----:B-1----:R-:W-:-:S03]  /*5b380*/  VIADD R173, R173, UR56 ;  /* 0x00000038adad7c36 */ /* 0x002fc60008000000 */
[----:B------:R-:W-:Y:S02]  /*5b390*/  @P0 LOP3.LUT R155, R155, 0x100000, RZ, 0xfc, !PT ;  /* 0x001000009b9b0812 */ /* 0x000fe400078efcff */
[----:B------:R1:W-:Y:S01]  /*5b3a0*/  STL [R1+0x277c], R173 ;  /* 0x00277cad01007387 */ /* 0x0003e20000100800 */
[----:B------:R-:W-:Y:S02]  /*5b3b0*/  LOP3.LUT R156, R156, 0xfffeffff, RZ, 0xc0, !PT ;  /* 0xfffeffff9c9c7812 */ /* 0x000fe400078ec0ff */
[----:B------:R-:W-:Y:S01]  /*5b3c0*/  ISETP.GE.AND P0, PT, R251, UR41, PT ;  /* 0x00000029fb007c0c */ /* 0x000fe2000bf06270 */
[----:B------:R-:W-:Y:S01]  /*5b3d0*/  STL.64 [R1+0xc60], R180 ;  /* 0x000c60b401007387 */ /* 0x000fe20000100a00 */
[----:B-1----:R-:W-:-:S03]  /*5b3e0*/  VIADD R173, R173, UR57 ;  /* 0x00000039adad7c36 */ /* 0x002fc60008000000 */
[----:B------:R1:W-:Y:S01]  /*5b3f0*/  STL.64 [R1+0xc68], R182 ;  /* 0x000c68b601007387 */ /* 0x0003e20000100a00 */
[----:B------:R-:W-:-:S03]  /*5b400*/  LOP3.LUT R153, R153, 0xfffffffb, RZ, 0xc0, !PT ;  /* 0xfffffffb99997812 */ /* 0x000fc600078ec0ff */
[----:B------:R-:W-:Y:S01]  /*5b410*/  STL [R1+0x2878], R173 ;  /* 0x002878ad01007387 */ /* 0x000fe20000100800 */
[----:B------:R-:W-:Y:S02]  /*5b420*/  @P2 LOP3.LUT R156, R156, 0x10000, RZ, 0xfc, !PT ;  /* 0x000100009c9c2812 */ /* 0x000fe400078efcff */
[----:B------:R-:W-:Y:S02]  /*5b430*/  ISETP.LT.AND P2, PT, R14, UR40, !P0 ;  /* 0x000000280e007c0c */ /* 0x000fe4000c741270 */
[----:B------:R-:W-:Y:S02]  /*5b440*/  @P1 LOP3.LUT R153, R153, 0x4, RZ, 0xfc, !PT ;  /* 0x0000000499991812 */ /* 0x000fe400078efcff */
[----:B------:R-:W-:Y:S02]  /*5b450*/  ISETP.LT.AND P3, PT, R11, UR36, !P1 ;  /* 0x000000240b007c0c */ /* 0x000fe4000cf61270 */
[----:B------:R-:W-:Y:S02]  /*5b460*/  ISETP.LT.AND P1, PT, R13, UR58, !P0 ;  /* 0x0000003a0d007c0c */ /* 0x000fe4000c721270 */
[----:B------:R-:W-:-:S04]  /*5b470*/  LOP3.LUT R155, R155, 0xfffbffff, RZ, 0xc0, !PT ;  /* 0xfffbffff9b9b7812 */ /* 0x000fc800078ec0ff */
[----:B------:R-:W-:Y:S02]  /*5b480*/  LOP3.LUT R155, R155, 0xfff7ffff, RZ, 0xc0, !PT ;  /* 0xfff7ffff9b9b7812 */ /* 0x000fe400078ec0ff */
[----:B------:R-:W-:Y:S02]  /*5b490*/  LOP3.LUT R156, R156, 0xfffff7ff, RZ, 0xc0, !PT ;  /* 0xfffff7ff9c9c7812 */ /* 0x000fe400078ec0ff */
[----:B------:R-:W-:Y:S02]  /*5b4a0*/  @P2 LOP3.LUT R155, R155, 0x80000, RZ, 0xfc, !PT ;  /* 0x000800009b9b2812 */ /* 0x000fe400078efcff */
[----:B------:R-:W-:Y:S02]  /*5b4b0*/  ISETP.GE.AND P4, PT, R11, UR4, PT ;  /* 0x000000040b007c0c */ /* 0x000fe4000bf86270 */
[----:B------:R-:W-:Y:S02]  /*5b4c0*/  @P3 LOP3.LUT R156, R156, 0x800, RZ, 0xfc, !PT ;  /* 0x000008009c9c3812 */ /* 0x000fe400078efcff */
[----:B------:R-:W-:Y:S01]  /*5b4d0*/  @P1 LOP3.LUT R155, R155, 0x40000, RZ, 0xfc, !PT ;  /* 0x000400009b9b1812 */ /* 0x000fe200078efcff */
[----:B------:R2:W-:Y:S01]  /*5b4e0*/  STL [R1+0x28e4], R88 ;  /* 0x0028e45801007387 */ /* 0x0005e20000100800 */
[----:B-1----:R-:W-:Y:S01]  /*5b4f0*/  IMAD.MOV.U32 R182, RZ, RZ, R32 ;  /* 0x000000ffffb67224 */ /* 0x002fe200078e0020 */
[----:B------:R-:W-:Y:S01]  /*5b500*/  ULDC UR8, c[0x0][0x228] ;  /* 0x00008a0000087ab9 */ /* 0x000fe20000000800 */
[----:B------:R-:W-:Y:S01]  /*5b510*/  IMAD.MOV.U32 R183, RZ, RZ, R34 ;  /* 0x000000ffffb77224 */ /* 0x000fe200078e0022 */
        /* <DEDUP_REMOVED lines=73> */
[----:B------:R-:W-:-:S03]  /*5b9b0*/  ULDC UR14, c[0x0][0x228] ;  /* 0x00008a00000e7ab9 */ /* 0x000fc60000000800 */
[----:B------:R-:W-:Y:S04]  /*5b9c0*/  STL [R1+0x2894], R6 ;  /* 0x0028940601007387 */ /* 0x000fe80000100800 */
[----:B------:R-:W-:Y:S04]  /*5b9d0*/  STL [R1+0x2890], R5 ;  /* 0x0028900501007387 */ /* 0x000fe80000100800 */
[----:B------:R-:W-:Y:S04]  /*5b9e0*/  STL [R1+0x288c], R4 ;  /* 0x00288c0401007387 */ /* 0x000fe80000100800 */
[----:B------:R-:W-:Y:S04]  /*5b9f0*/  STL [R1+0x2888], R3 ;  /* 0x0028880301007387 */ /* 0x000fe80000100800 */
[----:B------:R-:W-:Y:S04]  /*5ba00*/  STL [R1+0x2884], R2 ;  /* 0x0028840201007387 */ /* 0x000fe80000100800 */
[----:B------:R-:W4:Y:S01]  /*5ba10*/  LDL.LU R179, [R1+0x107c] ;  /* 0x00107c0001b37983 */ /* 0x000f220000300800 */
[----:B------:R-:W-:Y:S01]  /*5ba20*/  LOP3.LUT R155, R155, 0xfffdffff, RZ, 0xc0, !PT ;  /* 0xfffdffff9b9b7812 */ /* 0x000fe200078ec0ff */
[----:B--2---:R-:W-:-:S02]  /*5ba30*/  VIADD R88, R10, 0xf9 ;  /* 0x000000f90a587836 */ /* 0x004fc40000000000 */
[----:B------:R-:W2:Y:S04]  /*5ba40*/  LDL.LU R172, [R1+0xc74] ;  /* 0x000c740001ac7983 */ /* 0x000ea80000300800 */
[----:B------:R-:W2:Y:S04]  /*5ba50*/  LDL.LU R173, [R1+0xc7c] ;  /* 0x000c7c0001ad7983 */ /* 0x000ea80000300800 */
[----:B------:R-:W2:Y:S04]  /*5ba60*/  LDL.LU R174, [R1+0x874] ;  /* 0x0008740001ae7983 */ /* 0x000ea80000300800 */
[----:B------:R-:W2:Y:S04]  /*5ba70*/  LDL.LU R175, [R1+0x87c] ;  /* 0x00087c0001af7983 */ /* 0x000ea80000300800 */
[----:B----4-:R1:W-:Y:S01]  /*5ba80*/  STSM.16.M88.4 [R0], R176 ;  /* 0x000000b000007844 */ /* 0x0103e20000000200 */
[----:B------:R-:W-:Y:S06]  /*5ba90*/  BAR.SYNC.DEFER_BLOCKING 0x0 ;  /* 0x0000000000007b1d */ /* 0x000fec0000010000 */
[----:B-1----:R-:W3:Y:S04]  /*5baa0*/  LDL.LU R176, [R1+0x474] ;  /* 0x0004740001b07983 */ /* 0x002ee80000300800 */
[----:B------:R-:W1:Y:S01]  /*5bab0*/  LDS.128 R4, [R152] ;  /* 0x0000000098047984 */ /* 0x000e620000000c00 */
[----:B------:R-:W-:Y:S06]  /*5bac0*/  BAR.SYNC.DEFER_BLOCKING 0x0 ;  /* 0x0000000000007b1d */ /* 0x000fec0000010000 */
[----:B--2---:R2:W-:Y:S04]  /*5bad0*/  STSM.16.M88.4 [R0], R172 ;  /* 0x000000ac00007844 */ /* 0x0045e80000000200 */
[----:B-1----:R-:W-:Y:S04]  /*5bae0*/  STL.64 [R1+0x860], R4 ;  /* 0x0008600401007387 */ /* 0x002fe80000100a00 */
[----:B------:R-:W-:Y:S01]  /*5baf0*/  STL.64 [R1+0x868], R6 ;  /* 0x0008680601007387 */ /* 0x000fe20000100a00 */
[----:B------:R-:W-:Y:S06]  /*5bb00*/  BAR.SYNC.DEFER_BLOCKING 0x0 ;  /* 0x0000000000007b1d */ /* 0x000fec0000010000 */
[----:B------:R-:W3:Y:S04]  /*5bb10*/  LDL.LU R177, [R1+0x47c] ;  /* 0x00047c0001b17983 */ /* 0x000ee80000300800 */
[----:B------:R-:W3:Y:S04]  /*5bb20*/  LDL.LU R178, [R1+0x74] ;  /* 0x0000740001b27983 */ /* 0x000ee80000300800 */
[----:B------:R-:W3:Y:S04]  /*5bb30*/  LDL.LU R179, [R1+0x7c] ;  /* 0x00007c0001b37983 */ /* 0x000ee80000300800 */
[----:B--2---:R-:W2:Y:S04]  /*5bb40*/  LDL.LU R172, [R1+0x1c80] ;  /* 0x001c800001ac7983 */ /* 0x004ea80000300800 */
[----:B------:R-:W1:Y:S01]  /*5bb50*/  LDS.128 R4, [R152] ;  /* 0x0000000098047984 */ /* 0x000e620000000c00 */
[----:B------:R-:W-:Y:S06]  /*5bb60*/  BAR.SYNC.DEFER_BLOCKING 0x0 ;  /* 0x0000000000007b1d */ /* 0x000fec0000010000 */
[----:B-1----:R-:W-:Y:S04]  /*5bb70*/  STL.64 [R1+0x470], R4 ;  /* 0x0004700401007387 */ /* 0x002fe80000100a00 */
[----:B------:R-:W-:Y:S04]  /*5bb80*/  STL.64 [R1+0x478], R6 ;  /* 0x0004780601007387 */ /* 0x000fe80000100a00 */
[----:B------:R-:W2:Y:S04]  /*5bb90*/  LDL.LU R173, [R1+0x1c88] ;  /* 0x001c880001ad7983 */ /* 0x000ea80000300800 */
[----:B------:R-:W2:Y:S04]  /*5bba0*/  LDL.LU R174, [R1+0x1880] ;  /* 0x0018800001ae7983 */ /* 0x000ea80000300800 */
[----:B------:R-:W2:Y:S04]  /*5bbb0*/  LDL.LU R175, [R1+0x1888] ;  /* 0x0018880001af7983 */ /* 0x000ea80000300800 */
[----:B---3--:R1:W-:Y:S01]  /*5bbc0*/  STSM.16.M88.4 [R0], R176 ;  /* 0x000000b000007844 */ /* 0x0083e20000000200 */
        /* <DEDUP_REMOVED lines=1949> */
[----:B--2---:R-:W2:Y:S04]  /*635a0*/  LDL.LU R172, [R1+0x1a04] ;  /* 0x001a040001ac7983 */ /* 0x004ea80000300800 */
[----:B------:R-:W1:Y:S04]  /*635b0*/  LDS.128 R4, [R152] ;  /* 0x0000000098047984 */ /* 0x000e680000000c00 */
[----:B-1----:R-:W-:Y:S04]  /*635c0*/  STL.64 [R1+0x15f0], R4 ;  /* 0x0015f00401007387 */ /* 0x002fe80000100a00 */
[----:B------:R-:W-:Y:S04]  /*635d0*/  STL.64 [R1+0x15f8], R6 ;  /* 0x0015f80601007387 */ /* 0x000fe80000100a00 */
[----:B------:R-:W2:Y:S04]  /*635e0*/  LDL.LU R173, [R1+0x1a0c] ;  /* 0x001a0c0001ad7983 */ /* 0x000ea80000300800 */
[----:B------:R-:W2:Y:S04]  /*635f0*/  LDL.LU R174, [R1+0x1604] ;  /* 0x0016040001ae7983 */ /* 0x000ea80000300800 */
[----:B------:R-:W2:Y:S01]  /*63600*/  LDL.LU R175, [R1+0x160c] ;  /* 0x00160c0001af7983 */ /* 0x000ea20000300800 */
[----:B------:R-:W-:Y:S01]  /*63610*/  BAR.SYNC.DEFER_BLOCKING 0x0 ;  /* 0x0000000000007b1d */ /* 0x000fe20000010000 */
[----:B------:R-:W-:-:S02]  /*63620*/  IMAD.MOV.U32 R178, RZ, RZ, R24 ;  /* 0x000000ffffb27224 */ /* 0x000fc400078e0018 */
[----:B------:R-:W-:-:S05]  /*63630*/  IMAD.MOV.U32 R179, RZ, RZ, R26 ;  /* 0x000000ffffb37224 */ /* 0x000fca00078e001a */
        /* <DEDUP_REMOVED lines=140> */
[----:B------:R-:W4:Y:S04]  /*63f00*/  LDL.LU R180, [R1+0x220] ;  /* 0x0002200001b47983 */ /* 0x000f280000300800 */
[----:B---3--:R-:W-:Y:S01]  /*63f10*/  STSM.16.M88.4 [R0], R176 ;  /* 0x000000b000007844 */ /* 0x008fe20000000200 */
[----:B------:R-:W-:Y:S06]  /*63f20*/  BAR.SYNC.DEFER_BLOCKING 0x0 ;  /* 0x0000000000007b1d */ /* 0x000fec0000010000 */
[----:B------:R-:W1:Y:S02]  /*63f30*/  LDS.128 R4, [R152] ;  /* 0x0000000098047984 */ /* 0x000e640000000c00 */
[----:B------:R-:W-:Y:S06]  /*63f40*/  BAR.SYNC.DEFER_BLOCKING 0x0 ;  /* 0x0000000000007b1d */ /* 0x000fec0000010000 */
[----:B--2---:R-:W-:Y:S04]  /*63f50*/  STSM.16.M88.4 [R0], R172 ;  /* 0x000000ac00007844 */ /* 0x004fe80000000200 */
[----:B-1----:R-:W-:Y:S04]  /*63f60*/  STL.64 [R1+0x1a10], R4 ;  /* 0x001a100401007387 */ /* 0x002fe80000100a00 */
[----:B------:R-:W-:Y:S01]  /*63f70*/  STL.64 [R1+0x1a18], R6 ;  /* 0x001a180601007387 */ /* 0x000fe20000100a00 */
[----:B------:R-:W-:Y:S06]  /*63f80*/  BAR.SYNC.DEFER_BLOCKING 0x0 ;  /* 0x0000000000007b1d */ /* 0x000fec0000010000 */
[----:B------:R-:W4:Y:S04]  /*63f90*/  LDL.LU R181, [R1+0x228] ;  /* 0x0002280001b57983 */ /* 0x000f280000300800 */
[----:B------:R-:W2:Y:S04]  /*63fa0*/  LDL.LU R176, [R1+0x1a24] ;  /* 0x001a240001b07983 */ /* 0x000ea80000300800 */
[----:B------:R-:W1:Y:S01]  /*63fb0*/  LDS.128 R4, [R152] ;  /* 0x0000000098047984 */ /* 0x000e620000000c00 */
[----:B------:R-:W-:Y:S06]  /*63fc0*/  BAR.SYNC.DEFER_BLOCKING 0x0 ;  /* 0x0000000000007b1d */ /* 0x000fec0000010000 */
[----:B-1----:R-:W-:Y:S04]  /*63fd0*/  STL.64 [R1+0x1610], R4 ;  /* 0x0016100401007387 */ /* 0x002fe80000100a00 */
[----:B------:R-:W-:Y:S04]  /*63fe0*/  STL.64 [R1+0x1618], R6 ;  /* 0x0016180601007387 */ /* 0x000fe80000100a00 */
[----:B------:R-:W2:Y:S04]  /*63ff0*/  LDL.LU R177, [R1+0x1a2c] ;  /* 0x001a2c0001b17983 */ /* 0x000ea80000300800 */
[----:B------:R-:W2:Y:S04]  /*64000*/  LDL.LU R178, [R1+0x1624] ;  /* 0x0016240001b27983 */ /* 0x000ea80000300800 */
[----:B------:R-:W2:Y:S04]  /*64010*/  LDL.LU R179, [R1+0x162c] ;  /* 0x00162c0001b37983 */ /* 0x000ea80000300800 */
[----:B------:R-:W3:Y:S04]  /*64020*/  LDL.LU R172, [R1+0x1224] ;  /* 0x0012240001ac7983 */ /* 0x000ee80000300800 */
[----:B----4-:R-:W-:Y:S01]  /*64030*/  STSM.16.M88.4 [R0], R180 ;  /* 0x000000b400007844 */ /* 0x010fe20000000200 */
[----:B------:R-:W-:Y:S06]  /*64040*/  BAR.SYNC.DEFER_BLOCKING 0x0 ;  /* 0x0000000000007b1d */ /* 0x000fec0000010000 */
[----:B------:R-:W1:Y:S02]  /*64050*/  LDS.128 R4, [R152] ;  /* 0x0000000098047984 */ /* 0x000e640000000c00 */
        /* <DEDUP_REMOVED lines=21> */
[----:B--2---:R-:W-:Y:S04]  /*641b0*/  STSM.16.M88.4 [R0], R176 ;  /* 0x000000b000007844 */ /* 0x004fe80000000200 */
[----:B-1----:R-:W-:Y:S04]  /*641c0*/  STL.64 [R1+0xa20], R4 ;  /* 0x000a200401007387 */ /* 0x002fe80000100a00 */
[----:B------:R-:W-:Y:S01]  /*641d0*/  STL.64 [R1+0xa28], R6 ;  /* 0x000a280601007387 */ /* 0x000fe20000100a00 */
[----:B------:R-:W-:Y:S06]  /*641e0*/  BAR.SYNC.DEFER_BLOCKING 0x0 ;  /* 0x0000000000007b1d */ /* 0x000fec0000010000 */
[----:B------:R-:W3:Y:S01]  /*641f0*/  LDL.LU R173, [R1+0x22c] ;  /* 0x00022c0001ad7983 */ /* 0x000ee20000300800 */
[----:B------:R-:W-:-:S03]  /*64200*/  IMAD.MOV.U32 R174, RZ, RZ, R33 ;  /* 0x000000ffffae7224 */ /* 0x000fc600078e0021 */
[----:B------:R-:W2:Y:S04]  /*64210*/  LDL.LU R32, [R1+0x1a30] ;  /* 0x001a300001207983 */ /* 0x000ea80000300800 */
[----:B------:R-:W1:Y:S01]  /*64220*/  LDS.128 R4, [R152] ;  /* 0x0000000098047984 */ /* 0x000e620000000c00 */
[----:B------:R-:W-:Y:S01]  /*64230*/  IMAD.MOV.U32 R175, RZ, RZ, R35 ;  /* 0x000000ffffaf7224 */ /* 0x000fe200078e0023 */
        /* <DEDUP_REMOVED lines=85> */
[----:B------:R-:W-:-:S03]  /*64790*/  IMAD.MOV.U32 R175, RZ, RZ, R39 ;  /* 0x000000ffffaf7224 */ /* 0x000fc600078e0027 */
[----:B------:R-:W4:Y:S04]  /*647a0*/  LDL.LU R36, [R1+0x1240] ;  /* 0x0012400001247983 */ /* 0x000f280000300800 */
[----:B---3--:R-:W-:Y:S01]  /*647b0*/  STSM.16.M88.4 [R0], R172 ;  /* 0x000000ac00007844 */ /* 0x008fe20000000200 */
[----:B------:R-:W-:Y:S06]  /*647c0*/  BAR.SYNC.DEFER_BLOCKING 0x0 ;  /* 0x0000000000007b1d */ /* 0x000fec0000010000 */
[----:B------:R-:W1:Y:S02]  /*647d0*/  LDS.128 R4, [R152] ;  /* 0x0000000098047984 */ /* 0x000e640000000c00 */
[----:B------:R-:W-:Y:S06]  /*647e0*/  BAR.SYNC.DEFER_BLOCKING 0x0 ;  /* 0x0000000000007b1d */ /* 0x000fec0000010000 */
[----:B--2---:R2:W-:Y:S04]  /*647f0*/  STSM.16.M88.4 [R0], R32 ;  /* 0x0000002000007844 */ /* 0x0045e80000000200 */
[----:B-1----:R-:W-:Y:S04]  /*64800*/  STL.64 [R1+0x630], R4 ;  /* 0x0006300401007387 */ /* 0x002fe80000100a00 */
[----:B------:R-:W-:Y:S01]  /*64810*/  STL.64 [R1+0x638], R6 ;  /* 0x0006380601007387 */ /* 0x000fe20000100a00 */
[----:B------:R-:W-:Y:S06]  /*64820*/  BAR.SYNC.DEFER_BLOCKING 0x0 ;  /* 0x0000000000007b1d */ /* 0x000fec0000010000 */
[----:B------:R-:W4:Y:S04]  /*64830*/  LDL.LU R37, [R1+0x1248] ;  /* 0x0012480001257983 */ /* 0x000f280000300800 */
[----:B------:R-:W4:Y:S04]  /*64840*/  LDL.LU R38, [R1+0xe40] ;  /* 0x000e400001267983 */ /* 0x000f280000300800 */
[----:B------:R-:W4:Y:S04]  /*64850*/  LDL.LU R39, [R1+0xe48] ;  /* 0x000e480001277983 */ /* 0x000f280000300800 */
        /* <DEDUP_REMOVED lines=587> */
[----:B------:R-:W-:Y:S01]  /*66d10*/  IMAD.MOV.U32 R43, RZ, RZ, R70 ;  /* 0x000000ffff2b7224 */ /* 0x000fe200078e0046 */
[----:B------:R-:W-:Y:S02]  /*66d20*/  ISETP.LT.AND P1, PT, R12, UR8, !P0 ;  /* 0x000000080c007c0c */ /* 0x000fe4000c721270 */
[----:B------:R-:W-:Y:S01]  /*66d30*/  ISETP.LT.AND P0, PT, R11, UR9, !P0 ;  /* 0x000000090b007c0c */ /* 0x000fe2000c701270 */
[----:B------:R-:W-:Y:S01]  /*66d40*/  ULDC.64 UR8, c[0x0][0x228] ;  /* 0x00008a0000087ab9 */ /* 0x000fe20000000a00 */
[----:B------:R-:W3:Y:S09]  /*66d50*/  LDL.LU R32, [R1+0x12b4] ;  /* 0x0012b40001207983 */ /* 0x000ef20000300800 */
[----:B------:R-:W-:-:S04]  /*66d60*/  @P1 LOP3.LUT R155, R155, 0x20000, RZ, 0xfc, !PT ;  /* 0x000200009b9b1812 */ /* 0x000fc800078efcff */
[----:B------:R-:W-:-:S04]  /*66d70*/  LOP3.LUT R155, R155, 0xfffeffff, RZ, 0xc0, !PT ;  /* 0xfffeffff9b9b7812 */ /* 0x000fc800078ec0ff */
[----:B------:R-:W-:Y:S02]  /*66d80*/  @P0 LOP3.LUT R155, R155, 0x10000, RZ, 0xfc, !PT ;  /* 0x000100009b9b0812 */ /* 0x000fe400078efcff */
[----:B------:R-:W-:-:S04]  /*66d90*/  ISETP.GE.AND P0, PT, R88, UR9, PT ;  /* 0x0000000958007c0c */ /* 0x000fc8000bf06270 */
[----:B------:R-:W-:Y:S01]  /*66da0*/  ISETP.LT.AND P3, PT, R14, UR8, !P0 ;  /* 0x000000080e007c0c */ /* 0x000fe2000c761270 */
[C---:B------:R-:W-:Y:S01]  /*66db0*/  VIADD R87, R10.reuse, 0xf8 ;  /* 0x000000f80a577836 */ /* 0x040fe20000000000 */
[----:B------:R-:W-:Y:S01]  /*66dc0*/  ISETP.LT.AND P2, PT, R13, UR12, !P0 ;  /* 0x0000000c0d007c0c */ /* 0x000fe2000c741270 */
[----:B------:R-:W-:Y:S01]  /*66dd0*/  VIADD R86, R10, 0xf7 ;  /* 0x000000f70a567836 */ /* 0x000fe20000000000 */
[----:B------:R-:W-:Y:S01]  /*66de0*/  LOP3.LUT R155, R155, 0xffff7fff, RZ, 0xc0, !PT ;  /* 0xffff7fff9b9b7812 */ /* 0x000fe200078ec0ff */
[----:B------:R-:W-:Y:S01]  /*66df0*/  ULDC.64 UR8, c[0x0][0x228] ;  /* 0x00008a0000087ab9 */ /* 0x000fe20000000a00 */
[----:B------:R-:W-:Y:S01]  /*66e00*/  ISETP.LT.AND P1, PT, R12, UR11, !P0 ;  /* 0x0000000b0c007c0c */ /* 0x000fe2000c721270 */
[C---:B------:R-:W-:Y:S02]  /*66e10*/  VIADD R85, R10.reuse, 0xf6 ;  /* 0x000000f60a557836 */ /* 0x040fe40000000000 */
[C---:B------:R-:W-:Y:S01]  /*66e20*/  VIADD R84, R10.reuse, 0xf5 ;  /* 0x000000f50a547836 */ /* 0x040fe20000000000 */
[----:B------:R-:W-:Y:S01]  /*66e30*/  LOP3.LUT R31, R31, 0x7fffffff, RZ, 0xc0, !PT ;  /* 0x7fffffff1f1f7812 */ /* 0x000fe200078ec0ff */
[----:B------:R-:W-:-:S02]  /*66e40*/  VIADD R83, R10, 0xf4 ;  /* 0x000000f40a537836 */ /* 0x000fc40000000000 */
[C---:B------:R-:W-:Y:S01]  /*66e50*/  VIADD R82, R10.reuse, 0xf3 ;  /* 0x000000f30a527836 */ /* 0x040fe20000000000 */
[----:B------:R-:W-:Y:S01]  /*66e60*/  @P3 LOP3.LUT R155, R155, 0x8000, RZ, 0xfc, !PT ;  /* 0x000080009b9b3812 */ /* 0x000fe200078efcff */
[C---:B------:R-:W-:Y:S02]  /*66e70*/  VIADD R81, R10.reuse, 0xf2 ;  /* 0x000000f20a517836 */ /* 0x040fe40000000000 */
[C---:B------:R-:W-:Y:S01]  /*66e80*/  VIADD R80, R10.reuse, 0xf1 ;  /* 0x000000f10a507836 */ /* 0x040fe20000000000 */
[----:B------:R-:W-:Y:S01]  /*66e90*/  LOP3.LUT R155, R155, 0xffffbfff, RZ, 0xc0, !PT ;  /* 0xffffbfff9b9b7812 */ /* 0x000fe200078ec0ff */
[C---:B------:R-:W-:Y:S02]  /*66ea0*/  VIADD R79, R10.reuse, 0xf0 ;  /* 0x000000f00a4f7836 */ /* 0x040fe40000000000 */
[C---:B------:R-:W-:Y:S01]  /*66eb0*/  VIADD R78, R10.reuse, 0xef ;  /* 0x000000ef0a4e7836 */ /* 0x040fe20000000000 */
[----:B------:R-:W-:Y:S01]  /*66ec0*/  @P2 LOP3.LUT R155, R155, 0x4000, RZ, 0xfc, !PT ;  /* 0x000040009b9b2812 */ /* 0x000fe200078efcff */
[C---:B------:R-:W-:Y:S01]  /*66ed0*/  VIADD R77, R10.reuse, 0xee ;  /* 0x000000ee0a4d7836 */ /* 0x040fe20000000000 */
[----:B------:R-:W-:Y:S01]  /*66ee0*/  ISETP.LT.AND P0, PT, R11, UR13, !P0 ;  /* 0x0000000d0b007c0c */ /* 0x000fe2000c701270 */
[C---:B------:R-:W-:Y:S01]  /*66ef0*/  VIADD R76, R10.reuse, 0xed ;  /* 0x000000ed0a4c7836 */ /* 0x040fe20000000000 */
[----:B------:R-:W-:Y:S01]  /*66f00*/  LOP3.LUT R155, R155, 0xffffdfff, RZ, 0xc0, !PT ;  /* 0xffffdfff9b9b7812 */ /* 0x000fe200078ec0ff */
[----:B------:R-:W-:Y:S01]  /*66f10*/  VIADD R75, R10, 0xec ;  /* 0x000000ec0a4b7836 */ /* 0x000fe20000000000 */
[----:B------:R-:W-:Y:S01]  /*66f20*/  LOP3.LUT R30, R30, 0x7fffffff, RZ, 0xc0, !PT ;  /* 0x7fffffff1e1e7812 */ /* 0x000fe200078ec0ff */
[----:B------:R-:W-:Y:S01]  /*66f30*/  VIADD R74, R10, 0xeb ;  /* 0x000000eb0a4a7836 */ /* 0x000fe20000000000 */
[----:B------:R-:W-:Y:S01]  /*66f40*/  @P1 LOP3.LUT R155, R155, 0x2000, RZ, 0xfc, !PT ;  /* 0x000020009b9b1812 */ /* 0x000fe200078efcff */
[----:B------:R-:W-:Y:S01]  /*66f50*/  ULDC UR11, c[0x0][0x228] ;  /* 0x00008a00000b7ab9 */ /* 0x000fe20000000800 */
[----:B------:R-:W-:Y:S01]  /*66f60*/  ULDC UR12, c[0x0][0x228] ;  /* 0x00008a00000c7ab9 */ /* 0x000fe20000000800 */
[----:B------:R-:W-:Y:S01]  /*66f70*/  ULDC UR13, c[0x0][0x228] ;  /* 0x00008a00000d7ab9 */ /* 0x000fe20000000800 */
[----:B------:R-:W-:-:S04]  /*66f80*/  LOP3.LUT R155, R155, 0xffffefff, RZ, 0xc0, !PT ;  /* 0xffffefff9b9b7812 */ /* 0x000fc800078ec0ff */
[----:B------:R-:W-:Y:S02]  /*66f90*/  @P0 LOP3.LUT R155, R155, 0x1000, RZ, 0xfc, !PT ;  /* 0x000010009b9b0812 */ /* 0x000fe400078efcff */
[----:B------:R-:W-:Y:S01]  /*66fa0*/  ISETP.GE.AND P0, PT, R87, UR10, PT ;  /* 0x0000000a57007c0c */ /* 0x000fe2000bf06270 */
[----:B------:R-:W-:Y:S01]  /*66fb0*/  VIADD R73, R10, 0xea ;  /* 0x000000ea0a497836 */ /* 0x000fe20000000000 */
[----:B------:R-:W-:Y:S01]  /*66fc0*/  LOP3.LUT R155, R155, 0xfffff7ff, RZ, 0xc0, !PT ;  /* 0xfffff7ff9b9b7812 */ /* 0x000fe200078ec0ff */
[----:B------:R-:W-:Y:S01]  /*66fd0*/  ULDC UR10, c[0x0][0x228] ;  /* 0x00008a00000a7ab9 */ /* 0x000fe20000000800 */
[----:B------:R-:W-:Y:S01]  /*66fe0*/  ISETP.LT.AND P3, PT, R14, UR58, !P0 ;  /* 0x0000003a0e007c0c */ /* 0x000fe2000c761270 */
[C---:B------:R-:W-:Y:S01]  /*66ff0*/  VIADD R72, R10.reuse, 0xe9 ;  /* 0x000000e90a487836 */ /* 0x040fe20000000000 */
[----:B------:R-:W-:Y:S01]  /*67000*/  ISETP.LT.AND P2, PT, R13, UR59, !P0 ;  /* 0x0000003b0d007c0c */ /* 0x000fe2000c741270 */
[----:B------:R-:W-:Y:S01]  /*67010*/  VIADD R9, R10, 0xe8 ;  /* 0x000000e80a097836 */ /* 0x000fe20000000000 */
[----:B------:R-:W-:Y:S01]  /*67020*/  ISETP.LT.AND P1, PT, R12, UR60, !P0 ;  /* 0x0000003c0c007c0c */ /* 0x000fe2000c721270 */
[----:B------:R-:W-:Y:S01]  /*67030*/  VIADD R8, R10, 0xe7 ;  /* 0x000000e70a087836 */ /* 0x000fe20000000000 */
[----:B------:R-:W-:Y:S01]  /*67040*/  LOP3.LUT R29, R29, 0x7fffffff, RZ, 0xc0, !PT ;  /* 0x7fffffff1d1d7812 */ /* 0x000fe200078ec0ff */
[----:B------:R-:W-:Y:S01]  /*67050*/  ULDC UR60, c[0x0][0x228] ;  /* 0x00008a00003c7ab9 */ /* 0x000fe20000000800 */
[----:B------:R-:W-:-:S05]  /*67060*/  ULDC UR58, c[0x0][0x228] ;  /* 0x00008a00003a7ab9 */ /* 0x000fca0000000800 */
[----:B------:R-:W-:Y:S01]  /*67070*/  @P3 LOP3.LUT R155, R155, 0x800, RZ, 0xfc, !PT ;  /* 0x000008009b9b3812 */ /* 0x000fe200078efcff */
[----:B------:R-:W-:Y:S01]  /*67080*/  ULDC UR59, c[0x0][0x228] ;  /* 0x00008a00003b7ab9 */ /* 0x000fe20000000800 */
        /* <DEDUP_REMOVED lines=13> */
[----:B------:R-:W-:-:S02]  /*67160*/  LOP3.LUT R155, R155, 0xfffffbff, RZ, 0xc0, !PT ;  /* 0xfffffbff9b9b7812 */ /* 0x000fc400078ec0ff */
[----:B------:R-:W-:Y:S01]  /*67170*/  ISETP.LT.AND P0, PT, R11, UR61, !P0 ;  /* 0x0000003d0b007c0c */ /* 0x000fe2000c701270 */
[----:B------:R-:W-:Y:S01]  /*67180*/  BAR.SYNC.DEFER_BLOCKING 0x0 ;  /* 0x0000000000007b1d */ /* 0x000fe20000010000 */
[----:B------:R-:W-:-:S04]  /*67190*/  @P2 LOP3.LUT R155, R155, 0x400, RZ, 0xfc, !PT ;  /* 0x000004009b9b2812 */ /* 0x000fc800078efcff */
[----:B------:R-:W-:Y:S01]  /*671a0*/  LOP3.LUT R155, R155, 0xfffffdff, RZ, 0xc0, !PT ;  /* 0xfffffdff9b9b7812 */ /* 0x000fe200078ec0ff */
[----:B------:R-:W-:Y:S01]  /*671b0*/  ULDC UR61, c[0x0][0x228] ;  /* 0x00008a00003d7ab9 */ /* 0x000fe20000000800 */
[----:B-1----:R-:W-:Y:S04]  /*671c0*/  STL.64 [R1+0x12a0], R4 ;  /* 0x0012a00401007387 */ /* 0x002fe80000100a00 */
[----:B------:R-:W-:Y:S04]  /*671d0*/  STL.64 [R1+0x12a8], R6 ;  /* 0x0012a80601007387 */ /* 0x000fe80000100a00 */
[----:B------:R-:W2:Y:S04]  /*671e0*/  LDL.LU R37, [R1+0xabc] ;  /* 0x000abc0001257983 */ /* 0x000ea80000300800 */
[----:B------:R-:W2:Y:S04]  /*671f0*/  LDL.LU R38, [R1+0x6b4] ;  /* 0x0006b40001267983 */ /* 0x000ea80000300800 */
[----:B------:R-:W2:Y:S01]  /*67200*/  LDL.LU R39, [R1+0x6bc] ;  /* 0x0006bc0001277983 */ /* 0x000ea20000300800 */
        /* <DEDUP_REMOVED lines=8> */
[----:B------:R-:W-:Y:S01]  /*67290*/  VIADD R3, R10, 0xe2 ;  /* 0x000000e20a037836 */ /* 0x000fe20000000000 */
        /* <DEDUP_REMOVED lines=9> */
[----:B------:R-:W-:Y:S02]  /*67330*/  LOP3.LUT R155, R155, 0xffffffdf, RZ, 0xc0, !PT ;  /* 0xffffffdf9b9b7812 */ /* 0x000fe400078ec0ff */
[----:B------:R-:W-:Y:S01]  /*67340*/  ISETP.GE.AND P0, PT, R85, UR50, PT ;  /* 0x0000003255007c0c */ /* 0x000fe2000bf06270 */
[----:B------:R-:W-:Y:S01]  /*67350*/  ULDC UR50, c[0x0][0x228] ;  /* 0x00008a0000327ab9 */ /* 0x000fe20000000800 */
[----:B------:R-:W-:Y:S02]  /*67360*/  @P2 LOP3.LUT R155, R155, 0x20, RZ, 0xfc, !PT ;  /* 0x000000209b9b2812 */ /* 0x000fe400078efcff */
[----:B------:R-:W-:Y:S01]  /*67370*/  ISETP.LT.AND P3, PT, R14, UR51, !P0 ;  /* 0x000000330e007c0c */ /* 0x000fe2000c761270 */
[----:B------:R-:W-:Y:S01]  /*67380*/  ULDC UR51, c[0x0][0x22c] ;  /* 0x00008b0000337ab9 */ /* 0x000fe20000000800 */
[----:B------:R-:W-:-:S04]  /*67390*/  LOP3.LUT R155, R155, 0xffffffef, RZ, 0xc0, !PT ;  /* 0xffffffef9b9b7812 */ /* 0x000fc800078ec0ff */
        /* <DEDUP_REMOVED lines=20> */
[----:B------:R-:W-:Y:S01]  /*674e0*/  ISETP.LT.AND P1, PT, R12, UR48, !P0 ;  /* 0x000000300c007c0c */ /* 0x000fe2000c721270 */
[----:B------:R-:W-:-:S08]  /*674f0*/  ULDC UR48, c[0x0][0x228] ;  /* 0x00008a0000307ab9 */ /* 0x000fd00000000800 */
        /* <DEDUP_REMOVED lines=27> */
[C---:B------:R-:W-:Y:S01]  /*676b0*/  VIADD R2, R10.reuse, 0xe1 ;  /* 0x000000e10a027836 */ /* 0x040fe20000000000 */
[----:B------:R-:W-:Y:S01]  /*676c0*/  LOP3.LUT R31, R31, 0xff7fffff, RZ, 0xc0, !PT ;  /* 0xff7fffff1f1f7812 */ /* 0x000fe200078ec0ff */
[----:B------:R-:W-:Y:S01]  /*676d0*/  VIADD R251, R10, 0xe0 ;  /* 0x000000e00afb7836 */ /* 0x000fe20000000000 */
[----:B------:R-:W-:Y:S01]  /*676e0*/  ISETP.LT.AND P3, PT, R14, UR41, !P0 ;  /* 0x000000290e007c0c */ /* 0x000fe2000c761270 */
[----:B------:R-:W-:Y:S01]  /*676f0*/  ULDC UR41, c[0x0][0x228] ;  /* 0x00008a0000297ab9 */ /* 0x000fe20000000800 */
        /* <DEDUP_REMOVED lines=18> */
[----:B------:R-:W-:Y:S01]  /*67820*/  VIADD R250, R10, 0xdf ;  /* 0x000000df0afa7836 */ /* 0x000fe20000000000 */
[----:B------:R-:W-:Y:S01]  /*67830*/  LOP3.LUT R31, R31, 0xfff7ffff, RZ, 0xc0, !PT ;  /* 0xfff7ffff1f1f7812 */ /* 0x000fe200078ec0ff */
[----:B------:R-:W-:Y:S01]  /*67840*/  ULDC UR37, c[0x0][0x228] ;  /* 0x00008a0000257ab9 */ /* 0x000fe20000000800 */
[----:B------:R-:W-:Y:S01]  /*67850*/  ISETP.LT.AND P1, PT, R12, UR38, !P0 ;  /* 0x000000260c007c0c */ /* 0x000fe2000c721270 */
[----:B------:R-:W-:-:S06]  /*67860*/  ULDC UR38, c[0x0][0x228] ;  /* 0x00008a0000267ab9 */ /* 0x000fcc0000000800 */
[----:B------:R-:W-:Y:S01]  /*67870*/  @P3 LOP3.LUT R31, R31, 0x80000, RZ, 0xfc, !PT ;  /* 0x000800001f1f3812 */ /* 0x000fe200078efcff */
[----:B---3--:R1:W-:Y:S01]  /*67880*/  STSM.16.M88.4 [R0], R32 ;  /* 0x0000002000007844 */ /* 0x0083e20000000200 */
[----:B------:R-:W-:Y:S02]  /*67890*/  BAR.SYNC.DEFER_BLOCKING 0x0 ;  /* 0x0000000000007b1d */ /* 0x000fe40000010000 */
[----:B------:R-:W-:-:S04]  /*678a0*/  LOP3.LUT R31, R31, 0xfffbffff, RZ, 0xc0, !PT ;  /* 0xfffbffff1f1f7812 */ /* 0x000fc800078ec0ff */
[----:B------:R-:W-:Y:S02]  /*678b0*/  @P2 LOP3.LUT R31, R31, 0x40000, RZ, 0xfc, !PT ;  /* 0x000400001f1f2812 */ /* 0x000fe400078efcff */
[----:B------:R-:W-:Y:S01]  /*678c0*/  ISETP.LT.AND P0, PT, R11, UR39, !P0 ;  /* 0x000000270b007c0c */ /* 0x000fe2000c701270 */
[----:B------:R-:W-:Y:S01]  /*678d0*/  ULDC UR39, c[0x0][0x228] ;  /* 0x00008a0000277ab9 */ /* 0x000fe20000000800 */
[----:B------:R-:W-:Y:S01]  /*678e0*/  LOP3.LUT R31, R31, 0xfffdffff, RZ, 0xc0, !PT ;  /* 0xfffdffff1f1f7812 */ /* 0x000fe200078ec0ff */
[----:B-1----:R-:W3:Y:S03]  /*678f0*/  LDL.LU R32, [R1+0x2b4] ;  /* 0x0002b40001207983 */ /* 0x002ee60000300800 */
[----:B------:R-:W-:-:S04]  /*67900*/  @P1 LOP3.LUT R31, R31, 0x20000, RZ, 0xfc, !PT ;  /* 0x000200001f1f1812 */ /* 0x000fc800078efcff */
[----:B------:R-:W-:-:S04]  /*67910*/  LOP3.LUT R31, R31, 0xfffeffff, RZ, 0xc0, !PT ;  /* 0xfffeffff1f1f7812 */ /* 0x000fc800078ec0ff */
[----:B------:R-:W-:Y:S01]  /*67920*/  @P0 LOP3.LUT R31, R31, 0x10000, RZ, 0xfc, !PT ;  /* 0x000100001f1f0812 */ /* 0x000fe200078efcff */
[----:B------:R-:W1:Y:S01]  /*67930*/  LDS.128 R4, [R152] ;  /* 0x0000000098047984 */ /* 0x000e620000000c00 */
[----:B------:R-:W-:Y:S01]  /*67940*/  ISETP.GE.AND P0, PT, R80, UR21, PT ;  /* 0x0000001550007c0c */ /* 0x000fe2000bf06270 */
[----:B------:R-:W-:Y:S03]  /*67950*/  BAR.SYNC.DEFER_BLOCKING 0x0 ;  /* 0x0000000000007b1d */ /* 0x000fe60000010000 */
[----:B------:R-:W-:Y:S02]  /*67960*/  ISETP.LT.AND P3, PT, R14, UR20, !P0 ;  /* 0x000000140e007c0c */ /* 0x000fe4000c761270 */
[----:B------:R-:W-:Y:S02]  /*67970*/  ISETP.LT.AND P2, PT, R13, UR29, !P0 ;  /* 0x0000001d0d007c0c */ /* 0x000fe4000c741270 */
[----:B------:R-:W-:Y:S01]  /*67980*/  LOP3.LUT R31, R31, 0xffff7fff, RZ, 0xc0, !PT ;  /* 0xffff7fff1f1f7812 */ /* 0x000fe200078ec0ff */
[----:B------:R-:W-:Y:S01]  /*67990*/  ULDC.64 UR20, c[0x0][0x228] ;  /* 0x00008a0000147ab9 */ /* 0x000fe20000000a00 */
[----:B------:R-:W-:Y:S01]  /*679a0*/  ISETP.LT.AND P1, PT, R12, UR35, !P0 ;  /* 0x000000230c007c0c */ /* 0x000fe2000c721270 */
[----:B------:R-:W-:Y:S01]  /*679b0*/  IMAD.MOV.U32 R34, RZ, RZ, R69 ;  /* 0x000000ffff227224 */ /* 0x000fe200078e0045 */
[----:B------:R-:W-:-:S05]  /*679c0*/  ULDC UR29, c[0x0][0x228] ;  /* 0x00008a00001d7ab9 */ /* 0x000fca0000000800 */
[----:B------:R-:W-:Y:S01]  /*679d0*/  @P3 LOP3.LUT R31, R31, 0x8000, RZ, 0xfc, !PT ;  /* 0x000080001f1f3812 */ /* 0x000fe200078efcff */
[----:B------:R-:W-:Y:S01]  /*679e0*/  IMAD.MOV.U32 R35, RZ, RZ, R71 ;  /* 0x000000ffff237224 */ /* 0x000fe200078e0047 */
[----:B------:R-:W-:Y:S02]  /*679f0*/  ULDC UR35, c[0x0][0x228] ;  /* 0x00008a0000237ab9 */ /* 0x000fe40000000800 */
[----:B------:R-:W-:-:S04]  /*67a00*/  LOP3.LUT R31, R31, 0xffffbfff, RZ, 0xc0, !PT ;  /* 0xffffbfff1f1f7812 */ /* 0x000fc800078ec0ff */
[----:B------:R-:W-:Y:S02]  /*67a10*/  @P2 LOP3.LUT R31, R31, 0x4000, RZ, 0xfc, !PT ;  /* 0x000040001f1f2812 */ /* 0x000fe400078efcff */
[----:B------:R-:W-:Y:S01]  /*67a20*/  ISETP.LT.AND P0, PT, R11, UR36, !P0 ;  /* 0x000000240b007c0c */ /* 0x000fe2000c701270 */
[----:B------:R-:W-:Y:S01]  /*67a30*/  VIADD R249, R10, 0xde ;  /* 0x000000de0af97836 */ /* 0x000fe20000000000 */
[----:B--2---:R2:W-:Y:S01]  /*67a40*/  STSM.16.M88.4 [R0], R36 ;  /* 0x0000002400007844 */ /* 0x0045e20000000200 */
[----:B------:R-:W-:Y:S01]  /*67a50*/  LOP3.LUT R31, R31, 0xffffdfff, RZ, 0xc0, !PT ;  /* 0xffffdfff1f1f7812 */ /* 0x000fe200078ec0ff */
[----:B------:R-:W-:-:S03]  /*67a60*/  ULDC UR36, c[0x0][0x228] ;  /* 0x00008a0000247ab9 */ /* 0x000fc60000000800 */
[----:B------:R-:W-:Y:S01]  /*67a70*/  @P1 LOP3.LUT R31, R31, 0x2000, RZ, 0xfc, !PT ;  /* 0x000020001f1f1812 */ /* 0x000fe200078efcff */
[----:B-1----:R-:W-:Y:S03]  /*67a80*/  STL.64 [R1+0xeb0], R4 ;  /* 0x000eb00401007387 */ /* 0x002fe60000100a00 */
[----:B------:R-:W-:Y:S01]  /*67a90*/  LOP3.LUT R31, R31, 0xffffefff, RZ, 0xc0, !PT ;  /* 0xffffefff1f1f7812 */ /* 0x000fe200078ec0ff */
[----:B------:R-:W-:Y:S01]  /*67aa0*/  STL.64 [R1+0xeb8], R6 ;  /* 0x000eb80601007387 */ /* 0x000fe20000100a00 */
[----:B------:R-:W-:Y:S02]  /*67ab0*/  BAR.SYNC.DEFER_BLOCKING 0x0 ;  /* 0x0000000000007b1d */ /* 0x000fe40000010000 */
[----:B------:R-:W-:Y:S02]  /*67ac0*/  @P0 LOP3.LUT R31, R31, 0x1000, RZ, 0xfc, !PT ;  /* 0x000010001f1f0812 */ /* 0x000fe400078efcff */
[----:B------:R-:W-:-:S02]  /*67ad0*/  ISETP.GE.AND P0, PT, R79, UR28, PT ;  /* 0x0000001c4f007c0c */ /* 0x000fc4000bf06270 */
[----:B------:R-:W3:Y:S02]  /*67ae0*/  LDL.LU R33, [R1+0x2bc] ;  /* 0x0002bc0001217983 */ /* 0x000ee40000300800 */
[----:B------:R-:W-:Y:S01]  /*67af0*/  ISETP.LT.AND P3, PT, R14, UR31, !P0 ;  /* 0x0000001f0e007c0c */ /* 0x000fe2000c761270 */
[----:B------:R-:W-:Y:S01]  /*67b00*/  ULDC UR28, c[0x0][0x228] ;  /* 0x00008a00001c7ab9 */ /* 0x000fe20000000800 */
[----:B------:R-:W-:Y:S01]  /*67b10*/  ISETP.LT.AND P2, PT, R13, UR32, !P0 ;  /* 0x000000200d007c0c */ /* 0x000fe2000c741270 */
[----:B--2---:R-:W2:Y:S01]  /*67b20*/  LDL.LU R36, [R1+0x1ac0] ;  /* 0x001ac00001247983 */ /* 0x004ea20000300800 */
[----:B------:R-:W-:Y:S01]  /*67b30*/  LOP3.LUT R31, R31, 0xfffff7ff, RZ, 0xc0, !PT ;  /* 0xfffff7ff1f1f7812 */ /* 0x000fe200078ec0ff */
[----:B------:R-:W-:Y:S02]  /*67b40*/  ULDC UR32, c[0x0][0x228] ;  /* 0x00008a0000207ab9 */ /* 0x000fe40000000800 */
[----:B------:R-:W1:Y:S06]  /*67b50*/  LDS.128 R4, [R152] ;  /* 0x0000000098047984 */ /* 0x000e6c0000000c00 */
[----:B------:R-:W-:Y:S01]  /*67b60*/  @P3 LOP3.LUT R31, R31, 0x800, RZ, 0xfc, !PT ;  /* 0x000008001f1f3812 */ /* 0x000fe200078efcff */
[----:B------:R-:W-:Y:S01]  /*67b70*/  ULDC UR31, c[0x0][0x228] ;  /* 0x00008a00001f7ab9 */ /* 0x000fe20000000800 */
[----:B------:R-:W-:Y:S01]  /*67b80*/  ISETP.LT.AND P1, PT, R12, UR33, !P0 ;  /* 0x000000210c007c0c */ /* 0x000fe2000c721270 */
[----:B------:R-:W-:Y:S01]  /*67b90*/  ULDC UR33, c[0x0][0x228] ;  /* 0x00008a0000217ab9 */ /* 0x000fe20000000800 */
[----:B------:R-:W-:Y:S01]  /*67ba0*/  LOP3.LUT R31, R31, 0xfffffbff, RZ, 0xc0, !PT ;  /* 0xfffffbff1f1f7812 */ /* 0x000fe200078ec0ff */
[----:B------:R-:W-:Y:S03]  /*67bb0*/  BAR.SYNC.DEFER_BLOCKING 0x0 ;  /* 0x0000000000007b1d */ /* 0x000fe60000010000 */
[----:B------:R-:W-:-:S02]  /*67bc0*/  @P2 LOP3.LUT R31, R31, 0x400, RZ, 0xfc, !PT ;  /* 0x000004001f1f2812 */ /* 0x000fc400078efcff */
        /* <DEDUP_REMOVED lines=10> */
[----:B------:R-:W-:Y:S01]  /*67c70*/  ULDC UR20, c[0x0][0x22c] ;  /* 0x00008b0000147ab9 */ /* 0x000fe20000000800 */
[----:B-1----:R-:W-:Y:S04]  /*67c80*/  STL.64 [R1+0xab0], R4 ;  /* 0x000ab00401007387 */ /* 0x002fe80000100a00 */
[----:B------:R-:W-:Y:S04]  /*67c90*/  STL.64 [R1+0xab8], R6 ;  /* 0x000ab80601007387 */ /* 0x000fe80000100a00 */
[----:B------:R-:W2:Y:S04]  /*67ca0*/  LDL.LU R37, [R1+0x1ac8] ;  /* 0x001ac80001257983 */ /* 0x000ea80000300800 */
[----:B------:R-:W2:Y:S04]  /*67cb0*/  LDL.LU R38, [R1+0x16c0] ;  /* 0x0016c00001267983 */ /* 0x000ea80000300800 */
[----:B------:R-:W2:Y:S01]  /*67cc0*/  LDL.LU R39, [R1+0x16c8] ;  /* 0x0016c80001277983 */ /* 0x000ea20000300800 */
[----:B------:R-:W-:Y:S01]  /*67cd0*/  ISETP.LT.AND P2, PT, R13, UR26, !P0 ;  /* 0x0000001a0d007c0c */ /* 0x000fe2000c741270 */
[----:B------:R-:W-:Y:S01]  /*67ce0*/  VIADD R239, R10, 0xdc ;  /* 0x000000dc0aef7836 */ /* 0x000fe20000000000 */
[----:B------:R-:W-:Y:S01]  /*67cf0*/  LOP3.LUT R31, R31, 0xffffff7f, RZ, 0xc0, !PT ;  /* 0xffffff7f1f1f7812 */ /* 0x000fe200078ec0ff */
[----:B------:R-:W-:-:S03]  /*67d00*/  ULDC UR26, c[0x0][0x228] ;  /* 0x00008a00001a7ab9 */ /* 0x000fc60000000800 */
        /* <DEDUP_REMOVED lines=34> */
[----:B------:R-:W-:Y:S01]  /*67f30*/  ISETP.LT.AND P1, PT, R12, UR16, !P0 ;  /* 0x000000100c007c0c */ /* 0x000fe2000c721270 */
[----:B------:R-:W-:-:S08]  /*67f40*/  ULDC UR16, c[0x0][0x228] ;  /* 0x00008a0000107ab9 */ /* 0x000fd00000000800 */
        /* <DEDUP_REMOVED lines=60> */
[----:B---3--:R1:W-:Y:S01]  /*68310*/  STSM.16.M88.4 [R0], R32 ;  /* 0x0000002000007844 */ /* 0x0083e20000000200 */
[----:B------:R-:W-:Y:S01]  /*68320*/  LOP3.LUT R30, R30, 0xfffdffff, RZ, 0xc0, !PT ;  /* 0xfffdffff1e1e7812 */ /* 0x000fe200078ec0ff */
[----:B------:R-:W-:Y:S01]  /*68330*/  ULDC UR10, c[0x0][0x22c] ;  /* 0x00008b00000a7ab9 */ /* 0x000fe20000000800 */
[----:B------:R-:W-:Y:S02]  /*68340*/  BAR.SYNC.DEFER_BLOCKING 0x0 ;  /* 0x0000000000007b1d */ /* 0x000fe40000010000 */
[----:B------:R-:W-:-:S04]  /*68350*/  @P1 LOP3.LUT R30, R30, 0x20000, RZ, 0xfc, !PT ;  /* 0x000200001e1e1812 */ /* 0x000fc800078efcff */
[----:B------:R-:W-:-:S04]  /*68360*/  LOP3.LUT R30, R30, 0xfffeffff, RZ, 0xc0, !PT ;  /* 0xfffeffff1e1e7812 */ /* 0x000fc800078ec0ff */
[----:B------:R-:W-:Y:S02]  /*68370*/  @P0 LOP3.LUT R30, R30, 0x10000, RZ, 0xfc, !PT ;  /* 0x000100001e1e0812 */ /* 0x000fe400078efcff */
[----:B------:R-:W-:Y:S01]  /*68380*/  ISETP.GE.AND P0, PT, R72, UR5, PT ;  /* 0x0000000548007c0c */ /* 0x000fe2000bf06270 */
[----:B-1----:R-:W3:Y:S01]  /*68390*/  LDL.LU R32, [R1+0x12c0] ;  /* 0x0012c00001207983 */ /* 0x002ee20000300800 */
[----:B------:R-:W-:Y:S01]  /*683a0*/  LOP3.LUT R30, R30, 0xffff7fff, RZ, 0xc0, !PT ;  /* 0xffff7fff1e1e7812 */ /* 0x000fe200078ec0ff */
[----:B------:R-:W-:Y:S01]  /*683b0*/  ULDC UR5, c[0x0][0x228] ;  /* 0x00008a0000057ab9 */ /* 0x000fe20000000800 */
[----:B------:R-:W-:Y:S01]  /*683c0*/  ISETP.LT.AND P3, PT, R14, UR4, !P0 ;  /* 0x000000040e007c0c */ /* 0x000fe2000c761270 */
[----:B------:R-:W-:Y:S01]  /*683d0*/  ULDC UR4, c[0x0][0x22c] ;  /* 0x00008b0000047ab9 */ /* 0x000fe20000000800 */
[----:B------:R-:W-:Y:S01]  /*683e0*/  ISETP.LT.AND P2, PT, R13, UR19, !P0 ;  /* 0x000000130d007c0c */ /* 0x000fe2000c741270 */
[----:B------:R-:W-:Y:S01]  /*683f0*/  ULDC UR19, c[0x0][0x228] ;  /* 0x00008a0000137ab9 */ /* 0x000fe20000000800 */
[----:B------:R-:W-:Y:S01]  /*68400*/  ISETP.LT.AND P1, PT, R12, UR20, !P0 ;  /* 0x000000140c007c0c */ /* 0x000fe2000c721270 */
[----:B------:R-:W-:Y:S01]  /*68410*/  ULDC UR20, c[0x0][0x228] ;  /* 0x00008a0000147ab9 */ /* 0x000fe20000000800 */
[----:B------:R-:W1:Y:S07]  /*68420*/  LDS.128 R4, [R152] ;  /* 0x0000000098047984 */ /* 0x000e6e0000000c00 */
[----:B------:R-:W-:Y:S01]  /*68430*/  @P3 LOP3.LUT R30, R30, 0x8000, RZ, 0xfc, !PT ;  /* 0x000080001e1e3812 */ /* 0x000fe200078efcff */
[----:B------:R-:W-:Y:S03]  /*68440*/  BAR.SYNC.DEFER_BLOCKING 0x0 ;  /* 0x0000000000007b1d */ /* 0x000fe60000010000 */
        /* <DEDUP_REMOVED lines=13> */
[----:B------:R-:W-:Y:S01]  /*68520*/  LOP3.LUT R30, R30, 0xfffff7ff, RZ, 0xc0, !PT ;  /* 0xfffff7ff1e1e7812 */ /* 0x000fe200078ec0ff */
[----:B--2---:R-:W-:Y:S01]  /*68530*/  STSM.16.M88.4 [R0], R36 ;  /* 0x0000002400007844 */ /* 0x004fe20000000200 */
[----:B------:R-:W-:Y:S01]  /*68540*/  ISETP.LT.AND P1, PT, R12, UR22, !P0 ;  /* 0x000000160c007c0c */ /* 0x000fe2000c721270 */
[----:B------:R-:W-:-:S06]  /*68550*/  ULDC.64 UR22, c[0x0][0x228] ;  /* 0x00008a0000167ab9 */ /* 0x000fcc0000000a00 */
[----:B------:R-:W-:-:S04]  /*68560*/  @P3 LOP3.LUT R30, R30, 0x800, RZ, 0xfc, !PT ;  /* 0x000008001e1e3812 */ /* 0x000fc800078efcff */
[----:B------:R-:W-:-:S04]  /*68570*/  LOP3.LUT R30, R30, 0xfffffbff, RZ, 0xc0, !PT ;  /* 0xfffffbff1e1e7812 */ /* 0x000fc800078ec0ff */
[----:B------:R-:W-:Y:S02]  /*68580*/  @P2 LOP3.LUT R30, R30, 0x400, RZ, 0xfc, !PT ;  /* 0x000004001e1e2812 */ /* 0x000fe400078efcff */
[----:B------:R-:W-:Y:S01]  /*68590*/  ISETP.LT.AND P0, PT, R11, UR8, !P0 ;  /* 0x000000080b007c0c */ /* 0x000fe2000c701270 */
[----:B-1----:R-:W-:Y:S01]  /*685a0*/  STL.64 [R1+0x6b0], R4 ;  /* 0x0006b00401007387 */ /* 0x002fe20000100a00 */
[----:B------:R-:W-:Y:S01]  /*685b0*/  LOP3.LUT R30, R30, 0xfffffdff, RZ, 0xc0, !PT ;  /* 0xfffffdff1e1e7812 */ /* 0x000fe200078ec0ff */
[----:B------:R-:W-:-:S03]  /*685c0*/  ULDC UR8, c[0x0][0x228] ;  /* 0x00008a0000087ab9 */ /* 0x000fc60000000800 */
[----:B------:R-:W-:Y:S01]  /*685d0*/  @P1 LOP3.LUT R30, R30, 0x200, RZ, 0xfc, !PT ;  /* 0x000002001e1e1812 */ /* 0x000fe200078efcff */
[----:B------:R-:W-:Y:S01]  /*685e0*/  STL.64 [R1+0x6b8], R6 ;  /* 0x0006b80601007387 */ /* 0x000fe20000100a00 */
[----:B------:R-:W-:Y:S02]  /*685f0*/  BAR.SYNC.DEFER_BLOCKING 0x0 ;  /* 0x0000000000007b1d */ /* 0x000fe40000010000 */
[----:B------:R-:W-:-:S04]  /*68600*/  LOP3.LUT R30, R30, 0xfffffeff, RZ, 0xc0, !PT ;  /* 0xfffffeff1e1e7812 */ /* 0x000fc800078ec0ff */
[----:B------:R-:W-:Y:S02]  /*68610*/  @P0 LOP3.LUT R30, R30, 0x100, RZ, 0xfc, !PT ;  /* 0x000001001e1e0812 */ /* 0x000fe400078efcff */
[----:B------:R-:W-:Y:S01]  /*68620*/  ISETP.GE.AND P0, PT, R8, UR23, PT ;  /* 0x0000001708007c0c */ /* 0x000fe2000bf06270 */
[----:B------:R-:W3:Y:S04]  /*68630*/  LDL.LU R33, [R1+0x12c8] ;  /* 0x0012c80001217983 */ /* 0x000ee80000300800 */
[----:B------:R-:W1:Y:S01]  /*68640*/  LDS.128 R4, [R152] ;  /* 0x0000000098047984 */ /* 0x000e620000000c00 */
[----:B------:R-:W-:Y:S01]  /*68650*/  ISETP.LT.AND P3, PT, R14, UR22, !P0 ;  /* 0x000000160e007c0c */ /* 0x000fe2000c761270 */
[----:B------:R-:W-:Y:S01]  /*68660*/  ULDC UR22, c[0x0][0x22c] ;  /* 0x00008b0000167ab9 */ /* 0x000fe20000000800 */
[----:B------:R-:W-:Y:S01]  /*68670*/  ISETP.LT.AND P2, PT, R13, UR14, !P0 ;  /* 0x0000000e0d007c0c */ /* 0x000fe2000c741270 */
[----:B------:R-:W3:Y:S01]  /*68680*/  LDL.LU R34, [R1+0xec0] ;  /* 0x000ec00001227983 */ /* 0x000ee20000300800 */
[----:B------:R-:W-:Y:S01]  /*68690*/  LOP3.LUT R30, R30, 0xffffff7f, RZ, 0xc0, !PT ;  /* 0xffffff7f1e1e7812 */ /* 0x000fe200078ec0ff */
[----:B------:R-:W-:Y:S01]  /*686a0*/  ULDC UR23, c[0x0][0x228] ;  /* 0x00008a0000177ab9 */ /* 0x000fe20000000800 */
[----:B------:R-:W-:Y:S01]  /*686b0*/  ISETP.LT.AND P1, PT, R12, UR16, !P0 ;  /* 0x000000100c007c0c */ /* 0x000fe2000c721270 */
[----:B------:R-:W3:Y:S01]  /*686c0*/  LDL.LU R35, [R1+0xec8] ;  /* 0x000ec80001237983 */ /* 0x000ee20000300800 */
[C---:B------:R-:W-:Y:S01]  /*686d0*/  VIADD R235, R10.reuse, 0xd8 ;  /* 0x000000d80aeb7836 */ /* 0x040fe20000000000 */
[----:B------:R-:W-:Y:S01]  /*686e0*/  ULDC UR14, c[0x0][0x228] ;  /* 0x00008a00000e7ab9 */ /* 0x000fe20000000800 */
[----:B------:R-:W-:-:S02]  /*686f0*/  VIADD R234, R10, 0xd7 ;  /* 0x000000d70aea7836 */ /* 0x000fc40000000000 */
[----:B------:R-:W-:Y:S01]  /*68700*/  VIADD R233, R10, 0xd6 ;  /* 0x000000d60ae97836 */ /* 0x000fe20000000000 */
[----:B------:R-:W-:Y:S01]  /*68710*/  @P3 LOP3.LUT R30, R30, 0x80, RZ, 0xfc, !PT ;  /* 0x000000801e1e3812 */ /* 0x000fe200078efcff */
[----:B------:R-:W-:Y:S01]  /*68720*/  ULDC UR16, c[0x0][0x228] ;  /* 0x00008a0000107ab9 */ /* 0x000fe20000000800 */
[C---:B------:R-:W-:Y:S01]  /*68730*/  VIADD R232, R10.reuse, 0xd5 ;  /* 0x000000d50ae87836 */ /* 0x040fe20000000000 */
[----:B------:R-:W-:Y:S01]  /*68740*/  LOP3.LUT R27, R27, 0x7fffffff, RZ, 0xc0, !PT ;  /* 0x7fffffff1b1b7812 */ /* 0x000fe200078ec0ff */
        /* <DEDUP_REMOVED lines=9> */
[----:B------:R-:W-:-:S02]  /*687e0*/  VIADD R227, R10, 0xd0 ;  /* 0x000000d00ae37836 */ /* 0x000fc40000000000 */
[----:B------:R-:W-:Y:S01]  /*687f0*/  VIADD R226, R10, 0xcf ;  /* 0x000000cf0ae27836 */ /* 0x000fe20000000000 */
[----:B------:R-:W-:Y:S01]  /*68800*/  @P1 LOP3.LUT R30, R30, 0x20, RZ, 0xfc, !PT ;  /* 0x000000201e1e1812 */ /* 0x000fe200078efcff */
[C---:B------:R-:W-:Y:S02]  /*68810*/  VIADD R225, R10.reuse, 0xce ;  /* 0x000000ce0ae17836 */ /* 0x040fe40000000000 */
[----:B------:R-:W-:Y:S01]  /*68820*/  VIADD R224, R10, 0xcd ;  /* 0x000000cd0ae07836 */ /* 0x000fe20000000000 */
[----:B------:R-:W-:Y:S02]  /*68830*/  LOP3.LUT R30, R30, 0xffffffef, RZ, 0xc0, !PT ;  /* 0xffffffef1e1e7812 */ /* 0x000fe400078ec0ff */
[----:B------:R-:W-:Y:S01]  /*68840*/  LOP3.LUT R26, R26, 0x7fffffff, RZ, 0xc0, !PT ;  /* 0x7fffffff1a1a7812 */ /* 0x000fe200078ec0ff */
[C---:B------:R-:W-:Y:S02]  /*68850*/  VIADD R223, R10.reuse, 0xcc ;  /* 0x000000cc0adf7836 */ /* 0x040fe40000000000 */
[----:B------:R-:W-:Y:S01]  /*68860*/  VIADD R222, R10, 0xcb ;  /* 0x000000cb0ade7836 */ /* 0x000fe20000000000 */
[----:B-1----:R-:W-:Y:S04]  /*68870*/  STL.64 [R1+0x1ab0], R4 ;  /* 0x001ab00401007387 */ /* 0x002fe80000100a00 */
[----:B------:R1:W-:Y:S01]  /*68880*/  STL.64 [R1+0x1ab8], R6 ;  /* 0x001ab80601007387 */ /* 0x0003e20000100a00 */
[----:B------:R-:W-:Y:S01]  /*68890*/  @P0 LOP3.LUT R30, R30, 0x10, RZ, 0xfc, !PT ;  /* 0x000000101e1e0812 */ /* 0x000fe200078efcff */
[----:B------:R-:W-:-:S02]  /*688a0*/  VIADD R221, R10, 0xca ;  /* 0x000000ca0add7836 */ /* 0x000fc40000000000 */
[C---:B------:R-:W-:Y:S02]  /*688b0*/  VIADD R220, R10.reuse, 0xc9 ;  /* 0x000000c90adc7836 */ /* 0x040fe40000000000 */
[C---:B------:R-:W-:Y:S02]  /*688c0*/  VIADD R219, R10.reuse, 0xc8 ;  /* 0x000000c80adb7836 */ /* 0x040fe40000000000 */
[C---:B------:R-:W-:Y:S02]  /*688d0*/  VIADD R218, R10.reuse, 0xc7 ;  /* 0x000000c70ada7836 */ /* 0x040fe40000000000 */
[C---:B------:R-:W-:Y:S02]  /*688e0*/  VIADD R217, R10.reuse, 0xc6 ;  /* 0x000000c60ad97836 */ /* 0x040fe40000000000 */
[C---:B------:R-:W-:Y:S01]  /*688f0*/  VIADD R216, R10.reuse, 0xc5 ;  /* 0x000000c50ad87836 */ /* 0x040fe20000000000 */
[----:B------:R-:W-:Y:S01]  /*68900*/  LOP3.LUT R25, R25, 0x7fffffff, RZ, 0xc0, !PT ;  /* 0x7fffffff19197812 */ /* 0x000fe200078ec0ff */
[----:B-1----:R-:W-:-:S02]  /*68910*/  VIADD R7, R10, 0xe6 ;  /* 0x000000e60a077836 */ /* 0x002fc40000000000 */
[C---:B------:R-:W-:Y:S02]  /*68920*/  VIADD R215, R10.reuse, 0xc4 ;  /* 0x000000c40ad77836 */ /* 0x040fe40000000000 */
[C---:B------:R-:W-:Y:S01]  /*68930*/  VIADD R214, R10.reuse, 0xc3 ;  /* 0x000000c30ad67836 */ /* 0x040fe20000000000 */
[----:B------:R-:W-:Y:S01]  /*68940*/  ISETP.GE.AND P0, PT, R7, UR22, PT ;  /* 0x0000001607007c0c */ /* 0x000fe2000bf06270 */
[C---:B------:R-:W-:Y:S02]  /*68950*/  VIADD R6, R10.reuse, 0xe5 ;  /* 0x000000e50a067836 */ /* 0x040fe40000000000 */
[----:B------:R-:W-:Y:S01]  /*68960*/  VIADD R213, R10, 0xc2 ;  /* 0x000000c20ad57836 */ /* 0x000fe20000000000 */
[----:B------:R-:W-:Y:S01]  /*68970*/  ISETP.LT.AND P3, PT, R14, UR23, !P0 ;  /* 0x000000170e007c0c */ /* 0x000fe2000c761270 */
[----:B------:R-:W-:Y:S01]  /*68980*/  ULDC.64 UR22, c[0x0][0x228] ;  /* 0x00008a0000167ab9 */ /* 0x000fe20000000a00 */
[----:B------:R-:W-:Y:S01]  /*68990*/  ISETP.LT.AND P2, PT, R13, UR61, !P0 ;  /* 0x0000003d0d007c0c */ /* 0x000fe2000c741270 */
[----:B------:R-:W-:Y:S01]  /*689a0*/  VIADD R5, R10, 0xe4 ;  /* 0x000000e40a057836 */ /* 0x000fe20000000000 */
[----:B------:R-:W-:Y:S01]  /*689b0*/  LOP3.LUT R30, R30, 0xfffffff7, RZ, 0xc0, !PT ;  /* 0xfffffff71e1e7812 */ /* 0x000fe200078ec0ff */
[----:B------:R-:W-:Y:S01]  /*689c0*/  ULDC UR61, c[0x0][0x22c] ;  /* 0x00008b00003d7ab9 */ /* 0x000fe20000000800 */
[----:B------:R-:W-:Y:S01]  /*689d0*/  ISETP.LT.AND P1, PT, R12, UR60, !P0 ;  /* 0x0000003c0c007c0c */ /* 0x000fe2000c721270 */
[----:B------:R-:W-:-:S02]  /*689e0*/  VIADD R4, R10, 0xe3 ;  /* 0x000000e30a047836 */ /* 0x000fc40000000000 */
[C---:B------:R-:W-:Y:S02]  /*689f0*/  VIADD R212, R10.reuse, 0xc1 ;  /* 0x000000c10ad47836 */ /* 0x040fe40000000000 */
[C---:B------:R-:W-:Y:S02]  /*68a00*/  VIADD R211, R10.reuse, 0xc0 ;  /* 0x000000c00ad37836 */ /* 0x040fe40000000000 */
[----:B------:R-:W-:Y:S01]  /*68a10*/  VIADD R210, R10, 0xbf ;  /* 0x000000bf0ad27836 */ /* 0x000fe20000000000 */
[----:B------:R-:W-:Y:S01]  /*68a20*/  @P3 LOP3.LUT R30, R30, 0x8, RZ, 0xfc, !PT ;  /* 0x000000081e1e3812 */ /* 0x000fe200078efcff */
[----:B------:R-:W-:Y:S01]  /*68a30*/  ULDC UR60, c[0x0][0x228] ;  /* 0x00008a00003c7ab9 */ /* 0x000fe20000000800 */
[C---:B------:R-:W-:Y:S02]  /*68a40*/  VIADD R209, R10.reuse, 0xbe ;  /* 0x000000be0ad17836 */ /* 0x040fe40000000000 */
[----:B------:R-:W-:Y:S01]  /*68a50*/  VIADD R208, R10, 0xbd ;  /* 0x000000bd0ad07836 */ /* 0x000fe20000000000 */
[----:B------:R-:W-:-:S02]  /*68a60*/  LOP3.LUT R30, R30, 0xfffffffb, RZ, 0xc0, !PT ;  /* 0xfffffffb1e1e7812 */ /* 0x000fc400078ec0ff */
[----:B------:R-:W-:Y:S01]  /*68a70*/  LOP3.LUT R24, R24, 0x7fffffff, RZ, 0xc0, !PT ;  /* 0x7fffffff18187812 */ /* 0x000fe200078ec0ff */
[----:B------:R-:W-:Y:S01]  /*68a80*/  VIADD R207, R10, 0xbc ;  /* 0x000000bc0acf7836 */ /* 0x000fe20000000000 */
[----:B------:R-:W-:Y:S01]  /*68a90*/  @P2 LOP3.LUT R30, R30, 0x4, RZ, 0xfc, !PT ;  /* 0x000000041e1e2812 */ /* 0x000fe200078efcff */
[----:B------:R-:W-:Y:S01]  /*68aa0*/  VIADD R206, R10, 0xbb ;  /* 0x000000bb0ace7836 */ /* 0x000fe20000000000 */
[----:B------:R-:W-:Y:S01]  /*68ab0*/  ISETP.LT.AND P0, PT, R11, UR18, !P0 ;  /* 0x000000120b007c0c */ /* 0x000fe2000c701270 */
[----:B------:R-:W-:Y:S01]  /*68ac0*/  ULDC UR18, c[0x0][0x228] ;  /* 0x00008a0000127ab9 */ /* 0x000fe20000000800 */
[----:B------:R-:W-:Y:S01]  /*68ad0*/  LOP3.LUT R30, R30, 0xfffffffd, RZ, 0xc0, !PT ;  /* 0xfffffffd1e1e7812 */ /* 0x000fe200078ec0ff */
        /* <DEDUP_REMOVED lines=8> */
[----:B------:R-:W-:Y:S02]  /*68b60*/  @P0 LOP3.LUT R30, R30, 0x1, RZ, 0xfc, !PT ;  /* 0x000000011e1e0812 */ /* 0x000fe400078efcff */
[----:B------:R-:W-:Y:S01]  /*68b70*/  LOP3.LUT R23, R23, 0x7fffffff, RZ, 0xc0, !PT ;  /* 0x7fffffff17177812 */ /* 0x000fe200078ec0ff */
[----:B------:R-:W-:Y:S01]  /*68b80*/  VIADD R199, R10, 0xb4 ;  /* 0x000000b40ac77836 */ /* 0x000fe20000000000 */
[----:B------:R-:W-:Y:S01]  /*68b90*/  ISETP.GE.AND P0, PT, R6, UR23, PT ;  /* 0x0000001706007c0c */ /* 0x000fe2000bf06270 */
[----:B------:R-:W-:-:S02]  /*68ba0*/  VIADD R198, R10, 0xb3 ;  /* 0x000000b30ac67836 */ /* 0x000fc40000000000 */
[----:B------:R-:W-:Y:S01]  /*68bb0*/  VIADD R197, R10, 0xb2 ;  /* 0x000000b20ac57836 */ /* 0x000fe20000000000 */
[----:B------:R-:W-:Y:S01]  /*68bc0*/  ISETP.LT.AND P3, PT, R14, UR22, !P0 ;  /* 0x000000160e007c0c */ /* 0x000fe2000c761270 */
[----:B------:R-:W-:Y:S01]  /*68bd0*/  ULDC.64 UR22, c[0x0][0x228] ;  /* 0x00008a0000167ab9 */ /* 0x000fe20000000a00 */
[----:B------:R-:W-:Y:S01]  /*68be0*/  ISETP.LT.AND P2, PT, R13, UR59, !P0 ;  /* 0x0000003b0d007c0c */ /* 0x000fe2000c741270 */
[----:B------:R-:W-:Y:S01]  /*68bf0*/  ULDC UR59, c[0x0][0x228] ;  /* 0x00008a00003b7ab9 */ /* 0x000fe20000000800 */
[----:B------:R-:W-:Y:S01]  /*68c00*/  ISETP.LT.AND P1, PT, R12, UR58, !P0 ;  /* 0x0000003a0c007c0c */ /* 0x000fe2000c721270 */
[----:B------:R-:W-:Y:S01]  /*68c10*/  ULDC UR58, c[0x0][0x228] ;  /* 0x00008a00003a7ab9 */ /* 0x000fe20000000800 */
[C---:B------:R-:W-:Y:S02]  /*68c20*/  VIADD R196, R10.reuse, 0xb1 ;  /* 0x000000b10ac47836 */ /* 0x040fe40000000000 */
[C---:B------:R-:W-:Y:S02]  /*68c30*/  VIADD R195, R10.reuse, 0xb0 ;  /* 0x000000b00ac37836 */ /* 0x040fe40000000000 */
[----:B------:R-:W-:-:S02]  /*68c40*/  VIADD R194, R10, 0xaf ;  /* 0x000000af0ac27836 */ /* 0x000fc40000000000 */
[C---:B------:R-:W-:Y:S01]  /*68c50*/  VIADD R193, R10.reuse, 0xae ;  /* 0x000000ae0ac17836 */ /* 0x040fe20000000000 */
[----:B------:R-:W-:Y:S01]  /*68c60*/  @P3 LOP3.LUT R29, R29, 0x80000000, RZ, 0xfc, !PT ;  /* 0x800000001d1d3812 */ /* 0x000fe200078efcff */
[----:B------:R-:W-:Y:S01]  /*68c70*/  VIADD R192, R10, 0xad ;  /* 0x000000ad0ac07836 */ /* 0x000fe20000000000 */
[----:B------:R-:W-:Y:S01]  /*68c80*/  LOP3.LUT R22, R22, 0x7fffffff, RZ, 0xc0, !PT ;  /* 0x7fffffff16167812 */ /* 0x000fe200078ec0ff */
[C---:B------:R-:W-:Y:S01]  /*68c90*/  VIADD R191, R10.reuse, 0xac ;  /* 0x000000ac0abf7836 */ /* 0x040fe20000000000 */
[----:B------:R-:W-:Y:S01]  /*68ca0*/  LOP3.LUT R29, R29, 0xbfffffff, RZ, 0xc0, !PT ;  /* 0xbfffffff1d1d7812 */ /* 0x000fe200078ec0ff */
[C---:B------:R-:W-:Y:S02]  /*68cb0*/  VIADD R190, R10.reuse, 0xab ;  /* 0x000000ab0abe7836 */ /* 0x040fe40000000000 */
[C---:B------:R-:W-:Y:S01]  /*68cc0*/  VIADD R189, R10.reuse, 0xaa ;  /* 0x000000aa0abd7836 */ /* 0x040fe20000000000 */
[----:B------:R-:W-:Y:S01]  /*68cd0*/  @P2 LOP3.LUT R29, R29, 0x40000000, RZ, 0xfc, !PT ;  /* 0x400000001d1d2812 */ /* 0x000fe200078efcff */
[C---:B------:R-:W-:Y:S01]  /*68ce0*/  VIADD R188, R10.reuse, 0xa9 ;  /* 0x000000a90abc7836 */ /* 0x040fe20000000000 */
[----:B------:R-:W-:Y:S01]  /*68cf0*/  ISETP.LT.AND P0, PT, R11, UR57, !P0 ;  /* 0x000000390b007c0c */ /* 0x000fe2000c701270 */
[----:B------:R-:W-:Y:S01]  /*68d00*/  ULDC UR57, c[0x0][0x228] ;  /* 0x00008a0000397ab9 */ /* 0x000fe20000000800 */
[----:B------:R-:W-:Y:S01]  /*68d10*/  LOP3.LUT R29, R29, 0xdfffffff, RZ, 0xc0, !PT ;  /* 0xdfffffff1d1d7812 */ /* 0x000fe200078ec0ff */
[----:B------:R-:W-:-:S02]  /*68d20*/  VIADD R187, R10, 0xa8 ;  /* 0x000000a80abb7836 */ /* 0x000fc40000000000 */
[C---:B------:R-:W-:Y:S01]  /*68d30*/  VIADD R186, R10.reuse, 0xa7 ;  /* 0x000000a70aba7836 */ /* 0x040fe20000000000 */
[----:B------:R-:W-:Y:S01]  /*68d40*/  @P1 LOP3.LUT R29, R29, 0x20000000, RZ, 0xfc, !PT ;  /* 0x200000001d1d1812 */ /* 0x000fe200078efcff */
[C---:B------:R-:W-:Y:S02]  /*68d50*/  VIADD R185, R10.reuse, 0xa6 ;  /* 0x000000a60ab97836 */ /* 0x040fe40000000000 */
[C---:B------:R-:W-:Y:S01]  /*68d60*/  VIADD R184, R10.reuse, 0xa5 ;  /* 0x000000a50ab87836 */ /* 0x040fe20000000000 */
[----:B------:R-:W-:Y:S02]  /*68d70*/  LOP3.LUT R29, R29, 0xefffffff, RZ, 0xc0, !PT ;  /* 0xefffffff1d1d7812 */ /* 0x000fe400078ec0ff */
[----:B------:R-:W-:Y:S01]  /*68d80*/  LOP3.LUT R21, R21, 0x7fffffff, RZ, 0xc0, !PT ;  /* 0x7fffffff15157812 */ /* 0x000fe200078ec0ff */
[C---:B------:R-:W-:Y:S01]  /*68d90*/  VIADD R183, R10.reuse, 0xa4 ;  /* 0x000000a40ab77836 */ /* 0x040fe20000000000 */
[----:B------:R-:W-:Y:S01]  /*68da0*/  @P0 LOP3.LUT R29, R29, 0x10000000, RZ, 0xfc, !PT ;  /* 0x100000001d1d0812 */ /* 0x000fe200078efcff */
[C---:B------:R-:W-:Y:S01]  /*68db0*/  VIADD R182, R10.reuse, 0xa3 ;  /* 0x000000a30ab67836 */ /* 0x040fe20000000000 */
[----:B------:R-:W-:Y:S01]  /*68dc0*/  ISETP.GE.AND P0, PT, R5, UR61, PT ;  /* 0x0000003d05007c0c */ /* 0x000fe2000bf06270 */
[----:B------:R-:W-:Y:S01]  /*68dd0*/  ULDC UR61, c[0x0][0x228] ;  /* 0x00008a00003d7ab9 */ /* 0x000fe20000000800 */
[----:B------:R-:W-:Y:S01]  /*68de0*/  VIADD R181, R10, 0xa2 ;  /* 0x000000a20ab57836 */ /* 0x000fe20000000000 */
[----:B------:R-:W-:Y:S01]  /*68df0*/  LOP3.LUT R20, R20, 0x7fffffff, RZ, 0xc0, !PT ;  /* 0x7fffffff14147812 */ /* 0x000fe200078ec0ff */
[----:B------:R-:W-:Y:S01]  /*68e00*/  VIADD R180, R10, 0xa1 ;  /* 0x000000a10ab47836 */ /* 0x000fe20000000000 */
[----:B------:R-:W-:Y:S01]  /*68e10*/  ISETP.LT.AND P1, PT, R14, UR46, !P0 ;  /* 0x0000002e0e007c0c */ /* 0x000fe2000c721270 */
[----:B------:R-:W-:Y:S01]  /*68e20*/  ULDC UR46, c[0x0][0x228] ;  /* 0x00008a00002e7ab9 */ /* 0x000fe20000000800 */
[----:B------:R-:W-:Y:S01]  /*68e30*/  ISETP.LT.AND P3, PT, R13, UR44, !P0 ;  /* 0x0000002c0d007c0c */ /* 0x000fe2000c761270 */
[----:B------:R-:W-:Y:S01]  /*68e40*/  ULDC UR44, c[0x0][0x228] ;  /* 0x00008a00002c7ab9 */ /* 0x000fe20000000800 */
[----:B------:R-:W-:Y:S01]  /*68e50*/  LOP3.LUT R29, R29, 0xf7ffffff, RZ, 0xc0, !PT ;  /* 0xf7ffffff1d1d7812 */ /* 0x000fe200078ec0ff */
[----:B------:R-:W-:Y:S01]  /*68e60*/  VIADD R179, R10, 0xa0 ;  /* 0x000000a00ab37836 */ /* 0x000fe20000000000 */
[----:B------:R-:W-:Y:S01]  /*68e70*/  ISETP.LT.AND P2, PT, R12, UR48, !P0 ;  /* 0x000000300c007c0c */ /* 0x000fe2000c741270 */
[----:B------:R-:W-:Y:S01]  /*68e80*/  ULDC UR48, c[0x0][0x22c] ;  /* 0x00008b0000307ab9 */ /* 0x000fe20000000800 */
[C---:B------:R-:W-:Y:S01]  /*68e90*/  VIADD R178, R10.reuse, 0x9f ;  /* 0x0000009f0ab27836 */ /* 0x040fe20000000000 */
[----:B------:R-:W-:Y:S01]  /*68ea0*/  LOP3.LUT R19, R19, 0x7fffffff, RZ, 0xc0, !PT ;  /* 0x7fffffff13137812 */ /* 0x000fe200078ec0ff */
[----:B------:R-:W-:Y:S01]  /*68eb0*/  VIADD R177, R10, 0x9e ;  /* 0x0000009e0ab17836 */ /* 0x000fe20000000000 */
[----:B------:R-:W-:Y:S01]  /*68ec0*/  LOP3.LUT R18, R18, 0x7fffffff, RZ, 0xc0, !PT ;  /* 0x7fffffff12127812 */ /* 0x000fe200078ec0ff */
[C---:B------:R-:W-:Y:S01]  /*68ed0*/  VIADD R176, R10.reuse, 0x9d ;  /* 0x0000009d0ab07836 */ /* 0x040fe20000000000 */
[----:B------:R-:W-:Y:S01]  /*68ee0*/  @P1 LOP3.LUT R29, R29, 0x8000000, RZ, 0xfc, !PT ;  /* 0x080000001d1d1812 */ /* 0x000fe200078efcff */
[C---:B------:R-:W-:Y:S01]  /*68ef0*/  VIADD R175, R10.reuse, 0x9c ;  /* 0x0000009c0aaf7836 */ /* 0x040fe20000000000 */
[----:B------:R-:W-:Y:S01]  /*68f00*/  LOP3.LUT R17, R17, 0x7fffffff, RZ, 0xc0, !PT ;  /* 0x7fffffff11117812 */ /* 0x000fe200078ec0ff */
[C---:B------:R-:W-:Y:S01]  /*68f10*/  VIADD R174, R10.reuse, 0x9b ;  /* 0x0000009b0aae7836 */ /* 0x040fe20000000000 */
[----:B------:R-:W-:Y:S01]  /*68f20*/  LOP3.LUT R29, R29, 0xfbffffff, RZ, 0xc0, !PT ;  /* 0xfbffffff1d1d7812 */ /* 0x000fe200078ec0ff */
[----:B------:R-:W-:Y:S01]  /*68f30*/  VIADD R173, R10, 0x9a ;  /* 0x0000009a0aad7836 */ /* 0x000fe20000000000 */
[----:B------:R-:W-:Y:S01]  /*68f40*/  LOP3.LUT R16, R16, 0x7fffffff, RZ, 0xc0, !PT ;  /* 0x7fffffff10107812 */ /* 0x000fe200078ec0ff */
[C---:B------:R-:W-:Y:S01]  /*68f50*/  VIADD R172, R10.reuse, 0x99 ;  /* 0x000000990aac7836 */ /* 0x040fe20000000000 */
[----:B------:R-:W-:Y:S01]  /*68f60*/  @P3 LOP3.LUT R29, R29, 0x4000000, RZ, 0xfc, !PT ;  /* 0x040000001d1d3812 */ /* 0x000fe200078efcff */
[C---:B------:R-:W-:Y:S01]  /*68f70*/  VIADD R71, R10.reuse, 0x98 ;  /* 0x000000980a477836 */ /* 0x040fe20000000000 */
[----:B------:R-:W-:Y:S01]  /*68f80*/  ISETP.LT.AND P1, PT, R11, UR52, !P0 ;  /* 0x000000340b007c0c */ /* 0x000fe2000c721270 */
[----:B------:R-:W-:Y:S01]  /*68f90*/  ULDC UR52, c[0x0][0x228] ;  /* 0x00008a0000347ab9 */ /* 0x000fe20000000800 */
[----:B------:R-:W-:Y:S01]  /*68fa0*/  LOP3.LUT R29, R29, 0xfdffffff, RZ, 0xc0, !PT ;  /* 0xfdffffff1d1d7812 */ /* 0x000fe200078ec0ff */
[----:B------:R-:W-:Y:S01]  /*68fb0*/  VIADD R70, R10, 0x97 ;  /* 0x000000970a467836 */ /* 0x000fe20000000000 */
[----:B------:R-:W-:Y:S01]  /*68fc0*/  ISETP.GE.AND P0, PT, R4, UR51, PT ;  /* 0x0000003304007c0c */ /* 0x000fe2000bf06270 */
[----:B------:R-:W-:Y:S01]  /*68fd0*/  ULDC UR51, c[0x0][0x228] ;  /* 0x00008a0000337ab9 */ /* 0x000fe20000000800 */
[----:B------:R-:W-:Y:S01]  /*68fe0*/  @P2 LOP3.LUT R29, R29, 0x2000000, RZ, 0xfc, !PT ;  /* 0x020000001d1d2812 */ /* 0x000fe200078efcff */
[----:B------:R-:W-:Y:S01]  /*68ff0*/  VIADD R69, R10, 0x96 ;  /* 0x000000960a457836 */ /* 0x000fe20000000000 */
[----:B------:R-:W-:Y:S01]  /*69000*/  ISETP.LT.AND P3, PT, R14, UR47, !P0 ;  /* 0x0000002f0e007c0c */ /* 0x000fe2000c761270 */
[----:B------:R-:W-:Y:S01]  /*69010*/  ULDC UR47, c[0x0][0x228] ;  /* 0x00008a00002f7ab9 */ /* 0x000fe20000000800 */
[----:B------:R-:W-:Y:S01]  /*69020*/  LOP3.LUT R29, R29, 0xfeffffff, RZ, 0xc0, !PT ;  /* 0xfeffffff1d1d7812 */ /* 0x000fe200078ec0ff */
[----:B------:R-:W-:Y:S01]  /*69030*/  VIADD R68, R10, 0x95 ;  /* 0x000000950a447836 */ /* 0x000fe20000000000 */
[----:B------:R-:W-:Y:S02]  /*69040*/  BAR.SYNC.DEFER_BLOCKING 0x0 ;  /* 0x0000000000007b1d */ /* 0x000fe40000010000 */
[----:B------:R-:W-:-:S02]  /*69050*/  @P1 LOP3.LUT R29, R29, 0x1000000, RZ, 0xfc, !PT ;  /* 0x010000001d1d1812 */ /* 0x000fc400078efcff */
[----:B------:R-:W-:Y:S02]  /*69060*/  ISETP.LT.AND P2, PT, R13, UR29, !P0 ;  /* 0x0000001d0d007c0c */ /* 0x000fe4000c741270 */
[----:B------:R-:W-:Y:S01]  /*69070*/  LOP3.LUT R29, R29, 0xff7fffff, RZ, 0xc0, !PT ;  /* 0xff7fffff1d1d7812 */ /* 0x000fe200078ec0ff */
[----:B------:R-:W-:Y:S01]  /*69080*/  ULDC UR29, c[0x0][0x228] ;  /* 0x00008a00001d7ab9 */ /* 0x000fe20000000800 */
[C---:B------:R-:W-:Y:S01]  /*69090*/  VIADD R67, R10.reuse, 0x94 ;  /* 0x000000940a437836 */ /* 0x040fe20000000000 */
[----:B------:R-:W-:Y:S01]  /*690a0*/  LOP3.LUT R15, R15, 0x7fffffff, RZ, 0xc0, !PT ;  /* 0x7fffffff0f0f7812 */ /* 0x000fe200078ec0ff */
[C---:B------:R-:W-:Y:S01]  /*690b0*/  VIADD R66, R10.reuse, 0x93 ;  /* 0x000000930a427836 */ /* 0x040fe20000000000 */
[----:B------:R-:W-:Y:S01]  /*690c0*/  @P3 LOP3.LUT R29, R29, 0x800000, RZ, 0xfc, !PT ;  /* 0x008000001d1d3812 */ /* 0x000fe200078efcff */
[----:B------:R-:W-:Y:S01]  /*690d0*/  VIADD R65, R10, 0x92 ;  /* 0x000000920a417836 */ /* 0x000fe20000000000 */
[----:B------:R-:W-:Y:S01]  /*690e0*/  ISETP.LT.AND P1, PT, R12, UR50, !P0 ;  /* 0x000000320c007c0c */ /* 0x000fe2000c721270 */
[----:B------:R-:W-:Y:S01]  /*690f0*/  ULDC UR50, c[0x0][0x228] ;  /* 0x00008a0000327ab9 */ /* 0x000fe20000000800 */
[----:B------:R-:W-:Y:S01]  /*69100*/  LOP3.LUT R29, R29, 0xffbfffff, RZ, 0xc0, !PT ;  /* 0xffbfffff1d1d7812 */ /* 0x000fe200078ec0ff */
[C---:B------:R-:W-:Y:S01]  /*69110*/  VIADD R64, R10.reuse, 0x91 ;  /* 0x000000910a407836 */ /* 0x040fe20000000000 */
[----:B------:R-:W-:Y:S01]  /*69120*/  LOP3.LUT R153, R153, 0x7fffffff, RZ, 0xc0, !PT ;  /* 0x7fffffff99997812 */ /* 0x000fe200078ec0ff */
[C---:B------:R-:W-:Y:S01]  /*69130*/  VIADD R63, R10.reuse, 0x90 ;  /* 0x000000900a3f7836 */ /* 0x040fe20000000000 */
[----:B------:R-:W-:Y:S01]  /*69140*/  @P2 LOP3.LUT R29, R29, 0x400000, RZ, 0xfc, !PT ;  /* 0x004000001d1d2812 */ /* 0x000fe200078efcff */
[C---:B------:R-:W-:Y:S01]  /*69150*/  VIADD R62, R10.reuse, 0x8f ;  /* 0x0000008f0a3e7836 */ /* 0x040fe20000000000 */
[----:B------:R-:W-:Y:S01]  /*69160*/  ISETP.LT.AND P0, PT, R11, UR49, !P0 ;  /* 0x000000310b007c0c */ /* 0x000fe2000c701270 */
[----:B------:R-:W-:Y:S01]  /*69170*/  ULDC UR49, c[0x0][0x228] ;  /* 0x00008a0000317ab9 */ /* 0x000fe20000000800 */
[----:B------:R-:W-:Y:S01]  /*69180*/  LOP3.LUT R29, R29, 0xffdfffff, RZ, 0xc0, !PT ;  /* 0xffdfffff1d1d7812 */ /* 0x000fe200078ec0ff */
[C---:B------:R-:W-:Y:S01]  /*69190*/  VIADD R61, R10.reuse, 0x8e ;  /* 0x0000008e0a3d7836 */ /* 0x040fe20000000000 */
[----:B------:R-:W2:Y:S02]  /*691a0*/  LDL.LU R88, [R1+0x28e4] ;  /* 0x0028e40001587983 */ /* 0x000ea40000300800 */
[----:B------:R-:W-:Y:S01]  /*691b0*/  @P1 LOP3.LUT R29, R29, 0x200000, RZ, 0xfc, !PT ;  /* 0x002000001d1d1812 */ /* 0x000fe200078efcff */
[C---:B------:R-:W-:Y:S01]  /*691c0*/  VIADD R60, R10.reuse, 0x8d ;  /* 0x0000008d0a3c7836 */ /* 0x040fe20000000000 */
[----:B------:R-:W4:Y:S02]  /*691d0*/  LDL.LU R87, [R1+0x28e0] ;  /* 0x0028e00001577983 */ /* 0x000f240000300800 */
[----:B------:R-:W-:Y:S01]  /*691e0*/  LOP3.LUT R29, R29, 0xffefffff, RZ, 0xc0, !PT ;  /* 0xffefffff1d1d7812 */ /* 0x000fe200078ec0ff */
[----:B------:R-:W-:Y:S01]  /*691f0*/  VIADD R59, R10, 0x8c ;  /* 0x0000008c0a3b7836 */ /* 0x000fe20000000000 */
[----:B------:R-:W2:Y:S02]  /*69200*/  LDL.LU R86, [R1+0x28dc] ;  /* 0x0028dc0001567983 */ /* 0x000ea40000300800 */
[----:B------:R-:W-:-:S02]  /*69210*/  @P0 LOP3.LUT R29, R29, 0x100000, RZ, 0xfc, !PT ;  /* 0x001000001d1d0812 */ /* 0x000fc400078efcff */
[----:B------:R-:W-:Y:S01]  /*69220*/  ISETP.GE.AND P0, PT, R3, UR53, PT ;  /* 0x0000003503007c0c */ /* 0x000fe2000bf06270 */
[----:B------:R-:W-:Y:S01]  /*69230*/  ULDC UR53, c[0x0][0x22c] ;  /* 0x00008b0000357ab9 */ /* 0x000fe20000000800 */
[----:B------:R-:W-:Y:S01]  /*69240*/  VIADD R58, R10, 0x8b ;  /* 0x0000008b0a3a7836 */ /* 0x000fe20000000000 */
[----:B------:R-:W4:Y:S01]  /*69250*/  LDL.LU R85, [R1+0x28d8] ;  /* 0x0028d80001557983 */ /* 0x000f220000300800 */
        /* <DEDUP_REMOVED lines=9> */
[----:B------:R-:W2:Y:S04]  /*692f0*/  LDL.LU R84, [R1+0x28d4] ;  /* 0x0028d40001547983 */ /* 0x000ea80000300800 */
[----:B------:R-:W-:Y:S01]  /*69300*/  @P3 LOP3.LUT R29, R29, 0x80000, RZ, 0xfc, !PT ;  /* 0x000800001d1d3812 */ /* 0x000fe200078efcff */
[C---:B------:R-:W-:Y:S01]  /*69310*/  VIADD R55, R10.reuse, 0x88 ;  /* 0x000000880a377836 */ /* 0x040fe20000000000 */
[----:B------:R-:W-:Y:S01]  /*69320*/  ISETP.LT.AND P0, PT, R11, UR28, !P0 ;  /* 0x0000001c0b007c0c */ /* 0x000fe2000c701270 */
[----:B------:R-:W-:Y:S01]  /*69330*/  ULDC UR28, c[0x0][0x228] ;  /* 0x00008a00001c7ab9 */ /* 0x000fe20000000800 */
[----:B------:R-:W-:Y:S01]  /*69340*/  LOP3.LUT R29, R29, 0xfffbffff, RZ, 0xc0, !PT ;  /* 0xfffbffff1d1d7812 */ /* 0x000fe200078ec0ff */
[C---:B------:R-:W-:Y:S01]  /*69350*/  VIADD R54, R10.reuse, 0x87 ;  /* 0x000000870a367836 */ /* 0x040fe20000000000 */
[----:B------:R-:W4:Y:S02]  /*69360*/  LDL.LU R83, [R1+0x28d0] ;  /* 0x0028d00001537983 */ /* 0x000f240000300800 */
[----:B------:R-:W-:Y:S01]  /*69370*/  @P2 LOP3.LUT R29, R29, 0x40000, RZ, 0xfc, !PT ;  /* 0x000400001d1d2812 */ /* 0x000fe200078efcff */
[C---:B------:R-:W-:Y:S01]  /*69380*/  VIADD R53, R10.reuse, 0x86 ;  /* 0x000000860a357836 */ /* 0x040fe20000000000 */
[----:B------:R-:W2:Y:S02]  /*69390*/  LDL.LU R82, [R1+0x28cc] ;  /* 0x0028cc0001527983 */ /* 0x000ea40000300800 */
[----:B------:R-:W-:Y:S01]  /*693a0*/  LOP3.LUT R29, R29, 0xfffdffff, RZ, 0xc0, !PT ;  /* 0xfffdffff1d1d7812 */ /* 0x000fe200078ec0ff */
[C---:B------:R-:W-:Y:S01]  /*693b0*/  VIADD R52, R10.reuse, 0x85 ;  /* 0x000000850a347836 */ /* 0x040fe20000000000 */
[----:B------:R-:W4:Y:S02]  /*693c0*/  LDL.LU R81, [R1+0x28c8] ;  /* 0x0028c80001517983 */ /* 0x000f240000300800 */
[----:B------:R-:W-:Y:S01]  /*693d0*/  @P1 LOP3.LUT R29, R29, 0x20000, RZ, 0xfc, !PT ;  /* 0x000200001d1d1812 */ /* 0x000fe200078efcff */
[C---:B------:R-:W-:Y:S01]  /*693e0*/  VIADD R51, R10.reuse, 0x84 ;  /* 0x000000840a337836 */ /* 0x040fe20000000000 */
[----:B------:R-:W2:Y:S02]  /*693f0*/  LDL.LU R80, [R1+0x28c4] ;  /* 0x0028c40001507983 */ /* 0x000ea40000300800 */
[----:B------:R-:W-:Y:S01]  /*69400*/  LOP3.LUT R29, R29, 0xfffeffff, RZ, 0xc0, !PT ;  /* 0xfffeffff1d1d7812 */ /* 0x000fe200078ec0ff */
[----:B------:R-:W-:Y:S01]  /*69410*/  VIADD R50, R10, 0x83 ;  /* 0x000000830a327836 */ /* 0x000fe20000000000 */
[----:B------:R-:W4:Y:S02]  /*69420*/  LDL.LU R79, [R1+0x28c0] ;  /* 0x0028c000014f7983 */ /* 0x000f240000300800 */
[----:B------:R-:W-:-:S02]  /*69430*/  @P0 LOP3.LUT R29, R29, 0x10000, RZ, 0xfc, !PT ;  /* 0x000100001d1d0812 */ /* 0x000fc400078efcff */
[----:B------:R-:W-:Y:S01]  /*69440*/  ISETP.GE.AND P0, PT, R2, UR23, PT ;  /* 0x0000001702007c0c */ /* 0x000fe2000bf06270 */
[----:B------:R-:W-:Y:S01]  /*69450*/  VIADD R49, R10, 0x82 ;  /* 0x000000820a317836 */ /* 0x000fe20000000000 */
[----:B------:R-:W2:Y:S02]  /*69460*/  LDL.LU R78, [R1+0x28bc] ;  /* 0x0028bc00014e7983 */ /* 0x000ea40000300800 */
[----:B------:R-:W-:Y:S01]  /*69470*/  ISETP.LT.AND P3, PT, R14, UR22, !P0 ;  /* 0x000000160e007c0c */ /* 0x000fe2000c761270 */
[----:B------:R-:W-:Y:S01]  /*69480*/  ULDC.64 UR22, c[0x0][0x228] ;  /* 0x00008a0000167ab9 */ /* 0x000fe20000000a00 */
[----:B------:R-:W-:Y:S01]  /*69490*/  ISETP.LT.AND P2, PT, R13, UR41, !P0 ;  /* 0x000000290d007c0c */ /* 0x000fe2000c741270 */
[----:B------:R-:W-:Y:S01]  /*694a0*/  ULDC UR41, c[0x0][0x228] ;  /* 0x00008a0000297ab9 */ /* 0x000fe20000000800 */
[----:B------:R-:W-:Y:S01]  /*694b0*/  LOP3.LUT R29, R29, 0xffff7fff, RZ, 0xc0, !PT ;  /* 0xffff7fff1d1d7812 */ /* 0x000fe200078ec0ff */
[----:B------:R-:W-:Y:S01]  /*694c0*/  VIADD R48, R10, 0x81 ;  /* 0x000000810a307836 */ /* 0x000fe20000000000 */
[----:B------:R-:W-:Y:S01]  /*694d0*/  ISETP.LT.AND P1, PT, R12, UR42, !P0 ;  /* 0x0000002a0c007c0c */ /* 0x000fe2000c721270 */
[----:B------:R-:W-:Y:S01]  /*694e0*/  ULDC UR42, c[0x0][0x228] ;  /* 0x00008a00002a7ab9 */ /* 0x000fe20000000800 */
[C---:B------:R-:W-:Y:S01]  /*694f0*/  VIADD R47, R10.reuse, 0x80 ;  /* 0x000000800a2f7836 */ /* 0x040fe20000000000 */
[----:B------:R-:W4:Y:S04]  /*69500*/  LDL.LU R77, [R1+0x28b8] ;  /* 0x0028b800014d7983 */ /* 0x000f280000300800 */
        /* <DEDUP_REMOVED lines=11> */
[C---:B------:R-:W-:Y:S01]  /*695c0*/  VIADD R43, R10.reuse, 0x7c ;  /* 0x0000007c0a2b7836 */ /* 0x040fe20000000000 */
[----:B------:R-:W2:Y:S02]  /*695d0*/  LDL.LU R74, [R1+0x28ac] ;  /* 0x0028ac00014a7983 */ /* 0x000ea40000300800 */
[----:B------:R-:W-:Y:S01]  /*695e0*/  @P1 LOP3.LUT R29, R29, 0x2000, RZ, 0xfc, !PT ;  /* 0x000020001d1d1812 */ /* 0x000fe200078efcff */
[----:B------:R-:W-:-:S02]  /*695f0*/  VIADD R42, R10, 0x7b ;  /* 0x0000007b0a2a7836 */ /* 0x000fc40000000000 */
[C---:B------:R-:W-:Y:S01]  /*69600*/  VIADD R41, R10.reuse, 0x7a ;  /* 0x0000007a0a297836 */ /* 0x040fe20000000000 */
[----:B------:R-:W-:Y:S01]  /*69610*/  LOP3.LUT R29, R29, 0xffffefff, RZ, 0xc0, !PT ;  /* 0xffffefff1d1d7812 */ /* 0x000fe200078ec0ff */
[C---:B------:R-:W-:Y:S02]  /*69620*/  VIADD R40, R10.reuse, 0x79 ;  /* 0x000000790a287836 */ /* 0x040fe40000000000 */
[C---:B------:R-:W-:Y:S01]  /*69630*/  VIADD R39, R10.reuse, 0x78 ;  /* 0x000000780a277836 */ /* 0x040fe20000000000 */
[----:B------:R-:W-:Y:S01]  /*69640*/  @P0 LOP3.LUT R29, R29, 0x1000, RZ, 0xfc, !PT ;  /* 0x000010001d1d0812 */ /* 0x000fe200078efcff */
[C---:B------:R-:W-:Y:S01]  /*69650*/  VIADD R38, R10.reuse, 0x77 ;  /* 0x000000770a267836 */ /* 0x040fe20000000000 */
[----:B------:R-:W-:Y:S01]  /*69660*/  ISETP.GE.AND P0, PT, R251, UR23, PT ;  /* 0x00000017fb007c0c */ /* 0x000fe2000bf06270 */
[C---:B------:R-:W-:Y:S02]  /*69670*/  VIADD R37, R10.reuse, 0x76 ;  /* 0x000000760a257836 */ /* 0x040fe40000000000 */
[----:B------:R-:W-:Y:S01]  /*69680*/  VIADD R36, R10, 0x75 ;  /* 0x000000750a247836 */ /* 0x000fe20000000000 */
[----:B------:R-:W-:Y:S01]  /*69690*/  ISETP.LT.AND P3, PT, R14, UR22, !P0 ;  /* 0x000000160e007c0c */ /* 0x000fe2000c761270 */
[----:B------:R-:W-:Y:S01]  /*696a0*/  ULDC.64 UR22, c[0x0][0x228] ;  /* 0x00008a0000167ab9 */ /* 0x000fe20000000a00 */
[----:B------:R-:W-:Y:S01]  /*696b0*/  ISETP.LT.AND P2, PT, R13, UR38, !P0 ;  /* 0x000000260d007c0c */ /* 0x000fe2000c741270 */
[----:B------:R-:W-:Y:S01]  /*696c0*/  ULDC UR38, c[0x0][0x228] ;  /* 0x00008a0000267ab9 */ /* 0x000fe20000000800 */
[----:B------:R-:W-:Y:S01]  /*696d0*/  LOP3.LUT R29, R29, 0xfffff7ff, RZ, 0xc0, !PT ;  /* 0xfffff7ff1d1d7812 */ /* 0x000fe200078ec0ff */
[----:B---3--:R1:W-:Y:S01]  /*696e0*/  STSM.16.M88.4 [R0], R32 ;  /* 0x0000002000007844 */ /* 0x0083e20000000200 */
[----:B------:R-:W-:Y:S01]  /*696f0*/  ISETP.LT.AND P1, PT, R12, UR39, !P0 ;  /* 0x000000270c007c0c */ /* 0x000fe2000c721270 */
[----:B------:R-:W-:-:S02]  /*69700*/  ULDC UR39, c[0x0][0x228] ;  /* 0x00008a0000277ab9 */ /* 0x000fc40000000800 */
[----:B------:R-:W3:Y:S04]  /*69710*/  LDL.LU R73, [R1+0x28a8] ;  /* 0x0028a80001497983 */ /* 0x000ee80000300800 */
[----:B------:R-:W-:Y:S01]  /*69720*/  @P3 LOP3.LUT R29, R29, 0x800, RZ, 0xfc, !PT ;  /* 0x000008001d1d3812 */ /* 0x000fe200078efcff */
[----:B------:R-:W-:Y:S01]  /*69730*/  VIADD R251, R10, 0x70 ;  /* 0x000000700afb7836 */ /* 0x000fe20000000000 */
[----:B------:R-:W-:Y:S02]  /*69740*/  BAR.SYNC.DEFER_BLOCKING 0x0 ;  /* 0x0000000000007b1d */ /* 0x000fe40000010000 */
[----:B------:R-:W-:-:S04]  /*69750*/  LOP3.LUT R29, R29, 0xfffffbff, RZ, 0xc0, !PT ;  /* 0xfffffbff1d1d7812 */ /* 0x000fc800078ec0ff */
[----:B------:R-:W-:Y:S02]  /*69760*/  @P2 LOP3.LUT R29, R29, 0x400, RZ, 0xfc, !PT ;  /* 0x000004001d1d2812 */ /* 0x000fe400078efcff */
[----:B------:R-:W-:Y:S01]  /*69770*/  ISETP.LT.AND P0, PT, R11, UR40, !P0 ;  /* 0x000000280b007c0c */ /* 0x000fe2000c701270 */
[----:B------:R-:W-:Y:S01]  /*69780*/  ULDC UR40, c[0x0][0x228] ;  /* 0x00008a0000287ab9 */ /* 0x000fe20000000800 */
[----:B------:R-:W-:Y:S01]  /*69790*/  LOP3.LUT R29, R29, 0xfffffdff, RZ, 0xc0, !PT ;  /* 0xfffffdff1d1d7812 */ /* 0x000fe200078ec0ff */
[C---:B-1----:R-:W-:Y:S01]  /*697a0*/  VIADD R35, R10.reuse, 0x74 ;  /* 0x000000740a237836 */ /* 0x042fe20000000000 */
[----:B------:R-:W4:Y:S02]  /*697b0*/  LDL.LU R72, [R1+0x28a4] ;  /* 0x0028a40001487983 */ /* 0x000f240000300800 */
[----:B------:R-:W-:Y:S01]  /*697c0*/  @P1 LOP3.LUT R29, R29, 0x200, RZ, 0xfc, !PT ;  /* 0x000002001d1d1812 */ /* 0x000fe200078efcff */
[C---:B------:R-:W-:Y:S01]  /*697d0*/  VIADD R34, R10.reuse, 0x73 ;  /* 0x000000730a227836 */ /* 0x040fe20000000000 */
[----:B------:R-:W3:Y:S02]  /*697e0*/  LDL.LU R9, [R1+0x28a0] ;  /* 0x0028a00001097983 */ /* 0x000ee40000300800 */
[----:B------:R-:W-:Y:S01]  /*697f0*/  LOP3.LUT R29, R29, 0xfffffeff, RZ, 0xc0, !PT ;  /* 0xfffffeff1d1d7812 */ /* 0x000fe200078ec0ff */
[----:B------:R-:W-:Y:S01]  /*69800*/  VIADD R33, R10, 0x72 ;  /* 0x000000720a217836 */ /* 0x000fe20000000000 */
[----:B------:R-:W3:Y:S02]  /*69810*/  LDL.LU R8, [R1+0x289c] ;  /* 0x00289c0001087983 */ /* 0x000ee40000300800 */
[----:B------:R-:W-:-:S02]  /*69820*/  @P0 LOP3.LUT R29, R29, 0x100, RZ, 0xfc, !PT ;  /* 0x000001001d1d0812 */ /* 0x000fc400078efcff */
[----:B------:R-:W-:Y:S01]  /*69830*/  ISETP.GE.AND P0, PT, R250, UR23, PT ;  /* 0x00000017fa007c0c */ /* 0x000fe2000bf06270 */
[----:B------:R-:W-:Y:S01]  /*69840*/  VIADD R32, R10, 0x71 ;  /* 0x000000710a207836 */ /* 0x000fe20000000000 */
[----:B------:R-:W3:Y:S02]  /*69850*/  LDL.LU R7, [R1+0x2898] ;  /* 0x0028980001077983 */ /* 0x000ee40000300800 */
[----:B------:R-:W-:Y:S01]  /*69860*/  ISETP.LT.AND P3, PT, R14, UR22, !P0 ;  /* 0x000000160e007c0c */ /* 0x000fe2000c761270 */
[----:B------:R-:W-:Y:S01]  /*69870*/  ULDC.64 UR22, c[0x0][0x228] ;  /* 0x00008a0000167ab9 */ /* 0x000fe20000000a00 */
[----:B------:R-:W-:Y:S01]  /*69880*/  ISETP.LT.AND P2, PT, R13, UR30, !P0 ;  /* 0x0000001e0d007c0c */ /* 0x000fe2000c741270 */
[----:B------:R-:W-:Y:S01]  /*69890*/  ULDC UR30, c[0x0][0x228] ;  /* 0x00008a00001e7ab9 */ /* 0x000fe20000000800 */
[----:B------:R-:W-:Y:S01]  /*698a0*/  LOP3.LUT R29, R29, 0xffffff7f, RZ, 0xc0, !PT ;  /* 0xffffff7f1d1d7812 */ /* 0x000fe200078ec0ff */
[----:B------:R-:W3:Y:S01]  /*698b0*/  LDL.LU R6, [R1+0x2894] ;  /* 0x0028940001067983 */ /* 0x000ee20000300800 */
[----:B------:R-:W-:Y:S01]  /*698c0*/  ISETP.LT.AND P1, PT, R12, UR31, !P0 ;  /* 0x0000001f0c007c0c */ /* 0x000fe2000c721270 */
[----:B------:R-:W-:-:S06]  /*698d0*/  ULDC UR31, c[0x0][0x228] ;  /* 0x00008a00001f7ab9 */ /* 0x000fcc0000000800 */
[----:B------:R-:W-:Y:S01]  /*698e0*/  @P3 LOP3.LUT R29, R29, 0x80, RZ, 0xfc, !PT ;  /* 0x000000801d1d3812 */ /* 0x000fe200078efcff */
[----:B------:R-:W3:Y:S03]  /*698f0*/  LDL.LU R5, [R1+0x2890] ;  /* 0x0028900001057983 */ /* 0x000ee60000300800 */
[----:B------:R-:W-:Y:S01]  /*69900*/  LOP3.LUT R29, R29, 0xffffffbf, RZ, 0xc0, !PT ;  /* 0xffffffbf1d1d7812 */ /* 0x000fe200078ec0ff */
[----:B------:R-:W3:Y:S03]  /*69910*/  LDL.LU R4, [R1+0x288c] ;  /* 0x00288c0001047983 */ /* 0x000ee60000300800 */
[----:B------:R-:W-:Y:S01]  /*69920*/  @P2 LOP3.LUT R29, R29, 0x40, RZ, 0xfc, !PT ;  /* 0x000000401d1d2812 */ /* 0x000fe200078efcff */
[----:B------:R-:W3:Y:S01]  /*69930*/  LDL.LU R3, [R1+0x2888] ;  /* 0x0028880001037983 */ /* 0x000ee20000300800 */
[----:B------:R-:W-:Y:S01]  /*69940*/  ISETP.LT.AND P0, PT, R11, UR37, !P0 ;  /* 0x000000250b007c0c */ /* 0x000fe2000c701270 */
[----:B------:R-:W-:Y:S01]  /*69950*/  ULDC UR37, c[0x0][0x228] ;  /* 0x00008a0000257ab9 */ /* 0x000fe20000000800 */
[----:B------:R-:W-:Y:S01]  /*69960*/  LOP3.LUT R29, R29, 0xffffffdf, RZ, 0xc0, !PT ;  /* 0xffffffdf1d1d7812 */ /* 0x000fe200078ec0ff */
[----:B------:R-:W3:Y:S03]  /*69970*/  LDL.LU R2, [R1+0x2884] ;  /* 0x0028840001027983 */ /* 0x000ee60000300800 */
        /* <DEDUP_REMOVED lines=83> */
[----:B------:R-:W-:Y:S01]  /*69eb0*/  ULDC.64 UR12, c[0x0][0x228] ;  /* 0x00008a00000c7ab9 */ /* 0x000fe20000000a00 */
        /* <DEDUP_REMOVED lines=386> */
[----:B------:R-:W-:Y:S02]  /*6b6e0*/  @P2 LOP3.LUT R25, R25, 0x2000000, RZ, 0xfc, !PT ;  /* 0x0200000019192812 */ /* 0x000fe400078efcff */
[----:B------:R-:W-:Y:S01]  /*6b6f0*/  ISETP.GE.AND P0, PT, R214, UR55, PT ;  /* 0x00000037d6007c0c */ /* 0x000fe2000bf06270 */
[----:B------:R-:W-:Y:S01]  /*6b700*/  ULDC UR55, c[0x0][0x228] ;  /* 0x00008a0000377ab9 */ /* 0x000fe20000000800 */
[----:B------:R-:W-:-:S04]  /*6b710*/  LOP3.LUT R25, R25, 0xfeffffff, RZ, 0xc0, !PT ;  /* 0xfeffffff19197812 */ /* 0x000fc800078ec0ff */
[----:B------:R-:W-:Y:S02]  /*6b720*/  @P1 LOP3.LUT R25, R25, 0x1000000, RZ, 0xfc, !PT ;  /* 0x0100000019191812 */ /* 0x000fe400078efcff */
        /* <DEDUP_REMOVED lines=11> */
[----:B------:R-:W-:Y:S02]  /*6b7e0*/  LOP3.LUT R25, R25, 0xffdfffff, RZ, 0xc0, !PT ;  /* 0xffdfffff19197812 */ /* 0x000fe400078ec0ff */
[----:B------:R-:W-:Y:S01]  /*6b7f0*/  ISETP.GE.AND P0, PT, R213, UR31, PT ;  /* 0x0000001fd5007c0c */ /* 0x000fe2000bf06270 */
[----:B------:R-:W-:Y:S01]  /*6b800*/  ULDC.64 UR30, c[0x0][0x228] ;  /* 0x00008a00001e7ab9 */ /* 0x000fe20000000a00 */
        /* <DEDUP_REMOVED lines=284> */
[----:B------:R-:W-:Y:S02]  /*6c9d0*/  ISETP.LT.AND P3, PT, R13, UR34, !P0 ;  /* 0x000000220d007c0c */ /* 0x000fe4000c761270 */
[----:B------:R-:W-:-:S04]  /*6c9e0*/  LOP3.LUT R23, R23, 0xfff7ffff, RZ, 0xc0, !PT ;  /* 0xfff7ffff17177812 */ /* 0x000fc800078ec0ff */
[----:B------:R-:W-:Y:S02]  /*6c9f0*/  @P1 LOP3.LUT R23, R23, 0x80000, RZ, 0xfc, !PT ;  /* 0x0008000017171812 */ /* 0x000fe400078efcff */
[----:B------:R-:W-:Y:S01]  /*6ca00*/  ISETP.LT.AND P2, PT, R12, UR35, !P0 ;  /* 0x000000230c007c0c */ /* 0x000fe2000c741270 */
[----:B------:R-:W-:Y:S01]  /*6ca10*/  ULDC.64 UR34, c[0x0][0x228] ;  /* 0x00008a0000227ab9 */ /* 0x000fe20000000a00 */
[----:B------:R-:W-:-:S04]  /*6ca20*/  LOP3.LUT R23, R23, 0xfffbffff, RZ, 0xc0, !PT ;  /* 0xfffbffff17177812 */ /* 0x000fc800078ec0ff */
[----:B------:R-:W-:Y:S02]  /*6ca30*/  @P3 LOP3.LUT R23, R23, 0x40000, RZ, 0xfc, !PT ;  /* 0x0004000017173812 */ /* 0x000fe400078efcff */
[----:B------:R-:W-:Y:S01]  /*6ca40*/  ISETP.LT.AND P1, PT, R11, UR53, !P0 ;  /* 0x000000350b007c0c */ /* 0x000fe2000c721270 */
[----:B------:R-:W-:Y:S01]  /*6ca50*/  ULDC UR53, c[0x0][0x228] ;  /* 0x00008a0000357ab9 */ /* 0x000fe20000000800 */
[----:B------:R-:W-:-:S04]  /*6ca60*/  LOP3.LUT R23, R23, 0xfffdffff, RZ, 0xc0, !PT ;  /* 0xfffdffff17177812 */ /* 0x000fc800078ec0ff */
[----:B------:R-:W-:Y:S02]  /*6ca70*/  @P2 LOP3.LUT R23, R23, 0x20000, RZ, 0xfc, !PT ;  /* 0x0002000017172812 */ /* 0x000fe400078efcff */
[----:B------:R-:W-:Y:S02]  /*6ca80*/  ISETP.GE.AND P0, PT, R196, UR35, PT ;  /* 0x00000023c4007c0c */ /* 0x000fe4000bf06270 */
[----:B------:R-:W-:-:S04]  /*6ca90*/  LOP3.LUT R23, R23, 0xfffeffff, RZ, 0xc0, !PT ;  /* 0xfffeffff17177812 */ /* 0x000fc800078ec0ff */
[----:B------:R-:W-:Y:S02]  /*6caa0*/  @P1 LOP3.LUT R23, R23, 0x10000, RZ, 0xfc, !PT ;  /* 0x0001000017171812 */ /* 0x000fe400078efcff */
        /* <DEDUP_REMOVED lines=13> */
[----:B------:R-:W-:Y:S02]  /*6cb80*/  ISETP.GE.AND P0, PT, R195, UR35, PT ;  /* 0x00000023c3007c0c */ /* 0x000fe4000bf06270 */
        /* <DEDUP_REMOVED lines=59> */
[----:B------:R-:W-:-:S09]  /*6cf40*/  ISETP.LT.AND P1, PT, R12, UR4, !P0 ;  /* 0x000000040c007c0c */ /* 0x000fd2000c721270 */
        /* <DEDUP_REMOVED lines=363> */
[----:B------:R-:W-:Y:S02]  /*6e600*/  ISETP.LT.AND P2, PT, R12, UR14, !P0 ;  /* 0x0000000e0c007c0c */ /* 0x000fe4000c741270 */
        /* <DEDUP_REMOVED lines=38> */
[----:B------:R-:W-:Y:S02]  /*6e870*/  ISETP.GE.AND P0, PT, R68, UR26, PT ;  /* 0x0000001a44007c0c */ /* 0x000fe4000bf06270 */
[----:B------:R-:W-:-:S02]  /*6e880*/  @P3 LOP3.LUT R20, R20, 0x4, RZ, 0xfc, !PT ;  /* 0x0000000414143812 */ /* 0x000fc400078efcff */
[----:B------:R-:W-:Y:S01]  /*6e890*/  ISETP.LT.AND P3, PT, R14, UR27, !P0 ;  /* 0x0000001b0e007c0c */ /* 0x000fe2000c761270 */
[----:B------:R-:W-:Y:S01]  /*6e8a0*/  ULDC.64 UR26, c[0x0][0x228] ;  /* 0x00008a00001a7ab9 */ /* 0x000fe20000000a00 */
[----:B------:R-:W-:-:S04]  /*6e8b0*/  LOP3.LUT R20, R20, 0xfffffffd, RZ, 0xc0, !PT ;  /* 0xfffffffd14147812 */ /* 0x000fc800078ec0ff */
[----:B------:R-:W-:Y:S02]  /*6e8c0*/  @P2 LOP3.LUT R20, R20, 0x2, RZ, 0xfc, !PT ;  /* 0x0000000214142812 */ /* 0x000fe400078efcff */
[----:B------:R-:W-:Y:S01]  /*6e8d0*/  ISETP.LT.AND P2, PT, R13, UR28, !P0 ;  /* 0x0000001c0d007c0c */ /* 0x000fe2000c741270 */
[----:B------:R-:W-:Y:S01]  /*6e8e0*/  ULDC UR28, c[0x0][0x228] ;  /* 0x00008a00001c7ab9 */ /* 0x000fe20000000800 */
[----:B------:R-:W-:-:S03]  /*6e8f0*/  LOP3.LUT R20, R20, 0xfffffffe, RZ, 0xc0, !PT ;  /* 0xfffffffe14147812 */ /* 0x000fc600078ec0ff */
[----:B------:R-:W-:Y:S02]  /*6e900*/  @P3 LOP3.LUT R19, R19, 0x80000000, RZ, 0xfc, !PT ;  /* 0x8000000013133812 */ /* 0x000fe400078efcff */
        /* <DEDUP_REMOVED lines=415> */
[----:B------:R-:W-:Y:S01]  /*70300*/  ULDC.64 UR28, c[0x0][0x228] ;  /* 0x00008a00001c7ab9 */ /* 0x000fe20000000a00 */
[----:B------:R-:W-:Y:S01]  /*70310*/  ISETP.LT.AND P2, PT, R12, UR27, !P0 ;  /* 0x0000001b0c007c0c */ /* 0x000fe2000c741270 */
[----:B------:R-:W-:-:S08]  /*70320*/  ULDC UR27, c[0x0][0x228] ;  /* 0x00008a00001b7ab9 */ /* 0x000fd00000000800 */
        /* <DEDUP_REMOVED lines=130> */
[----:B------:R-:W-:Y:S01]  /*70b50*/  ULDC UR30, c[0x0][0x228] ;  /* 0x00008a00001e7ab9 */ /* 0x000fe20000000800 */
[----:B------:R-:W1:Y:S01]  /*70b60*/  LDS.128 R36, [R152] ;  /* 0x0000000098247984 */ /* 0x000e620000000c00 */
[----:B------:R-:W-:Y:S01]  /*70b70*/  BAR.SYNC.DEFER_BLOCKING 0x0 ;  /* 0x0000000000007b1d */ /* 0x000fe20000010000 */
[----:B------:R-:W-:Y:S02]  /*70b80*/  ISETP.LT.AND P3, PT, R14, UR33, !P0 ;  /* 0x000000210e007c0c */ /* 0x000fe4000c761270 */
[----:B------:R-:W-:Y:S02]  /*70b90*/  ISETP.LT.AND P2, PT, R13, UR58, !P0 ;  /* 0x0000003a0d007c0c */ /* 0x000fe4000c741270 */
[----:B------:R-:W-:Y:S01]  /*70ba0*/  ISETP.LT.AND P1, PT, R12, UR57, !P0 ;  /* 0x000000390c007c0c */ /* 0x000fe2000c721270 */
[----:B------:R-:W-:-:S08]  /*70bb0*/  ULDC UR33, c[0x0][0x228] ;  /* 0x00008a0000217ab9 */ /* 0x000fd00000000800 */
        /* <DEDUP_REMOVED lines=64> */
[----:B------:R-:W-:Y:S02]  /*70fc0*/  ISETP.GE.AND P0, PT, R32, UR35, PT ;  /* 0x0000002320007c0c */ /* 0x000fe4000bf06270 */
[----:B------:R-:W-:Y:S01]  /*70fd0*/  LOP3.LUT R15, R15, 0xffff7fff, RZ, 0xc0, !PT ;  /* 0xffff7fff0f0f7812 */ /* 0x000fe200078ec0ff */
[----:B------:R-:W2:Y:S01]  /*70fe0*/  LDL.LU R32, [R1+0xac0] ;  /* 0x000ac00001207983 */ /* 0x000ea20000300800 */
[----:B------:R-:W-:Y:S01]  /*70ff0*/  ISETP.LT.AND P3, PT, R14, UR34, !P0 ;  /* 0x000000220e007c0c */ /* 0x000fe2000c761270 */
[----:B------:R-:W-:Y:S01]  /*71000*/  ULDC.64 UR34, c[0x0][0x228] ;  /* 0x00008a0000227ab9 */ /* 0x000fe20000000a00 */
[----:B------:R-:W-:Y:S01]  /*71010*/  ISETP.LT.AND P2, PT, R13, UR36, !P0 ;  /* 0x000000240d007c0c */ /* 0x000fe2000c741270 */
[----:B------:R-:W-:Y:S01]  /*71020*/  ULDC.64 UR36, c[0x0][0x228] ;  /* 0x00008a0000247ab9 */ /* 0x000fe20000000a00 */
[----:B------:R-:W-:Y:S01]  /*71030*/  ISETP.LT.AND P1, PT, R12, UR4, !P0 ;  /* 0x000000040c007c0c */ /* 0x000fe2000c721270 */
[----:B------:R-:W-:Y:S01]  /*71040*/  ULDC UR4, c[0x0][0x228] ;  /* 0x00008a0000047ab9 */ /* 0x000fe20000000800 */
[----:B------:R-:W2:Y:S07]  /*71050*/  LDL.LU R33, [R1+0xac8] ;  /* 0x000ac80001217983 */ /* 0x000eae0000300800 */
[----:B------:R-:W-:Y:S01]  /*71060*/  @P3 LOP3.LUT R15, R15, 0x8000, RZ, 0xfc, !PT ;  /* 0x000080000f0f3812 */ /* 0x000fe200078efcff */
[----:B------:R-:W2:Y:S03]  /*71070*/  LDL.LU R34, [R1+0x6c0] ;  /* 0x0006c00001227983 */ /* 0x000ea60000300800 */
[----:B------:R-:W-:Y:S01]  /*71080*/  LOP3.LUT R15, R15, 0xffffbfff, RZ, 0xc0, !PT ;  /* 0xffffbfff0f0f7812 */ /* 0x000fe200078ec0ff */
[----:B------:R-:W2:Y:S03]  /*71090*/  LDL.LU R35, [R1+0x6c8] ;  /* 0x0006c80001237983 */ /* 0x000ea60000300800 */
[----:B------:R-:W-:-:S02]  /*710a0*/  @P2 LOP3.LUT R15, R15, 0x4000, RZ, 0xfc, !PT ;  /* 0x000040000f0f2812 */ /* 0x000fc400078efcff */
        /* <DEDUP_REMOVED lines=9> */
[----:B------:R-:W-:Y:S01]  /*71140*/  LOP3.LUT R15, R15, 0xfffff7ff, RZ, 0xc0, !PT ;  /* 0xfffff7ff0f0f7812 */ /* 0x000fe200078ec0ff */
[----:B------:R-:W-:Y:S01]  /*71150*/  VIADD R251, R10, 0x6f ;  /* 0x0000006f0afb7836 */ /* 0x000fe20000000000 */
[----:B------:R-:W-:Y:S01]  /*71160*/  ISETP.LT.AND P1, PT, R13, UR5, !P0 ;  /* 0x000000050d007c0c */ /* 0x000fe2000c721270 */
[----:B------:R-:W-:Y:S01]  /*71170*/  ULDC UR5, c[0x0][0x228] ;  /* 0x00008a0000057ab9 */ /* 0x000fe20000000800 */
[----:B------:R-:W-:-:S07]  /*71180*/  ULDC UR4, c[0x0][0x228] ;  /* 0x00008a0000047ab9 */ /* 0x000fce0000000800 */
[----:B------:R-:W-:Y:S02]  /*71190*/  @P2 LOP3.LUT R15, R15, 0x800, RZ, 0xfc, !PT ;  /* 0x000008000f0f2812 */ /* 0x000fe400078efcff */
[----:B------:R-:W-:Y:S01]  /*711a0*/  ISETP.LT.AND P2, PT, R12, UR60, !P0 ;  /* 0x0000003c0c007c0c */ /* 0x000fe2000c741270 */
[----:B------:R-:W-:Y:S01]  /*711b0*/  ULDC UR60, c[0x0][0x22c] ;  /* 0x00008b00003c7ab9 */ /* 0x000fe20000000800 */
[----:B------:R-:W-:-:S04]  /*711c0*/  LOP3.LUT R15, R15, 0xfffffbff, RZ, 0xc0, !PT ;  /* 0xfffffbff0f0f7812 */ /* 0x000fc800078ec0ff */
        /* <DEDUP_REMOVED lines=34> */
[----:B------:R-:W-:Y:S02]  /*713f0*/  ISETP.LT.AND P3, PT, R13, UR15, !P0 ;  /* 0x0000000f0d007c0c */ /* 0x000fe4000c761270 */
[----:B------:R-:W-:-:S04]  /*71400*/  LOP3.LUT R15, R15, 0xfffffffe, RZ, 0xc0, !PT ;  /* 0xfffffffe0f0f7812 */ /* 0x000fc800078ec0ff */
[----:B------:R-:W-:Y:S02]  /*71410*/  @P1 LOP3.LUT R15, R15, 0x1, RZ, 0xfc, !PT ;  /* 0x000000010f0f1812 */ /* 0x000fe400078efcff */
[----:B------:R-:W-:-:S03]  /*71420*/  ISETP.LT.AND P1, PT, R12, UR14, !P0 ;  /* 0x0000000e0c007c0c */ /* 0x000fc6000c721270 */
        /* <DEDUP_REMOVED lines=95> */
[----:B------:R-:W-:Y:S01]  /*71a20*/  ISETP.LT.AND P1, PT, R13, UR54, !P6 ;  /* 0x000000360d007c0c */ /* 0x000fe2000f721270 */
[----:B-1----:R-:W-:Y:S01]  /*71a30*/  STL.64 [R1+0x16b0], R36 ;  /* 0x0016b02401007387 */ /* 0x002fe20000100a00 */
[----:B------:R-:W-:-:S03]  /*71a40*/  LOP3.LUT R153, R153, 0xfffffff7, RZ, 0xc0, !PT ;  /* 0xfffffff799997812 */ /* 0x000fc600078ec0ff */
[----:B------:R4:W-:Y:S01]  /*71a50*/  STL.64 [R1+0x16b8], R38 ;  /* 0x0016b82601007387 */ /* 0x0009e20000100a00 */
[----:B------:R-:W-:Y:S02]  /*71a60*/  @P2 LOP3.LUT R153, R153, 0x8, RZ, 0xfc, !PT ;  /* 0x0000000899992812 */ /* 0x000fe400078efcff */
[----:B------:R-:W-:Y:S02]  /*71a70*/  ISETP.LT.AND P0, PT, R12, UR55, !P6 ;  /* 0x000000370c007c0c */ /* 0x000fe4000f701270 */
[----:B------:R-:W-:Y:S01]  /*71a80*/  LOP3.LUT R153, R153, 0xfffffffd, RZ, 0xc0, !PT ;  /* 0xfffffffd99997812 */ /* 0x000fe200078ec0ff */
[----:B------:R-:W-:-:S03]  /*71a90*/  VIADD R251, R10, 0x65 ;  /* 0x000000650afb7836 */ /* 0x000fc60000000000 */
[----:B------:R-:W-:Y:S02]  /*71aa0*/  @P1 LOP3.LUT R153, R153, 0x2, RZ, 0xfc, !PT ;  /* 0x0000000299991812 */ /* 0x000fe400078efcff */
[----:B------:R-:W-:Y:S02]  /*71ab0*/  ISETP.GE.AND P3, PT, R251, UR39, PT ;  /* 0x00000027fb007c0c */ /* 0x000fe4000bf66270 */
[----:B------:R-:W-:Y:S02]  /*71ac0*/  LOP3.LUT R153, R153, 0xfffffffe, RZ, 0xc0, !PT ;  /* 0xfffffffe99997812 */ /* 0x000fe400078ec0ff */
[----:B------:R-:W-:Y:S02]  /*71ad0*/  ISETP.LT.AND P1, PT, R13, UR57, !P3 ;  /* 0x000000390d007c0c */ /* 0x000fe4000df21270 */
[----:B------:R-:W-:Y:S02]  /*71ae0*/  @P0 LOP3.LUT R153, R153, 0x1, RZ, 0xfc, !PT ;  /* 0x0000000199990812 */ /* 0x000fe400078efcff */
[----:B------:R-:W-:-:S02]  /*71af0*/  ISETP.LT.AND P0, PT, R14, UR38, !P3 ;  /* 0x000000260e007c0c */ /* 0x000fc4000df01270 */
[----:B------:R-:W-:Y:S02]  /*71b00*/  ISETP.LT.AND P2, PT, R12, UR58, !P3 ;  /* 0x0000003a0c007c0c */ /* 0x000fe4000df41270 */
[C---:B------:R-:W-:Y:S02]  /*71b10*/  ISETP.LT.AND P6, PT, R11.reuse, UR56, !P6 ;  /* 0x000000380b007c0c */ /* 0x040fe4000f7c1270 */
[----:B------:R-:W-:Y:S01]  /*71b20*/  ISETP.LT.AND P3, PT, R11, UR59, !P3 ;  /* 0x0000003b0b007c0c */ /* 0x000fe2000df61270 */
[----:B------:R-:W-:Y:S04]  /*71b30*/  STL [R1+0x28a0], R169 ;  /* 0x0028a0a901007387 */ /* 0x000fe80000100800 */
[----:B--2---:R1:W-:Y:S01]  /*71b40*/  STSM.16.M88.4 [R0], R32 ;  /* 0x0000002000007844 */ /* 0x0043e20000000200 */
[----:B----4-:R-:W-:Y:S01]  /*71b50*/  IMAD.MOV.U32 R38, RZ, RZ, R72 ;  /* 0x000000ffff267224 */ /* 0x010fe200078e0048 */
[----:B------:R-:W-:Y:S01]  /*71b60*/  ULDC.64 UR4, c[0x0][0x228] ;  /* 0x00008a0000047ab9 */ /* 0x000fe20000000a00 */
[----:B------:R-:W-:Y:S01]  /*71b70*/  IMAD.MOV.U32 R39, RZ, RZ, R74 ;  /* 0x000000ffff277224 */ /* 0x000fe200078e004a */
[----:B------:R-:W-:Y:S01]  /*71b80*/  STL [R1+0x2898], R170 ;  /* 0x002898aa01007387 */ /* 0x000fe20000100800 */
[----:B------:R-:W-:Y:S01]  /*71b90*/  IMAD.MOV.U32 R54, RZ, RZ, R145 ;  /* 0x000000ffff367224 */ /* 0x000fe200078e0091 */
[----:B------:R-:W-:Y:S01]  /*71ba0*/  ULDC.64 UR10, c[0x0][0x228] ;  /* 0x00008a00000a7ab9 */ /* 0x000fe20000000a00 */
[----:B------:R-:W-:Y:S01]  /*71bb0*/  IMAD.MOV.U32 R55, RZ, RZ, R147 ;  /* 0x000000ffff377224 */ /* 0x000fe200078e0093 */
[----:B------:R-:W-:Y:S01]  /*71bc0*/  STL [R1+0x288c], R171 ;  /* 0x00288cab01007387 */ /* 0x000fe20000100800 */
[----:B------:R-:W-:-:S03]  /*71bd0*/  ULDC UR8, c[0x0][0x228] ;  /* 0x00008a0000087ab9 */ /* 0x000fc60000000800 */
[----:B------:R-:W-:Y:S04]  /*71be0*/  STL [R1+0x2888], R154 ;  /* 0x0028889a01007387 */ /* 0x000fe80000100800 */
[----:B------:R-:W2:Y:S04]  /*71bf0*/  LDL.LU R36, [R1+0x2c0] ;  /* 0x0002c00001247983 */ /* 0x000ea80000300800 */
[----:B------:R-:W2:Y:S01]  /*71c00*/  LDL.LU R37, [R1+0x2c8] ;  /* 0x0002c80001257983 */ /* 0x000ea20000300800 */
[----:B------:R-:W-:Y:S06]  /*71c10*/  BAR.SYNC.DEFER_BLOCKING 0x0 ;  /* 0x0000000000007b1d */ /* 0x000fec0000010000 */
[----:B-1----:R-:W4:Y:S04]  /*71c20*/  LDL.LU R32, [R1+0x1ac4] ;  /* 0x001ac40001207983 */ /* 0x002f280000300800 */
[----:B------:R-:W1:Y:S01]  /*71c30*/  LDS.128 R40, [R152] ;  /* 0x0000000098287984 */ /* 0x000e620000000c00 */
[----:B------:R-:W-:Y:S06]  /*71c40*/  BAR.SYNC.DEFER_BLOCKING 0x0 ;  /* 0x0000000000007b1d */ /* 0x000fec0000010000 */
[----:B-1----:R-:W-:Y:S04]  /*71c50*/  STL.64 [R1+0x1fa0], R40 ;  /* 0x001fa02801007387 */ /* 0x002fe80000100a00 */
[----:B------:R-:W-:Y:S04]  /*71c60*/  STL.64 [R1+0x1fa8], R42 ;  /* 0x001fa82a01007387 */ /* 0x000fe80000100a00 */
[----:B------:R-:W4:Y:S04]  /*71c70*/  LDL.LU R33, [R1+0x1acc] ;  /* 0x001acc0001217983 */ /* 0x000f280000300800 */
[----:B------:R-:W4:Y:S04]  /*71c80*/  LDL.LU R34, [R1+0x16c4] ;  /* 0x0016c40001227983 */ /* 0x000f280000300800 */
[----:B------:R-:W4:Y:S04]  /*71c90*/  LDL.LU R35, [R1+0x16cc] ;  /* 0x0016cc0001237983 */ /* 0x000f280000300800 */
[----:B--2---:R1:W-:Y:S01]  /*71ca0*/  STSM.16.M88.4 [R0], R36 ;  /* 0x0000002400007844 */ /* 0x0043e20000000200 */
[----:B------:R-:W-:Y:S06]  /*71cb0*/  BAR.SYNC.DEFER_BLOCKING 0x0 ;  /* 0x0000000000007b1d */ /* 0x000fec0000010000 */
[----:B-1----:R-:W2:Y:S04]  /*71cc0*/  LDL.LU R36, [R1+0x12c4] ;  /* 0x0012c40001247983 */ /* 0x002ea80000300800 */
        /* <DEDUP_REMOVED lines=25> */
[----:B----4-:R1:W-:Y:S01]  /*71e60*/  STSM.16.M88.4 [R0], R32 ;  /* 0x0000002000007844 */ /* 0x0103e20000000200 */
[----:B------:R-:W-:Y:S06]  /*71e70*/  BAR.SYNC.DEFER_BLOCKING 0x0 ;  /* 0x0000000000007b1d */ /* 0x000fec0000010000 */
[----:B-1----:R-:W4:Y:S04]  /*71e80*/  LDL.LU R32, [R1+0x1ad0] ;  /* 0x001ad00001207983 */ /* 0x002f280000300800 */
[----:B------:R-:W1:Y:S04]  /*71e90*/  LDS.128 R40, [R152] ;  /* 0x0000000098287984 */ /* 0x000e680000000c00 */
[----:B-1----:R-:W-:Y:S04]  /*71ea0*/  STL [R1+0x6c4], R41 ;  /* 0x0006c42901007387 */ /* 0x002fe80000100800 */
[----:B------:R-:W-:Y:S04]  /*71eb0*/  STL.64 [R1+0x6c8], R42 ;  /* 0x0006c82a01007387 */ /* 0x000fe80000100a00 */
[----:B------:R-:W4:Y:S04]  /*71ec0*/  LDL.LU R33, [R1+0x1ad8] ;  /* 0x001ad80001217983 */ /* 0x000f280000300800 */
[----:B------:R-:W4:Y:S04]  /*71ed0*/  LDL.LU R34, [R1+0x16d0] ;  /* 0x0016d00001227983 */ /* 0x000f280000300800 */
[----:B------:R-:W4:Y:S01]  /*71ee0*/  LDL.LU R35, [R1+0x16d8] ;  /* 0x0016d80001237983 */ /* 0x000f220000300800 */
[----:B------:R-:W-:Y:S01]  /*71ef0*/  BAR.SYNC.DEFER_BLOCKING 0x0 ;  /* 0x0000000000007b1d */ /* 0x000fe20000010000 */
[----:B---3--:R-:W-:-:S02]  /*71f00*/  IMAD.MOV.U32 R38, RZ, RZ, R73 ;  /* 0x000000ffff267224 */ /* 0x008fc400078e0049 */
[----:B------:R-:W-:Y:S02]  /*71f10*/  IMAD.MOV.U32 R39, RZ, RZ, R75 ;  /* 0x000000ffff277224 */ /* 0x000fe400078e004b */
[----:B------:R-:W-:-:S03]  /*71f20*/  IMAD.MOV.U32 R169, RZ, RZ, R40 ;  /* 0x000000ffffa97224 */ /* 0x000fc600078e0028 */
        /* <DEDUP_REMOVED lines=15> */
[----:B-1----:R-:W-:Y:S04]  /*72020*/  STL.64 [R1+0x1fb0], R40 ;  /* 0x001fb02801007387 */ /* 0x002fe80000100a00 */
[----:B------:R-:W-:Y:S04]  /*72030*/  STL.64 [R1+0x1fb8], R42 ;  /* 0x001fb82a01007387 */ /* 0x000fe80000100a00 */
[----:B------:R-:W3:Y:S04]  /*72040*/  LDL.LU R33, [R1+0xad8] ;  /* 0x000ad80001217983 */ /* 0x000ee80000300800 */
[----:B------:R-:W3:Y:S04]  /*72050*/  LDL.LU R34, [R1+0x6d0] ;  /* 0x0006d00001227983 */ /* 0x000ee80000300800 */
[----:B------:R-:W3:Y:S04]  /*72060*/  LDL.LU R35, [R1+0x6d8] ;  /* 0x0006d80001237983 */ /* 0x000ee80000300800 */
        /* <DEDUP_REMOVED lines=8> */
[----:B---3--:R1:W-:Y:S01]  /*720f0*/  STSM.16.M88.4 [R0], R32 ;  /* 0x0000002000007844 */ /* 0x0083e20000000200 */
[----:B------:R-:W-:Y:S06]  /*72100*/  BAR.SYNC.DEFER_BLOCKING 0x0 ;  /* 0x0000000000007b1d */ /* 0x000fec0000010000 */
[----:B-1----:R-:W3:Y:S04]  /*72110*/  LDL.LU R32, [R1+0x1ad4] ;  /* 0x001ad40001207983 */ /* 0x002ee80000300800 */
[----:B------:R-:W1:Y:S04]  /*72120*/  LDS.128 R40, [R152] ;  /* 0x0000000098287984 */ /* 0x000e680000000c00 */
[----:B-1----:R-:W-:Y:S04]  /*72130*/  STL.64 [R1+0x16c0], R40 ;  /* 0x0016c02801007387 */ /* 0x002fe80000100a00 */
[----:B------:R-:W-:Y:S04]  /*72140*/  STL.64 [R1+0x16c8], R42 ;  /* 0x0016c82a01007387 */ /* 0x000fe80000100a00 */
[----:B------:R-:W3:Y:S04]  /*72150*/  LDL.LU R33, [R1+0x1adc] ;  /* 0x001adc0001217983 */ /* 0x000ee80000300800 */
[----:B------:R-:W3:Y:S04]  /*72160*/  LDL.LU R34, [R1+0x16d4] ;  /* 0x0016d40001227983 */ /* 0x000ee80000300800 */
[----:B------:R-:W3:Y:S01]  /*72170*/  LDL.LU R35, [R1+0x16dc] ;  /* 0x0016dc0001237983 */ /* 0x000ee20000300800 */
[----:B------:R-:W-:Y:S01]  /*72180*/  BAR.SYNC.DEFER_BLOCKING 0x0 ;  /* 0x0000000000007b1d */ /* 0x000fe20000010000 */
[----:B------:R-:W-:-:S02]  /*72190*/  IMAD.MOV.U32 R38, RZ, RZ, R76 ;  /* 0x000000ffff267224 */ /* 0x000fc400078e004c */
[----:B------:R-:W-:-:S05]  /*721a0*/  IMAD.MOV.U32 R39, RZ, RZ, R78 ;  /* 0x000000ffff277224 */ /* 0x000fca00078e004e */
[----:B--2---:R1:W-:Y:S01]  /*721b0*/  STSM.16.M88.4 [R0], R36 ;  /* 0x0000002400007844 */ /* 0x0043e20000000200 */
[----:B------:R-:W-:Y:S06]  /*721c0*/  BAR.SYNC.DEFER_BLOCKING 0x0 ;  /* 0x0000000000007b1d */ /* 0x000fec0000010000 */
[----:B-1----:R-:W2:Y:S04]  /*721d0*/  LDL.LU R36, [R1+0x12d4] ;  /* 0x0012d40001247983 */ /* 0x002ea80000300800 */
[----:B------:R-:W1:Y:S01]  /*721e0*/  LDS.128 R40, [R152] ;  /* 0x0000000098287984 */ /* 0x000e620000000c00 */
[----:B------:R-:W-:Y:S01]  /*721f0*/  BAR.SYNC.DEFER_BLOCKING 0x0 ;  /* 0x0000000000007b1d */ /* 0x000fe20000010000 */
[----:B-1----:R-:W-:-:S05]  /*72200*/  IMAD.MOV.U32 R170, RZ, RZ, R41 ;  /* 0x000000ffffaa7224 */ /* 0x002fca00078e0029 */
[----:B------:R-:W-:Y:S04]  /*72210*/  STL [R1+0x12c0], R40 ;  /* 0x0012c02801007387 */ /* 0x000fe80000100800 */
[----:B------:R-:W-:Y:S04]  /*72220*/  STL.64 [R1+0x12c8], R42 ;  /* 0x0012c82a01007387 */ /* 0x000fe80000100a00 */
[----:B------:R-:W-:Y:S04]  /*72230*/  STL [R1+0x289c], R170 ;  /* 0x00289caa01007387 */ /* 0x000fe80000100800 */
        /* <DEDUP_REMOVED lines=25> */
[----:B-1----:R-:W-:Y:S04]  /*723d0*/  STL [R1+0x6d4], R41 ;  /* 0x0006d42901007387 */ /* 0x002fe80000100800 */
[----:B------:R-:W-:Y:S04]  /*723e0*/  STL.64 [R1+0x6d8], R42 ;  /* 0x0006d82a01007387 */ /* 0x000fe80000100a00 */
[----:B------:R-:W3:Y:S04]  /*723f0*/  LDL.LU R33, [R1+0x1ae8] ;  /* 0x001ae80001217983 */ /* 0x000ee80000300800 */
[----:B------:R-:W3:Y:S04]  /*72400*/  LDL.LU R34, [R1+0x16e0] ;  /* 0x0016e00001227983 */ /* 0x000ee80000300800 */
[----:B------:R-:W3:Y:S01]  /*72410*/  LDL.LU R35, [R1+0x16e8] ;  /* 0x0016e80001237983 */ /* 0x000ee20000300800 */
[----:B------:R-:W-:Y:S01]  /*72420*/  BAR.SYNC.DEFER_BLOCKING 0x0 ;  /* 0x0000000000007b1d */ /* 0x000fe20000010000 */
[----:B------:R-:W-:-:S02]  /*72430*/  IMAD.MOV.U32 R38, RZ, RZ, R77 ;  /* 0x000000ffff267224 */ /* 0x000fc400078e004d */
        /* <DEDUP_REMOVED lines=26> */
[----:B------:R-:W-:Y:S01]  /*725e0*/  BAR.SYNC.DEFER_BLOCKING 0x0 ;  /* 0x0000000000007b1d */ /* 0x000fe20000010000 */
[----:B-1----:R-:W-:-:S05]  /*725f0*/  IMAD.MOV.U32 R171, RZ, RZ, R42 ;  /* 0x000000ffffab7224 */ /* 0x002fca00078e002a */
[----:B------:R-:W-:Y:S04]  /*72600*/  STL.64 [R1+0x1ad0], R40 ;  /* 0x001ad02801007387 */ /* 0x000fe80000100a00 */
[----:B------:R-:W-:Y:S04]  /*72610*/  STL [R1+0x1adc], R43 ;  /* 0x001adc2b01007387 */ /* 0x000fe80000100800 */
[----:B------:R-:W-:Y:S04]  /*72620*/  STL [R1+0x2890], R171 ;  /* 0x002890ab01007387 */ /* 0x000fe80000100800 */
        /* <DEDUP_REMOVED lines=27> */
[----:B------:R-:W-:Y:S01]  /*727e0*/  BAR.SYNC.DEFER_BLOCKING 0x0 ;  /* 0x0000000000007b1d */ /* 0x000fe20000010000 */
[----:B-1----:R-:W-:-:S05]  /*727f0*/  IMAD.MOV.U32 R171, RZ, RZ, R41 ;  /* 0x000000ffffab7224 */ /* 0x002fca00078e0029 */
[----:B------:R-:W-:Y:S04]  /*72800*/  STL [R1+0xee0], R40 ;  /* 0x000ee02801007387 */ /* 0x000fe80000100800 */
[----:B------:R-:W-:Y:S04]  /*72810*/  STL.64 [R1+0xee8], R42 ;  /* 0x000ee82a01007387 */ /* 0x000fe80000100a00 */
[----:B------:R-:W-:Y:S04]  /*72820*/  STL [R1+0x2894], R171 ;  /* 0x002894ab01007387 */ /* 0x000fe80000100800 */
        /* <DEDUP_REMOVED lines=28> */
[----:B-1----:R-:W-:Y:S04]  /*729f0*/  STL [R1+0x2e4], R41 ;  /* 0x0002e42901007387 */ /* 0x002fe80000100800 */
[----:B------:R-:W-:Y:S04]  /*72a00*/  STL.64 [R1+0x2e8], R42 ;  /* 0x0002e82a01007387 */ /* 0x000fe80000100a00 */
[----:B------:R-:W2:Y:S04]  /*72a10*/  LDL.LU R37, [R1+0x12f8] ;  /* 0x0012f80001257983 */ /* 0x000ea80000300800 */
[----:B------:R-:W2:Y:S04]  /*72a20*/  LDL.LU R38, [R1+0xef0] ;  /* 0x000ef00001267983 */ /* 0x000ea80000300800 */
[----:B------:R-:W2:Y:S01]  /*72a30*/  LDL.LU R39, [R1+0xef8] ;  /* 0x000ef80001277983 */ /* 0x000ea20000300800 */
[----:B------:R-:W-:-:S03]  /*72a40*/  IMAD.MOV.U32 R171, RZ, RZ, R40 ;  /* 0x000000ffffab7224 */ /* 0x000fc600078e0028 */
        /* <DEDUP_REMOVED lines=45> */
[----:B-1----:R-:W-:Y:S04]  /*72d20*/  STL [R1+0xef4], R41 ;  /* 0x000ef42901007387 */ /* 0x002fe80000100800 */
[----:B------:R-:W-:Y:S04]  /*72d30*/  STL.64 [R1+0xef8], R42 ;  /* 0x000ef82a01007387 */ /* 0x000fe80000100a00 */
[----:B------:R-:W3:Y:S04]  /*72d40*/  LDL.LU R33, [R1+0xafc] ;  /* 0x000afc0001217983 */ /* 0x000ee80000300800 */
[----:B------:R-:W3:Y:S04]  /*72d50*/  LDL.LU R34, [R1+0x6f4] ;  /* 0x0006f40001227983 */ /* 0x000ee80000300800 */
[----:B------:R-:W3:Y:S01]  /*72d60*/  LDL.LU R35, [R1+0x6fc] ;  /* 0x0006fc0001237983 */ /* 0x000ee20000300800 */
        /* <DEDUP_REMOVED lines=52> */
[----:B------:R-:W1:Y:S02]  /*730b0*/  LDS.128 R40, [R152] ;  /* 0x0000000098287984 */ /* 0x000e640000000c00 */
[----:B-1----:R-:W-:-:S02]  /*730c0*/  IMAD.MOV.U32 R81, RZ, RZ, R41 ;  /* 0x000000ffff517224 */ /* 0x002fc400078e0029 */
[----:B------:R-:W-:Y:S04]  /*730d0*/  STL [R1+0x16f0], R40 ;  /* 0x0016f02801007387 */ /* 0x000fe80000100800 */
[----:B------:R-:W-:Y:S04]  /*730e0*/  STL.64 [R1+0x16f8], R42 ;  /* 0x0016f82a01007387 */ /* 0x000fe80000100a00 */
[----:B------:R-:W-:Y:S04]  /*730f0*/  STL [R1+0x2884], R81 ;  /* 0x0028845101007387 */ /* 0x000fe80000100800 */
        /* <DEDUP_REMOVED lines=37> */
[----:B------:R-:W1:Y:S01]  /*73350*/  LDS.128 R40, [R152] ;  /* 0x0000000098287984 */ /* 0x000e620000000c00 */
[----:B------:R-:W-:-:S02]  /*73360*/  IMAD.MOV.U32 R38, RZ, RZ, R89 ;  /* 0x000000ffff267224 */ /* 0x000fc400078e0059 */
[----:B------:R-:W-:Y:S01]  /*73370*/  IMAD.MOV.U32 R39, RZ, RZ, R91 ;  /* 0x000000ffff277224 */ /* 0x000fe200078e005b */
        /* <DEDUP_REMOVED lines=114> */
[----:B------:R-:W2:Y:S01]  /*73aa0*/  LDL.LU R37, [R1+0x328] ;  /* 0x0003280001257983 */ /* 0x000ea20000300800 */
[----:B------:R-:W-:-:S02]  /*73ab0*/  IMAD.MOV.U32 R38, RZ, RZ, R96 ;  /* 0x000000ffff267224 */ /* 0x000fc400078e0060 */
[----:B------:R-:W-:Y:S01]  /*73ac0*/  IMAD.MOV.U32 R39, RZ, RZ, R98 ;  /* 0x000000ffff277224 */ /* 0x000fe200078e0062 */
        /* <DEDUP_REMOVED lines=608> */
[----:B--2---:R1:W-:Y:S04]  /*760d0*/  STSM.16.M88.4 [R0], R36 ;  /* 0x0000002400007844 */ /* 0x0043e80000000200 */
[----:B------:R-:W3:Y:S04]  /*760e0*/  LDL.LU R34, [R1+0x17a0] ;  /* 0x0017a00001227983 */ /* 0x000ee80000300800 */
[----:B------:R-:W3:Y:S01]  /*760f0*/  LDL.LU R35, [R1+0x17a8] ;  /* 0x0017a80001237983 */ /* 0x000ee20000300800 */
        /* <DEDUP_REMOVED lines=18> */
[----:B--2---:R1:W-:Y:S04]  /*76220*/  STSM.16.M88.4 [R0], R36 ;  /* 0x0000002400007844 */ /* 0x0043e80000000200 */
[----:B------:R-:W3:Y:S01]  /*76230*/  LDL.LU R35, [R1+0x7a8] ;  /* 0x0007a80001237983 */ /* 0x000ee20000300800 */
        /* <DEDUP_REMOVED lines=16> */
[----:B--2---:R1:W-:Y:S04]  /*76340*/  STSM.16.M88.4 [R0], R36 ;  /* 0x0000002400007844 */ /* 0x0043e80000000200 */
[----:B------:R-:W3:Y:S01]  /*76350*/  LDL.LU R33, [R1+0x1bac] ;  /* 0x001bac0001217983 */ /* 0x000ee20000300800 */
[----:B------:R-:W-:Y:S06]  /*76360*/  BAR.SYNC.DEFER_BLOCKING 0x0 ;  /* 0x0000000000007b1d */ /* 0x000fec0000010000 */
[----:B------:R-:W3:Y:S04]  /*76370*/  LDL.LU R34, [R1+0x17a4] ;  /* 0x0017a40001227983 */ /* 0x000ee80000300800 */
[----:B------:R-:W3:Y:S04]  /*76380*/  LDL.LU R35, [R1+0x17ac] ;  /* 0x0017ac0001237983 */ /* 0x000ee80000300800 */
        /* <DEDUP_REMOVED lines=11> */
[----:B------:R-:W3:Y:S04]  /*76440*/  LDL.LU R33, [R1+0xbac] ;  /* 0x000bac0001217983 */ /* 0x000ee80000300800 */
[----:B------:R-:W3:Y:S04]  /*76450*/  LDL.LU R34, [R1+0x7a4] ;  /* 0x0007a40001227983 */ /* 0x000ee80000300800 */
[----:B------:R-:W3:Y:S04]  /*76460*/  LDL.LU R35, [R1+0x7ac] ;  /* 0x0007ac0001237983 */ /* 0x000ee80000300800 */
[----:B------:R-:W1:Y:S01]  /*76470*/  LDS.128 R248, [R152] ;  /* 0x0000000098f87984 */ /* 0x000e620000000c00 */
[----:B------:R-:W-:Y:S06]  /*76480*/  BAR.SYNC.DEFER_BLOCKING 0x0 ;  /* 0x0000000000007b1d */ /* 0x000fec0000010000 */
[----:B--2---:R2:W-:Y:S02]  /*76490*/  STSM.16.M88.4 [R0], R36 ;  /* 0x0000002400007844 */ /* 0x0045e40000000200 */
[----:B------:R-:W-:Y:S06]  /*764a0*/  BAR.SYNC.DEFER_BLOCKING 0x0 ;  /* 0x0000000000007b1d */ /* 0x000fec0000010000 */
[----:B--2---:R-:W2:Y:S04]  /*764b0*/  LDL.LU R36, [R1+0x3a4] ;  /* 0x0003a40001247983 */ /* 0x004ea80000300800 */
[----:B------:R-:W2:Y:S04]  /*764c0*/  LDL.LU R37, [R1+0x3ac] ;  /* 0x0003ac0001257983 */ /* 0x000ea80000300800 */
[----:B------:R-:W4:Y:S01]  /*764d0*/  LDS.128 R236, [R152] ;  /* 0x0000000098ec7984 */ /* 0x000f220000000c00 */
[----:B------:R-:W-:Y:S01]  /*764e0*/  BAR.SYNC.DEFER_BLOCKING 0x0 ;  /* 0x0000000000007b1d */ /* 0x000fe20000010000 */
[----:B------:R-:W-:-:S02]  /*764f0*/  IMAD.MOV.U32 R38, RZ, RZ, R129 ;  /* 0x000000ffff267224 */ /* 0x000fc400078e0081 */
[----:B------:R-:W-:-:S03]  /*76500*/  IMAD.MOV.U32 R39, RZ, RZ, R131 ;  /* 0x000000ffff277224 */ /* 0x000fc600078e0083 */
[----:B---3--:R3:W-:Y:S02]  /*76510*/  STSM.16.M88.4 [R0], R32 ;  /* 0x0000002000007844 */ /* 0x0087e40000000200 */
[----:B------:R-:W-:Y:S06]  /*76520*/  BAR.SYNC.DEFER_BLOCKING 0x0 ;  /* 0x0000000000007b1d */ /* 0x000fec0000010000 */
[----:B---3--:R-:W3:Y:S04]  /*76530*/  LDL.LU R32, [R1+0x1bb0] ;  /* 0x001bb00001207983 */ /* 0x008ee80000300800 */
[----:B------:R-:W3:Y:S04]  /*76540*/  LDL.LU R33, [R1+0x1bb8] ;  /* 0x001bb80001217983 */ /* 0x000ee80000300800 */
[----:B------:R-:W3:Y:S04]  /*76550*/  LDL.LU R34, [R1+0x17b0] ;  /* 0x0017b00001227983 */ /* 0x000ee80000300800 */
[----:B------:R-:W3:Y:S04]  /*76560*/  LDL.LU R35, [R1+0x17b8] ;  /* 0x0017b80001237983 */ /* 0x000ee80000300800 */
[----:B------:R-:W4:Y:S01]  /*76570*/  LDS.128 R232, [R152] ;  /* 0x0000000098e87984 */ /* 0x000f220000000c00 */
[----:B------:R-:W-:Y:S06]  /*76580*/  BAR.SYNC.DEFER_BLOCKING 0x0 ;  /* 0x0000000000007b1d */ /* 0x000fec0000010000 */
[----:B--2---:R2:W-:Y:S02]  /*76590*/  STSM.16.M88.4 [R0], R36 ;  /* 0x0000002400007844 */ /* 0x0045e40000000200 */
[----:B------:R-:W-:Y:S06]  /*765a0*/  BAR.SYNC.DEFER_BLOCKING 0x0 ;  /* 0x0000000000007b1d */ /* 0x000fec0000010000 */
[----:B--2---:R-:W2:Y:S04]  /*765b0*/  LDL.LU R36, [R1+0x13b0] ;  /* 0x0013b00001247983 */ /* 0x004ea80000300800 */
[----:B------:R-:W2:Y:S04]  /*765c0*/  LDL.LU R37, [R1+0x13b8] ;  /* 0x0013b80001257983 */ /* 0x000ea80000300800 */
[----:B------:R-:W2:Y:S04]  /*765d0*/  LDL.LU R38, [R1+0xfb0] ;  /* 0x000fb00001267983 */ /* 0x000ea80000300800 */
[----:B------:R-:W2:Y:S04]  /*765e0*/  LDL.LU R39, [R1+0xfb8] ;  /* 0x000fb80001277983 */ /* 0x000ea80000300800 */
[----:B------:R-:W4:Y:S01]  /*765f0*/  LDS.128 R228, [R152] ;  /* 0x0000000098e47984 */ /* 0x000f220000000c00 */
[----:B------:R-:W-:Y:S06]  /*76600*/  BAR.SYNC.DEFER_BLOCKING 0x0 ;  /* 0x0000000000007b1d */ /* 0x000fec0000010000 */
        /* <DEDUP_REMOVED lines=222> */
[----:B------:R-:W4:Y:S04]  /*773f0*/  LDL.LU R40, [R1+0xbe4] ;  /* 0x000be40001287983 */ /* 0x000f280000300800 */
        /* <DEDUP_REMOVED lines=9> */
[----:B------:R-:W1:Y:S01]  /*77490*/  LDS.128 R72, [R152] ;  /* 0x0000000098487984 */ /* 0x000e620000000c00 */
[----:B------:R-:W-:Y:S06]  /*774a0*/  BAR.SYNC.DEFER_BLOCKING 0x0 ;  /* 0x0000000000007b1d */ /* 0x000fec0000010000 */
[----:B---3--:R-:W-:Y:S02]  /*774b0*/  STSM.16.M88.4 [R0], R32 ;  /* 0x0000002000007844 */ /* 0x008fe40000000200 */
[----:B------:R-:W-:Y:S06]  /*774c0*/  BAR.SYNC.DEFER_BLOCKING 0x0 ;  /* 0x0000000000007b1d */ /* 0x000fec0000010000 */
[----:B------:R-:W3:Y:S02]  /*774d0*/  LDS.128 R64, [R152] ;  /* 0x0000000098407984 */ /* 0x000ee40000000c00 */
[----:B------:R-:W-:Y:S06]  /*774e0*/  BAR.SYNC.DEFER_BLOCKING 0x0 ;  /* 0x0000000000007b1d */ /* 0x000fec0000010000 */
[----:B--2---:R2:W-:Y:S02]  /*774f0*/  STSM.16.M88.4 [R0], R36 ;  /* 0x0000002400007844 */ /* 0x0045e40000000200 */
[----:B------:R-:W-:Y:S06]  /*77500*/  BAR.SYNC.DEFER_BLOCKING 0x0 ;  /* 0x0000000000007b1d */ /* 0x000fec0000010000 */
[----:B--2---:R-:W2:Y:S04]  /*77510*/  LDL.LU R36, [R1+0x13f0] ;  /* 0x0013f00001247983 */ /* 0x004ea80000300800 */
[----:B------:R-:W2:Y:S04]  /*77520*/  LDL.LU R37, [R1+0x13f8] ;  /* 0x0013f80001257983 */ /* 0x000ea80000300800 */
[----:B------:R-:W2:Y:S04]  /*77530*/  LDL.LU R38, [R1+0xff0] ;  /* 0x000ff00001267983 */ /* 0x000ea80000300800 */
[----:B------:R-:W2:Y:S04]  /*77540*/  LDL.LU R39, [R1+0xff8] ;  /* 0x000ff80001277983 */ /* 0x000ea80000300800 */
[----:B------:R-:W3:Y:S01]  /*77550*/  LDS.128 R32, [R152] ;  /* 0x0000000098207984 */ /* 0x000ee20000000c00 */
[----:B------:R-:W-:Y:S06]  /*77560*/  BAR.SYNC.DEFER_BLOCKING 0x0 ;  /* 0x0000000000007b1d */ /* 0x000fec0000010000 */
[----:B------:R-:W3:Y:S04]  /*77570*/  LDL.LU R56, [R1+0xbf0] ;  /* 0x000bf00001387983 */ /* 0x000ee80000300800 */
[----:B------:R-:W3:Y:S04]  /*77580*/  LDL.LU R57, [R1+0xbf8] ;  /* 0x000bf80001397983 */ /* 0x000ee80000300800 */
[----:B------:R-:W3:Y:S04]  /*77590*/  LDL.LU R58, [R1+0x7f0] ;  /* 0x0007f000013a7983 */ /* 0x000ee80000300800 */
[----:B------:R-:W3:Y:S04]  /*775a0*/  LDL.LU R59, [R1+0x7f8] ;  /* 0x0007f800013b7983 */ /* 0x000ee80000300800 */
[----:B----4-:R-:W-:Y:S01]  /*775b0*/  STSM.16.M88.4 [R0], R40 ;  /* 0x0000002800007844 */ /* 0x010fe20000000200 */
[----:B------:R-:W-:Y:S06]  /*775c0*/  BAR.SYNC.DEFER_BLOCKING 0x0 ;  /* 0x0000000000007b1d */ /* 0x000fec0000010000 */
[----:B------:R-:W4:Y:S02]  /*775d0*/  LDS.128 R44, [R152] ;  /* 0x00000000982c7984 */ /* 0x000f240000000c00 */
[----:B------:R-:W-:Y:S06]  /*775e0*/  BAR.SYNC.DEFER_BLOCKING 0x0 ;  /* 0x0000000000007b1d */ /* 0x000fec0000010000 */
[----:B------:R1:W-:Y:S02]  /*775f0*/  STSM.16.M88.4 [R0], R52 ;  /* 0x0000003400007844 */ /* 0x0003e40000000200 */
[----:B------:R-:W-:Y:S06]  /*77600*/  BAR.SYNC.DEFER_BLOCKING 0x0 ;  /* 0x0000000000007b1d */ /* 0x000fec0000010000 */
[----:B-1----:R-:W4:Y:S04]  /*77610*/  LDL.LU R52, [R1+0x3f0] ;  /* 0x0003f00001347983 */ /* 0x002f280000300800 */
[----:B------:R-:W4:Y:S04]  /*77620*/  LDL.LU R53, [R1+0x3f8] ;  /* 0x0003f80001357983 */ /* 0x000f280000300800 */
[----:B------:R-:W1:Y:S01]  /*77630*/  LDS.128 R48, [R152] ;  /* 0x0000000098307984 */ /* 0x000e620000000c00 */
[----:B------:R-:W-:Y:S06]  /*77640*/  BAR.SYNC.DEFER_BLOCKING 0x0 ;  /* 0x0000000000007b1d */ /* 0x000fec0000010000 */
[----:B------:R1:W-:Y:S01]  /*77650*/  STSM.16.M88.4 [R0], R60 ;  /* 0x0000003c00007844 */ /* 0x0003e20000000200 */
[----:B------:R-:W-:Y:S01]  /*77660*/  IMAD.MOV.U32 R54, RZ, RZ, R148 ;  /* 0x000000ffff367224 */ /* 0x000fe200078e0094 */
[----:B------:R-:W-:Y:S06]  /*77670*/  BAR.SYNC.DEFER_BLOCKING 0x0 ;  /* 0x0000000000007b1d */ /* 0x000fec0000010000 */
[----:B-1----:R-:W4:Y:S04]  /*77680*/  LDL.LU R60, [R1+0x1bf4] ;  /* 0x001bf400013c7983 */ /* 0x002f280000300800 */
        /* <DEDUP_REMOVED lines=16> */
[----:B------:R-:W-:Y:S01]  /*77790*/  BAR.SYNC.DEFER_BLOCKING 0x0 ;  /* 0x0000000000007b1d */ /* 0x000fe20000010000 */
[----:B------:R-:W-:-:S05]  /*777a0*/  IMAD.MOV.U32 R55, RZ, RZ, R150 ;  /* 0x000000ffff377224 */ /* 0x000fca00078e0096 */
[----:B------:R-:W4:Y:S04]  /*777b0*/  LDL.LU R144, [R1+0x1800] ;  /* 0x0018000001907983 */ /* 0x000f280000300800 */
[----:B------:R-:W4:Y:S04]  /*777c0*/  LDL.LU R142, [R1+0x287c] ;  /* 0x00287c00018e7983 */ /* 0x000f280000300800 */
[----:B--2---:R-:W-:Y:S01]  /*777d0*/  STSM.16.M88.4 [R0], R36 ;  /* 0x0000002400007844 */ /* 0x004fe20000000200 */
[----:B------:R-:W-:Y:S06]  /*777e0*/  BAR.SYNC.DEFER_BLOCKING 0x0 ;  /* 0x0000000000007b1d */ /* 0x000fec0000010000 */
[----:B------:R-:W2:Y:S02]  /*777f0*/  LDS.128 R36, [R152] ;  /* 0x0000000098247984 */ /* 0x000ea40000000c00 */
[----:B------:R-:W-:Y:S06]  /*77800*/  BAR.SYNC.DEFER_BLOCKING 0x0 ;  /* 0x0000000000007b1d */ /* 0x000fec0000010000 */
[----:B---3--:R-:W-:Y:S02]  /*77810*/  STSM.16.M88.4 [R0], R56 ;  /* 0x0000003800007844 */ /* 0x008fe40000000200 */
[----:B------:R-:W-:Y:S06]  /*77820*/  BAR.SYNC.DEFER_BLOCKING 0x0 ;  /* 0x0000000000007b1d */ /* 0x000fec0000010000 */
[----:B------:R-:W3:Y:S02]  /*77830*/  LDS.128 R56, [R152] ;  /* 0x0000000098387984 */ /* 0x000ee40000000c00 */
[----:B------:R-:W-:Y:S06]  /*77840*/  BAR.SYNC.DEFER_BLOCKING 0x0 ;  /* 0x0000000000007b1d */ /* 0x000fec0000010000 */
[----:B----4-:R-:W-:Y:S02]  /*77850*/  STSM.16.M88.4 [R0], R52 ;  /* 0x0000003400007844 */ /* 0x010fe40000000200 */
[----:B------:R-:W-:Y:S06]  /*77860*/  BAR.SYNC.DEFER_BLOCKING 0x0 ;  /* 0x0000000000007b1d */ /* 0x000fec0000010000 */
[----:B------:R-:W4:Y:S02]  /*77870*/  LDS.128 R52, [R152] ;  /* 0x0000000098347984 */ /* 0x000f240000000c00 */
[----:B------:R-:W-:Y:S06]  /*77880*/  BAR.SYNC.DEFER_BLOCKING 0x0 ;  /* 0x0000000000007b1d */ /* 0x000fec0000010000 */
[----:B------:R-:W-:Y:S02]  /*77890*/  STSM.16.M88.4 [R0], R60 ;  /* 0x0000003c00007844 */ /* 0x000fe40000000200 */
[----:B------:R-:W-:Y:S06]  /*778a0*/  BAR.SYNC.DEFER_BLOCKING 0x0 ;  /* 0x0000000000007b1d */ /* 0x000fec0000010000 */
[----:B------:R-:W4:Y:S02]  /*778b0*/  LDS.128 R60, [R152] ;  /* 0x00000000983c7984 */ /* 0x000f240000000c00 */
[----:B------:R-:W-:Y:S06]  /*778c0*/  BAR.SYNC.DEFER_BLOCKING 0x0 ;  /* 0x0000000000007b1d */ /* 0x000fec0000010000 */
[----:B------:R-:W-:Y:S02]  /*778d0*/  STSM.16.M88.4 [R0], R68 ;  /* 0x0000004400007844 */ /* 0x000fe40000000200 */
[----:B------:R-:W-:Y:S06]  /*778e0*/  BAR.SYNC.DEFER_BLOCKING 0x0 ;  /* 0x0000000000007b1d */ /* 0x000fec0000010000 */
[----:B------:R-:W4:Y:S02]  /*778f0*/  LDS.128 R68, [R152] ;  /* 0x0000000098447984 */ /* 0x000f240000000c00 */
[----:B------:R-:W-:Y:S06]  /*77900*/  BAR.SYNC.DEFER_BLOCKING 0x0 ;  /* 0x0000000000007b1d */ /* 0x000fec0000010000 */
[----:B------:R1:W-:Y:S02]  /*77910*/  STSM.16.M88.4 [R0], R76 ;  /* 0x0000004c00007844 */ /* 0x0003e40000000200 */
[----:B------:R-:W-:Y:S06]  /*77920*/  BAR.SYNC.DEFER_BLOCKING 0x0 ;  /* 0x0000000000007b1d */ /* 0x000fec0000010000 */
[----:B-1----:R-:W2:Y:S04]  /*77930*/  LDL.LU R76, [R1+0x3f4] ;  /* 0x0003f400014c7983 */ /* 0x002ea80000300800 */
[----:B------:R-:W2:Y:S04]  /*77940*/  LDL.LU R77, [R1+0x3fc] ;  /* 0x0003fc00014d7983 */ /* 0x000ea80000300800 */
[----:B------:R-:W3:Y:S04]  /*77950*/  LDL.LU R143, [R1+0x1000] ;  /* 0x00100000018f7983 */ /* 0x000ee80000300800 */
[----:B------:R-:W4:Y:S04]  /*77960*/  LDL.LU R141, [R1+0x800] ;  /* 0x00080000018d7983 */ /* 0x000f280000300800 */
[----:B------:R-:W1:Y:S01]  /*77970*/  LDS.128 R84, [R152] ;  /* 0x0000000098547984 */ /* 0x000e620000000c00 */
[----:B------:R-:W-:-:S02]  /*77980*/  IMAD.MOV.U32 R78, RZ, RZ, R149 ;  /* 0x000000ffff4e7224 */ /* 0x000fc400078e0095 */
[----:B------:R-:W-:Y:S01]  /*77990*/  IMAD.MOV.U32 R79, RZ, RZ, R151 ;  /* 0x000000ffff4f7224 */ /* 0x000fe200078e0097 */
[----:B------:R-:W-:Y:S01]  /*779a0*/  BAR.SYNC.DEFER_BLOCKING 0x0 ;  /* 0x0000000000007b1d */ /* 0x000fe20000010000 */
[----:B------:R-:W-:Y:S01]  /*779b0*/  ISETP.LT.AND P4, PT, R10, UR5, !P4 ;  /* 0x000000050a007c0c */ /* 0x000fe2000e781270 */
[----:B------:R-:W-:-:S04]  /*779c0*/  IMAD.WIDE R82, R140, 0x4, R2 ;  /* 0x000000048c527825 */ /* 0x000fc800078e0202 */
[----:B------:R-:W4:Y:S04]  /*779d0*/  LDL.LU R146, [R1+0x2874] ;  /* 0x0028740001927983 */ /* 0x000f280000300800 */
[----:B--2---:R2:W-:Y:S01]  /*779e0*/  STSM.16.M88.4 [R0], R76 ;  /* 0x0000004c00007844 */ /* 0x0045e20000000200 */
[----:B------:R-:W-:Y:S06]  /*779f0*/  BAR.SYNC.DEFER_BLOCKING 0x0 ;  /* 0x0000000000007b1d */ /* 0x000fec0000010000 */
[----:B------:R1:W-:Y:S01]  /*77a00*/  @P4 STG.E desc[UR6][R82.64], R148 ;  /* 0x0000009452004986 */ /* 0x0003e2000c101906 */
[----:B------:R-:W-:-:S04]  /*77a10*/  ISETP.GE.AND P4, PT, R10, UR11, PT ;  /* 0x0000000b0a007c0c */ /* 0x000fc8000bf86270 */
[----:B------:R-:W-:Y:S01]  /*77a20*/  ISETP.LT.AND P5, PT, R12, UR4, !P4 ;  /* 0x000000040c007c0c */ /* 0x000fe2000e7a1270 */
[C---:B--2---:R-:W-:Y:S01]  /*77a30*/  IMAD.WIDE R76, R140.reuse, 0x4, R4 ;  /* 0x000000048c4c7825 */ /* 0x044fe200078e0204 */
[----:B-1----:R-:W2:Y:S11]  /*77a40*/  LDL.LU R148, [R1+0x1e24] ;  /* 0x001e240001947983 */ /* 0x002eb60000300800 */
[----:B------:R1:W-:Y:S01]  /*77a50*/  @P5 STG.E desc[UR6][R76.64], R147 ;  /* 0x000000934c005986 */ /* 0x0003e2000c101906 */
[----:B------:R-:W-:Y:S01]  /*77a60*/  ISETP.LT.AND P5, PT, R13, UR8, !P4 ;  /* 0x000000080d007c0c */ /* 0x000fe2000e7a1270 */
[----:B------:R-:W-:Y:S01]  /*77a70*/  ULDC UR8, c[0x0][0x228] ;  /* 0x00008a0000087ab9 */ /* 0x000fe20000000800 */
[----:B-1----:R-:W-:-:S11]  /*77a80*/  IMAD.WIDE R76, R140, 0x4, R6 ;  /* 0x000000048c4c7825 */ /* 0x002fd600078e0206 */
[----:B------:R1:W-:Y:S01]  /*77a90*/  @P5 STG.E desc[UR6][R76.64], R145 ;  /* 0x000000914c005986 */ /* 0x0003e2000c101906 */
[----:B------:R-:W-:Y:S01]  /*77aa0*/  ISETP.LT.AND P4, PT, R14, UR8, !P4 ;  /* 0x000000080e007c0c */ /* 0x000fe2000e781270 */
[----:B------:R-:W-:Y:S01]  /*77ab0*/  VIADD R78, R10, 0x1 ;  /* 0x000000010a4e7836 */ /* 0x000fe20000000000 */
[----:B------:R-:W-:Y:S01]  /*77ac0*/  ULDC.64 UR8, c[0x0][0x228] ;  /* 0x00008a0000087ab9 */ /* 0x000fe20000000a00 */
[----:B-1----:R-:W-:Y:S02]  /*77ad0*/  IMAD.WIDE R76, R140, 0x4, R8 ;  /* 0x000000048c4c7825 */ /* 0x002fe400078e0208 */
[----:B------:R-:W2:Y:S04]  /*77ae0*/  LDL.LU R140, [R1+0x2508] ;  /* 0x00250800018c7983 */ /* 0x000ea80000300800 */
[----:B------:R-:W2:Y:S04]  /*77af0*/  LDL.LU R147, [R1+0x1e14] ;  /* 0x001e140001937983 */ /* 0x000ea80000300800 */
[----:B------:R-:W2:Y:S04]  /*77b00*/  LDL.LU R145, [R1+0x1e04] ;  /* 0x001e040001917983 */ /* 0x000ea80000300800 */
[----:B------:R1:W-:Y:S01]  /*77b10*/  @P4 STG.E desc[UR6][R76.64], R144 ;  /* 0x000000904c004986 */ /* 0x0003e2000c101906 */
[----:B------:R-:W-:Y:S01]  /*77b20*/  ISETP.GE.AND P4, PT, R78, UR9, PT ;  /* 0x000000094e007c0c */ /* 0x000fe2000bf86270 */
[----:B------:R-:W-:-:S03]  /*77b30*/  ULDC UR9, c[0x0][0x228] ;  /* 0x00008a0000097ab9 */ /* 0x000fc60000000800 */
[----:B------:R-:W-:Y:S01]  /*77b40*/  ISETP.LT.AND P5, PT, R11, UR10, !P4 ;  /* 0x0000000a0b007c0c */ /* 0x000fe2000e7a1270 */
[----:B-1----:R-:W2:Y:S01]  /*77b50*/  LDL.LU R144, [R1+0x1804] ;  /* 0x0018040001907983 */ /* 0x002ea20000300800 */
[----:B------:R-:W-:Y:S01]  /*77b60*/  IMAD.WIDE R76, R142, 0x4, R2 ;  /* 0x000000048e4c7825 */ /* 0x000fe200078e0202 */
[----:B------:R-:W-:-:S10]  /*77b70*/  ULDC UR10, c[0x0][0x228] ;  /* 0x00008a00000a7ab9 */ /* 0x000fd40000000800 */
[----:B---3--:R1:W-:Y:S01]  /*77b80*/  @P5 STG.E desc[UR6][R76.64], R143 ;  /* 0x0000008f4c005986 */ /* 0x0083e2000c101906 */
[----:B------:R-:W-:Y:S01]  /*77b90*/  ISETP.LT.AND P5, PT, R12, UR9, !P4 ;  /* 0x000000090c007c0c */ /* 0x000fe2000e7a1270 */
[----:B------:R-:W-:Y:S02]  /*77ba0*/  ULDC UR9, c[0x0][0x228] ;  /* 0x00008a0000097ab9 */ /* 0x000fe40000000800 */
[----:B-1----:R-:W3:Y:S01]  /*77bb0*/  LDL.LU R143, [R1+0x1004] ;  /* 0x00100400018f7983 */ /* 0x002ee20000300800 */
[----:B------:R-:W-:-:S09]  /*77bc0*/  IMAD.WIDE R76, R142, 0x4, R4 ;  /* 0x000000048e4c7825 */ /* 0x000fd200078e0204 */
[----:B----4-:R1:W-:Y:S04]  /*77bd0*/  @P5 STG.E desc[UR6][R76.64], R141 ;  /* 0x0000008d4c005986 */ /* 0x0103e8000c101906 */
[----:B-1----:R-:W4:Y:S01]  /*77be0*/  LDL.LU R141, [R1+0x804] ;  /* 0x00080400018d7983 */ /* 0x002f220000300800 */
[----:B------:R-:W-:Y:S02]  /*77bf0*/  ISETP.LT.AND P5, PT, R13, UR9, !P4 ;  /* 0x000000090d007c0c */ /* 0x000fe4000e7a1270 */
[----:B------:R-:W-:Y:S01]  /*77c00*/  ISETP.LT.AND P4, PT, R14, UR8, !P4 ;  /* 0x000000080e007c0c */ /* 0x000fe2000e781270 */
[----:B------:R-:W-:Y:S01]  /*77c10*/  IMAD.WIDE R76, R142, 0x4, R6 ;  /* 0x000000048e4c7825 */ /* 0x000fe200078e0206 */
[----:B------:R-:W-:-:S03]  /*77c20*/  ULDC.64 UR8, c[0x0][0x228] ;  /* 0x00008a0000087ab9 */ /* 0x000fc60000000a00 */
[----:B------:R-:W-:-:S06]  /*77c30*/  VIADD R78, R10, 0x2 ;  /* 0x000000020a4e7836 */ /* 0x000fcc0000000000 */
[----:B------:R1:W-:Y:S02]  /*77c40*/  @P5 STG.E desc[UR6][R76.64], R244 ;  /* 0x000000f44c005986 */ /* 0x0003e4000c101906 */
[----:B-1----:R-:W-:Y:S02]  /*77c50*/  IMAD.WIDE R76, R142, 0x4, R8 ;  /* 0x000000048e4c7825 */ /* 0x002fe400078e0208 */
[----:B------:R-:W4:Y:S04]  /*77c60*/  LDL.LU R142, [R1+0x2250] ;  /* 0x00225000018e7983 */ /* 0x000f280000300800 */
[----:B------:R1:W-:Y:S01]  /*77c70*/  @P4 STG.E desc[UR6][R76.64], R240 ;  /* 0x000000f04c004986 */ /* 0x0003e2000c101906 */
[----:B------:R-:W-:Y:S01]  /*77c80*/  ISETP.GE.AND P4, PT, R78, UR9, PT ;  /* 0x000000094e007c0c */ /* 0x000fe2000bf86270 */
[----:B------:R-:W-:-:S03]  /*77c90*/  ULDC UR9, c[0x0][0x228] ;  /* 0x00008a0000097ab9 */ /* 0x000fc60000000800 */
[----:B------:R-:W-:Y:S01]  /*77ca0*/  ISETP.LT.AND P5, PT, R11, UR10, !P4 ;  /* 0x0000000a0b007c0c */ /* 0x000fe2000e7a1270 */
[----:B-1----:R-:W-:Y:S01]  /*77cb0*/  IMAD.WIDE R76, R146, 0x4, R2 ;  /* 0x00000004924c7825 */ /* 0x002fe200078e0202 */
[----:B------:R-:W-:-:S03]  /*77cc0*/  ULDC UR10, c[0x0][0x228] ;  /* 0x00008a00000a7ab9 */ /* 0x000fc60000000800 */
[----:B------:R-:W-:-:S08]  /*77cd0*/  VIADD R78, R10, 0x3 ;  /* 0x000000030a4e7836 */ /* 0x000fd00000000000 */
[----:B--2---:R1:W-:Y:S01]  /*77ce0*/  @P5 STG.E desc[UR6][R76.64], R148 ;  /* 0x000000944c005986 */ /* 0x0043e2000c101906 */
[----:B------:R-:W-:Y:S01]  /*77cf0*/  ISETP.LT.AND P5, PT, R12, UR9, !P4 ;  /* 0x000000090c007c0c */ /* 0x000fe2000e7a1270 */
[----:B------:R-:W-:Y:S01]  /*77d00*/  ULDC UR9, c[0x0][0x228] ;  /* 0x00008a0000097ab9 */ /* 0x000fe20000000800 */
[----:B-1----:R-:W-:-:S11]  /*77d10*/  IMAD.WIDE R76, R146, 0x4, R4 ;  /* 0x00000004924c7825 */ /* 0x002fd600078e0204 */
[----:B------:R1:W-:Y:S01]  /*77d20*/  @P5 STG.E desc[UR6][R76.64], R147 ;  /* 0x000000934c005986 */ /* 0x0003e2000c101906 */
[----:B------:R-:W-:Y:S02]  /*77d30*/  ISETP.LT.AND P5, PT, R13, UR9, !P4 ;  /* 0x000000090d007c0c */ /* 0x000fe4000e7a1270 */
[----:B------:R-:W-:Y:S01]  /*77d40*/  ISETP.LT.AND P4, PT, R14, UR8, !P4 ;  /* 0x000000080e007c0c */ /* 0x000fe2000e781270 */
[----:B------:R-:W-:Y:S01]  /*77d50*/  ULDC.64 UR8, c[0x0][0x228] ;  /* 0x00008a0000087ab9 */ /* 0x000fe20000000a00 */
[----:B-1----:R-:W2:Y:S01]  /*77d60*/  LDL.LU R147, [R1+0x1e28] ;  /* 0x001e280001937983 */ /* 0x002ea20000300800 */
[----:B------:R-:W-:-:S08]  /*77d70*/  IMAD.WIDE R76, R146, 0x4, R6 ;  /* 0x00000004924c7825 */ /* 0x000fd000078e0206 */
[----:B------:R1:W-:Y:S02]  /*77d80*/  @P5 STG.E desc[UR6][R76.64], R145 ;  /* 0x000000914c005986 */ /* 0x0003e4000c101906 */
[----:B-1----:R-:W-:Y:S02]  /*77d90*/  IMAD.WIDE R76, R146, 0x4, R8 ;  /* 0x00000004924c7825 */ /* 0x002fe400078e0208 */
[----:B------:R-:W2:Y:S04]  /*77da0*/  LDL.LU R145, [R1+0x1e18] ;  /* 0x001e180001917983 */ /* 0x000ea80000300800 */
[----:B------:R1:W-:Y:S01]  /*77db0*/  @P4 STG.E desc[UR6][R76.64], R144 ;  /* 0x000000904c004986 */ /* 0x0003e2000c101906 */
[----:B------:R-:W-:Y:S01]  /*77dc0*/  ISETP.GE.AND P4, PT, R78, UR9, PT ;  /* 0x000000094e007c0c */ /* 0x000fe2000bf86270 */
[----:B------:R-:W-:-:S03]  /*77dd0*/  ULDC UR9, c[0x0][0x228] ;  /* 0x00008a0000097ab9 */ /* 0x000fc60000000800 */
[----:B------:R-:W-:Y:S01]  /*77de0*/  ISETP.LT.AND P5, PT, R11, UR10, !P4 ;  /* 0x0000000a0b007c0c */ /* 0x000fe2000e7a1270 */
[----:B-1----:R-:W-:Y:S01]  /*77df0*/  IMAD.WIDE R76, R140, 0x4, R2 ;  /* 0x000000048c4c7825 */ /* 0x002fe200078e0202 */
[----:B------:R-:W2:Y:S01]  /*77e00*/  LDL.LU R144, [R1+0x1e08] ;  /* 0x001e080001907983 */ /* 0x000ea20000300800 */
[----:B------:R-:W-:-:S10]  /*77e10*/  ULDC UR10, c[0x0][0x228] ;  /* 0x00008a00000a7ab9 */ /* 0x000fd40000000800 */
[----:B---3--:R1:W-:Y:S01]  /*77e20*/  @P5 STG.E desc[UR6][R76.64], R143 ;  /* 0x0000008f4c005986 */ /* 0x0083e2000c101906 */
[----:B------:R-:W-:Y:S01]  /*77e30*/  ISETP.LT.AND P5, PT, R12, UR9, !P4 ;  /* 0x000000090c007c0c */ /* 0x000fe2000e7a1270 */
[----:B------:R-:W-:Y:S01]  /*77e40*/  ULDC UR9, c[0x0][0x228] ;  /* 0x00008a0000097ab9 */ /* 0x000fe20000000800 */
[C---:B-1----:R-:W-:Y:S01]  /*77e50*/  IMAD.WIDE R76, R140.reuse, 0x4, R4 ;  /* 0x000000048c4c7825 */ /* 0x042fe200078e0204 */
[----:B------:R-:W3:Y:S10]  /*77e60*/  LDL.LU R143, [R1+0x1808] ;  /* 0x00180800018f7983 */ /* 0x000ef40000300800 */
[----:B----4-:R1:W-:Y:S01]  /*77e70*/  @P5 STG.E desc[UR6][R76.64], R141 ;  /* 0x0000008d4c005986 */ /* 0x0103e2000c101906 */
[----:B------:R-:W-:Y:S01]  /*77e80*/  ISETP.LT.AND P5, PT, R13, UR9, !P4 ;  /* 0x000000090d007c0c */ /* 0x000fe2000e7a1270 */
[----:B-1----:R-:W-:-:S12]  /*77e90*/  IMAD.WIDE R76, R140, 0x4, R6 ;  /* 0x000000048c4c7825 */ /* 0x002fd800078e0206 */
[----:B------:R1:W-:Y:S02]  /*77ea0*/  @P5 STG.E desc[UR6][R76.64], R245 ;  /* 0x000000f54c005986 */ /* 0x0003e4000c101906 */
[----:B-1----:R-:W-:Y:S02]  /*77eb0*/  IMAD.WIDE R76, R140, 0x4, R8 ;  /* 0x000000048c4c7825 */ /* 0x002fe400078e0208 */
[----:B------:R-:W4:Y:S01]  /*77ec0*/  LDL.LU R140, [R1+0x1008] ;  /* 0x00100800018c7983 */ /* 0x000f220000300800 */
[----:B------:R-:W-:Y:S01]  /*77ed0*/  ISETP.LT.AND P4, PT, R14, UR8, !P4 ;  /* 0x000000080e007c0c */ /* 0x000fe2000e781270 */
[----:B------:R-:W-:Y:S01]  /*77ee0*/  VIADD R78, R10, 0x4 ;  /* 0x000000040a4e7836 */ /* 0x000fe20000000000 */
[----:B------:R-:W-:Y:S01]  /*77ef0*/  ULDC.64 UR8, c[0x0][0x228] ;  /* 0x00008a0000087ab9 */ /* 0x000fe20000000a00 */
[----:B------:R-:W4:Y:S04]  /*77f00*/  LDL.LU R141, [R1+0x808] ;  /* 0x00080800018d7983 */ /* 0x000f280000300800 */
[----:B------:R-:W4:Y:S06]  /*77f10*/  LDL.LU R146, [R1+0x2080] ;  /* 0x0020800001927983 */ /* 0x000f2c0000300800 */
        /* <DEDUP_REMOVED lines=10> */
[----:B-1----:R-:W-:Y:S01]  /*77fc0*/  IMAD.WIDE R76, R142, 0x4, R4 ;  /* 0x000000048e4c7825 */ /* 0x002fe200078e0204 */
[----:B------:R-:W2:Y:S10]  /*77fd0*/  LDL.LU R147, [R1+0x1e2c] ;  /* 0x001e2c0001937983 */ /* 0x000eb40000300800 */
[----:B------:R1:W-:Y:S01]  /*77fe0*/  @P5 STG.E desc[UR6][R76.64], R145 ;  /* 0x000000914c005986 */ /* 0x0003e2000c101906 */
[----:B------:R-:W-:-:S02]  /*77ff0*/  ISETP.LT.AND P5, PT, R13, UR9, !P4 ;  /* 0x000000090d007c0c */ /* 0x000fc4000e7a1270 */
[----:B------:R-:W-:Y:S01]  /*78000*/  ISETP.LT.AND P4, PT, R14, UR8, !P4 ;  /* 0x000000080e007c0c */ /* 0x000fe2000e781270 */
[----:B------:R-:W-:Y:S01]  /*78010*/  ULDC.64 UR8, c[0x0][0x228] ;  /* 0x00008a0000087ab9 */ /* 0x000fe20000000a00 */
[----:B-1----:R-:W-:-:S09]  /*78020*/  IMAD.WIDE R76, R142, 0x4, R6 ;  /* 0x000000048e4c7825 */ /* 0x002fd200078e0206 */
[----:B------:R1:W-:Y:S02]  /*78030*/  @P5 STG.E desc[UR6][R76.64], R144 ;  /* 0x000000904c005986 */ /* 0x0003e4000c101906 */
[----:B-1----:R-:W-:Y:S02]  /*78040*/  IMAD.WIDE R76, R142, 0x4, R8 ;  /* 0x000000048e4c7825 */ /* 0x002fe400078e0208 */
[----:B------:R-:W2:Y:S04]  /*78050*/  LDL.LU R142, [R1+0x2084] ;  /* 0x00208400018e7983 */ /* 0x000ea80000300800 */
[----:B------:R-:W2:Y:S04]  /*78060*/  LDL.LU R144, [R1+0x1e1c] ;  /* 0x001e1c0001907983 */ /* 0x000ea80000300800 */
[----:B---3--:R1:W-:Y:S01]  /*78070*/  @P4 STG.E desc[UR6][R76.64], R143 ;  /* 0x0000008f4c004986 */ /* 0x0083e2000c101906 */
[----:B------:R-:W-:Y:S01]  /*78080*/  ISETP.GE.AND P4, PT, R78, UR9, PT ;  /* 0x000000094e007c0c */ /* 0x000fe2000bf86270 */
[----:B------:R-:W-:-:S02]  /*78090*/  ULDC UR9, c[0x0][0x228] ;  /* 0x00008a0000097ab9 */ /* 0x000fc40000000800 */
[----:B------:R-:W3:Y:S01]  /*780a0*/  LDL.LU R145, [R1+0x1e0c] ;  /* 0x001e0c0001917983 */ /* 0x000ee20000300800 */
[----:B------:R-:W-:Y:S01]  /*780b0*/  ISETP.LT.AND P5, PT, R11, UR10, !P4 ;  /* 0x0000000a0b007c0c */ /* 0x000fe2000e7a1270 */
[----:B-1----:R-:W-:Y:S01]  /*780c0*/  IMAD.WIDE R76, R252, 0x4, R2 ;  /* 0x00000004fc4c7825 */ /* 0x002fe200078e0202 */
[----:B------:R-:W-:-:S11]  /*780d0*/  ULDC UR10, c[0x0][0x228] ;  /* 0x00008a00000a7ab9 */ /* 0x000fd60000000800 */
[----:B----4-:R1:W-:Y:S04]  /*780e0*/  @P5 STG.E desc[UR6][R76.64], R140 ;  /* 0x0000008c4c005986 */ /* 0x0103e8000c101906 */
[----:B-1----:R-:W4:Y:S01]  /*780f0*/  LDL.LU R140, [R1+0x180c] ;  /* 0x00180c00018c7983 */ /* 0x002f220000300800 */
[----:B------:R-:W-:Y:S01]  /*78100*/  ISETP.LT.AND P5, PT, R12, UR9, !P4 ;  /* 0x000000090c007c0c */ /* 0x000fe2000e7a1270 */
[----:B------:R-:W-:Y:S01]  /*78110*/  IMAD.WIDE R76, R252, 0x4, R4 ;  /* 0x00000004fc4c7825 */ /* 0x000fe200078e0204 */
[----:B------:R-:W-:Y:S01]  /*78120*/  ULDC UR9, c[0x0][0x228] ;  /* 0x00008a0000097ab9 */ /* 0x000fe20000000800 */
[----:B------:R-:W4:Y:S10]  /*78130*/  LDL.LU R143, [R1+0x100c] ;  /* 0x00100c00018f7983 */ /* 0x000f340000300800 */
[----:B------:R1:W-:Y:S01]  /*78140*/  @P5 STG.E desc[UR6][R76.64], R141 ;  /* 0x0000008d4c005986 */ /* 0x0003e2000c101906 */
[----:B------:R-:W-:-:S03]  /*78150*/  ISETP.LT.AND P5, PT, R13, UR9, !P4 ;  /* 0x000000090d007c0c */ /* 0x000fc6000e7a1270 */
[----:B-1----:R-:W4:Y:S01]  /*78160*/  LDL.LU R141, [R1+0x80c] ;  /* 0x00080c00018d7983 */ /* 0x002f220000300800 */
[----:B------:R-:W-:Y:S01]  /*78170*/  ISETP.LT.AND P4, PT, R14, UR8, !P4 ;  /* 0x000000080e007c0c */ /* 0x000fe2000e781270 */
[----:B------:R-:W-:Y:S01]  /*78180*/  IMAD.WIDE R76, R252, 0x4, R6 ;  /* 0x00000004fc4c7825 */ /* 0x000fe200078e0206 */
[----:B------:R-:W-:-:S07]  /*78190*/  ULDC.64 UR8, c[0x0][0x228] ;  /* 0x00008a0000087ab9 */ /* 0x000fce0000000a00 */
[----:B------:R1:W-:Y:S01]  /*781a0*/  @P5 STG.E desc[UR6][R76.64], R246 ;  /* 0x000000f64c005986 */ /* 0x0003e2000c101906 */
[----:B------:R-:W-:Y:S02]  /*781b0*/  VIADD R78, R10, 0x6 ;  /* 0x000000060a4e7836 */ /* 0x000fe40000000000 */
[----:B-1----:R-:W-:-:S05]  /*781c0*/  IMAD.WIDE R76, R252, 0x4, R8 ;  /* 0x00000004fc4c7825 */ /* 0x002fca00078e0208 */
[----:B------:R1:W-:Y:S01]  /*781d0*/  @P4 STG.E desc[UR6][R76.64], R242 ;  /* 0x000000f24c004986 */ /* 0x0003e2000c101906 */
[----:B------:R-:W-:Y:S01]  /*781e0*/  ISETP.GE.AND P4, PT, R78, UR9, PT ;  /* 0x000000094e007c0c */ /* 0x000fe2000bf86270 */
[----:B------:R-:W-:-:S03]  /*781f0*/  ULDC UR9, c[0x0][0x228] ;  /* 0x00008a0000097ab9 */ /* 0x000fc60000000800 */
[----:B------:R-:W-:Y:S01]  /*78200*/  ISETP.LT.AND P5, PT, R11, UR10, !P4 ;  /* 0x0000000a0b007c0c */ /* 0x000fe2000e7a1270 */
[----:B-1----:R-:W-:Y:S01]  /*78210*/  IMAD.WIDE R76, R146, 0x4, R2 ;  /* 0x00000004924c7825 */ /* 0x002fe200078e0202 */
[----:B------:R-:W-:-:S11]  /*78220*/  ULDC UR10, c[0x0][0x228] ;  /* 0x00008a00000a7ab9 */ /* 0x000fd60000000800 */
[----:B--2---:R1:W-:Y:S01]  /*78230*/  @P5 STG.E desc[UR6][R76.64], R147 ;  /* 0x000000934c005986 */ /* 0x0043e2000c101906 */
[----:B------:R-:W-:Y:S01]  /*78240*/  ISETP.LT.AND P5, PT, R12, UR9, !P4 ;  /* 0x000000090c007c0c */ /* 0x000fe2000e7a1270 */
[----:B------:R-:W-:Y:S01]  /*78250*/  ULDC UR9, c[0x0][0x228] ;  /* 0x00008a0000097ab9 */ /* 0x000fe20000000800 */
[----:B-1----:R-:W-:-:S11]  /*78260*/  IMAD.WIDE R76, R146, 0x4, R4 ;  /* 0x00000004924c7825 */ /* 0x002fd600078e0204 */
[----:B------:R1:W-:Y:S01]  /*78270*/  @P5 STG.E desc[UR6][R76.64], R144 ;  /* 0x000000904c005986 */ /* 0x0003e2000c101906 */
[----:B------:R-:W-:Y:S02]  /*78280*/  ISETP.LT.AND P5, PT, R13, UR9, !P4 ;  /* 0x000000090d007c0c */ /* 0x000fe4000e7a1270 */
[----:B------:R-:W-:Y:S01]  /*78290*/  ISETP.LT.AND P4, PT, R14, UR8, !P4 ;  /* 0x000000080e007c0c */ /* 0x000fe2000e781270 */
[----:B------:R-:W-:Y:S01]  /*782a0*/  VIADD R78, R10, 0x7 ;  /* 0x000000070a4e7836 */ /* 0x000fe20000000000 */
[----:B------:R-:W-:Y:S01]  /*782b0*/  ULDC.64 UR8, c[0x0][0x228] ;  /* 0x00008a0000087ab9 */ /* 0x000fe20000000a00 */
[C---:B-1----:R-:W-:Y:S01]  /*782c0*/  IMAD.WIDE R76, R146.reuse, 0x4, R6 ;  /* 0x00000004924c7825 */ /* 0x042fe200078e0206 */
[----:B------:R-:W2:Y:S07]  /*782d0*/  LDL.LU R144, [R1+0x2088] ;  /* 0x0020880001907983 */ /* 0x000eae0000300800 */
[----:B---3--:R1:W-:Y:S04]  /*782e0*/  @P5 STG.E desc[UR6][R76.64], R145 ;  /* 0x000000914c005986 */ /* 0x0083e8000c101906 */
[----:B-1----:R-:W3:Y:S01]  /*782f0*/  LDL.LU R145, [R1+0x1e40] ;  /* 0x001e400001917983 */ /* 0x002ee20000300800 */
[----:B------:R-:W-:-:S05]  /*78300*/  IMAD.WIDE R76, R146, 0x4, R8 ;  /* 0x00000004924c7825 */ /* 0x000fca00078e0208 */
[----:B----4-:R1:W-:Y:S04]  /*78310*/  @P4 STG.E desc[UR6][R76.64], R140 ;  /* 0x0000008c4c004986 */ /* 0x0103e8000c101906 */
[----:B-1----:R-:W4:Y:S01]  /*78320*/  LDL.LU R140, [R1+0x1e30] ;  /* 0x001e3000018c7983 */ /* 0x002f220000300800 */
[----:B------:R-:W-:Y:S01]  /*78330*/  ISETP.GE.AND P4, PT, R78, UR9, PT ;  /* 0x000000094e007c0c */ /* 0x000fe2000bf86270 */
[----:B------:R-:W-:Y:S01]  /*78340*/  IMAD.WIDE R76, R142, 0x4, R2 ;  /* 0x000000048e4c7825 */ /* 0x000fe200078e0202 */
[----:B------:R-:W-:Y:S01]  /*78350*/  ULDC UR9, c[0x0][0x228] ;  /* 0x00008a0000097ab9 */ /* 0x000fe20000000800 */
[----:B------:R-:W4:Y:S01]  /*78360*/  LDL.LU R148, [R1+0x1c00] ;  /* 0x001c000001947983 */ /* 0x000f220000300800 */
[----:B------:R-:W-:Y:S01]  /*78370*/  ISETP.LT.AND P5, PT, R11, UR10, !P4 ;  /* 0x0000000a0b007c0c */ /* 0x000fe2000e7a1270 */
[----:B------:R-:W-:Y:S01]  /*78380*/  VIADD R78, R10, 0x8 ;  /* 0x000000080a4e7836 */ /* 0x000fe20000000000 */
[----:B------:R-:W-:-:S11]  /*78390*/  ULDC UR10, c[0x0][0x228] ;  /* 0x00008a00000a7ab9 */ /* 0x000fd60000000800 */
[----:B------:R1:W-:Y:S01]  /*783a0*/  @P5 STG.E desc[UR6][R76.64], R143 ;  /* 0x0000008f4c005986 */ /* 0x0003e2000c101906 */
[----:B------:R-:W-:Y:S01]  /*783b0*/  ISETP.LT.AND P5, PT, R12, UR9, !P4 ;  /* 0x000000090c007c0c */ /* 0x000fe2000e7a1270 */
[----:B------:R-:W-:Y:S01]  /*783c0*/  ULDC UR9, c[0x0][0x228] ;  /* 0x00008a0000097ab9 */ /* 0x000fe20000000800 */
[----:B-1----:R-:W-:-:S11]  /*783d0*/  IMAD.WIDE R76, R142, 0x4, R4 ;  /* 0x000000048e4c7825 */ /* 0x002fd600078e0204 */
[----:B------:R1:W-:Y:S04]  /*783e0*/  @P5 STG.E desc[UR6][R76.64], R141 ;  /* 0x0000008d4c005986 */ /* 0x0003e8000c101906 */
[----:B-1----:R-:W4:Y:S04]  /*783f0*/  LDL.LU R141, [R1+0x1400] ;  /* 0x00140000018d7983 */ /* 0x002f280000300800 */
[----:B------:R-:W4:Y:S01]  /*78400*/  LDL.LU R146, [R1+0x208c] ;  /* 0x00208c0001927983 */ /* 0x000f220000300800 */
[----:B------:R-:W-:-:S03]  /*78410*/  ISETP.LT.AND P5, PT, R13, UR9, !P4 ;  /* 0x000000090d007c0c */ /* 0x000fc6000e7a1270 */
[----:B------:R-:W4:Y:S01]  /*78420*/  LDL.LU R147, [R1+0xc00] ;  /* 0x000c000001937983 */ /* 0x000f220000300800 */
[----:B------:R-:W-:Y:S01]  /*78430*/  IMAD.WIDE R76, R142, 0x4, R6 ;  /* 0x000000048e4c7825 */ /* 0x000fe200078e0206 */
[----:B------:R-:W-:Y:S01]  /*78440*/  ISETP.LT.AND P4, PT, R14, UR8, !P4 ;  /* 0x000000080e007c0c */ /* 0x000fe2000e781270 */
[----:B------:R-:W-:-:S07]  /*78450*/  ULDC.64 UR8, c[0x0][0x228] ;  /* 0x00008a0000087ab9 */ /* 0x000fce0000000a00 */
[----:B------:R1:W-:Y:S02]  /*78460*/  @P5 STG.E desc[UR6][R76.64], R247 ;  /* 0x000000f74c005986 */ /* 0x0003e4000c101906 */
[----:B-1----:R-:W-:Y:S02]  /*78470*/  IMAD.WIDE R76, R142, 0x4, R8 ;  /* 0x000000048e4c7825 */ /* 0x002fe400078e0208 */
[----:B------:R-:W4:Y:S04]  /*78480*/  LDL.LU R142, [R1+0x400] ;  /* 0x00040000018e7983 */ /* 0x000f280000300800 */
[----:B------:R2:W-:Y:S01]  /*78490*/  @P4 STG.E desc[UR6][R76.64], R243 ;  /* 0x000000f34c004986 */ /* 0x0005e2000c101906 */
[----:B------:R-:W-:Y:S01]  /*784a0*/  ISETP.GE.AND P4, PT, R78, UR9, PT ;  /* 0x000000094e007c0c */ /* 0x000fe2000bf86270 */
[----:B------:R-:W-:-:S02]  /*784b0*/  ULDC UR9, c[0x0][0x228] ;  /* 0x00008a0000097ab9 */ /* 0x000fc40000000800 */
[----:B------:R-:W4:Y:S01]  /*784c0*/  LDL.LU R143, [R1+0x2090] ;  /* 0x00209000018f7983 */ /* 0x000f220000300800 */
[----:B------:R-:W-:Y:S01]  /*784d0*/  ISETP.LT.AND P5, PT, R11, UR10, !P4 ;  /* 0x0000000a0b007c0c */ /* 0x000fe2000e7a1270 */
[----:B--2---:R-:W-:Y:S01]  /*784e0*/  IMAD.WIDE R76, R144, 0x4, R2 ;  /* 0x00000004904c7825 */ /* 0x004fe200078e0202 */
[----:B------:R-:W-:-:S11]  /*784f0*/  ULDC UR10, c[0x0][0x228] ;  /* 0x00008a00000a7ab9 */ /* 0x000fd60000000800 */
[----:B---3--:R1:W-:Y:S01]  /*78500*/  @P5 STG.E desc[UR6][R76.64], R145 ;  /* 0x000000914c005986 */ /* 0x0083e2000c101906 */
[----:B------:R-:W-:Y:S01]  /*78510*/  ISETP.LT.AND P5, PT, R12, UR9, !P4 ;  /* 0x000000090c007c0c */ /* 0x000fe2000e7a1270 */
[----:B------:R-:W-:Y:S02]  /*78520*/  ULDC UR9, c[0x0][0x228] ;  /* 0x00008a0000097ab9 */ /* 0x000fe40000000800 */
[----:B-1----:R-:W2:Y:S01]  /*78530*/  LDL.LU R145, [R1+0x10] ;  /* 0x0000100001917983 */ /* 0x002ea20000300800 */
[----:B------:R-:W-:-:S09]  /*78540*/  IMAD.WIDE R76, R144, 0x4, R4 ;  /* 0x00000004904c7825 */ /* 0x000fd200078e0204 */
[----:B----4-:R1:W-:Y:S04]  /*78550*/  @P5 STG.E desc[UR6][R76.64], R140 ;  /* 0x0000008c4c005986 */ /* 0x0103e8000c101906 */
[----:B-1----:R-:W3:Y:S01]  /*78560*/  LDL.LU R140, [R1] ;  /* 0x00000000018c7983 */ /* 0x002ee20000300800 */
[----:B------:R-:W-:Y:S01]  /*78570*/  ISETP.LT.AND P5, PT, R13, UR9, !P4 ;  /* 0x000000090d007c0c */ /* 0x000fe2000e7a1270 */
[----:B------:R-:W-:Y:S01]  /*78580*/  IMAD.WIDE R76, R144, 0x4, R6 ;  /* 0x00000004904c7825 */ /* 0x000fe200078e0206 */
[----:B------:R-:W-:Y:S01]  /*78590*/  ISETP.LT.AND P4, PT, R14, UR8, !P4 ;  /* 0x000000080e007c0c */ /* 0x000fe2000e781270 */
[----:B------:R-:W-:-:S10]  /*785a0*/  ULDC.64 UR8, c[0x0][0x228] ;  /* 0x00008a0000087ab9 */ /* 0x000fd40000000a00 */
[----:B------:R1:W-:Y:S02]  /*785b0*/  @P5 STG.E desc[UR6][R76.64], R148 ;  /* 0x000000944c005986 */ /* 0x0003e4000c101906 */
[----:B-1----:R-:W-:Y:S02]  /*785c0*/  IMAD.WIDE R76, R144, 0x4, R8 ;  /* 0x00000004904c7825 */ /* 0x002fe400078e0208 */
[----:B------:R-:W4:Y:S04]  /*785d0*/  LDL.LU R144, [R1+0x2094] ;  /* 0x0020940001907983 */ /* 0x000f280000300800 */
[----:B------:R-:W4:Y:S04]  /*785e0*/  LDL.LU R148, [R1+0x1e44] ;  /* 0x001e440001947983 */ /* 0x000f280000300800 */
[----:B------:R1:W-:Y:S01]  /*785f0*/  @P4 STG.E desc[UR6][R76.64], R141 ;  /* 0x0000008d4c004986 */ /* 0x0003e2000c101906 */
[----:B------:R-:W-:-:S03]  /*78600*/  VIADD R78, R10, 0x9 ;  /* 0x000000090a4e7836 */ /* 0x000fc60000000000 */
[----:B-1----:R-:W4:Y:S02]  /*78610*/  LDL.LU R141, [R1+0x1e34] ;  /* 0x001e3400018d7983 */ /* 0x002f240000300800 */
[----:B------:R-:W-:Y:S01]  /*78620*/  ISETP.GE.AND P4, PT, R78, UR9, PT ;  /* 0x000000094e007c0c */ /* 0x000fe2000bf86270 */
[----:B------:R-:W-:Y:S01]  /*78630*/  IMAD.WIDE R76, R146, 0x4, R2 ;  /* 0x00000004924c7825 */ /* 0x000fe200078e0202 */
[----:B------:R-:W-:Y:S02]  /*78640*/  ULDC UR9, c[0x0][0x228] ;  /* 0x00008a0000097ab9 */ /* 0x000fe40000000800 */
[----:B------:R-:W-:Y:S01]  /*78650*/  ISETP.LT.AND P5, PT, R11, UR10, !P4 ;  /* 0x0000000a0b007c0c */ /* 0x000fe2000e7a1270 */
[----:B------:R-:W-:Y:S01]  /*78660*/  VIADD R78, R10, 0xa ;  /* 0x0000000a0a4e7836 */ /* 0x000fe20000000000 */
[----:B------:R-:W-:-:S11]  /*78670*/  ULDC UR10, c[0x0][0x228] ;  /* 0x00008a00000a7ab9 */ /* 0x000fd60000000800 */
[----:B------:R1:W-:Y:S01]  /*78680*/  @P5 STG.E desc[UR6][R76.64], R147 ;  /* 0x000000934c005986 */ /* 0x0003e2000c101906 */
[----:B------:R-:W-:Y:S01]  /*78690*/  ISETP.LT.AND P5, PT, R12, UR9, !P4 ;  /* 0x000000090c007c0c */ /* 0x000fe2000e7a1270 */
[----:B------:R-:W-:Y:S02]  /*786a0*/  ULDC UR9, c[0x0][0x228] ;  /* 0x00008a0000097ab9 */ /* 0x000fe40000000800 */
[----:B-1----:R-:W4:Y:S01]  /*786b0*/  LDL.LU R147, [R1+0x1c04] ;  /* 0x001c040001937983 */ /* 0x002f220000300800 */
[----:B------:R-:W-:-:S09]  /*786c0*/  IMAD.WIDE R76, R146, 0x4, R4 ;  /* 0x00000004924c7825 */ /* 0x000fd200078e0204 */
[----:B------:R1:W-:Y:S04]  /*786d0*/  @P5 STG.E desc[UR6][R76.64], R142 ;  /* 0x0000008e4c005986 */ /* 0x0003e8000c101906 */
[----:B-1----:R-:W4:Y:S01]  /*786e0*/  LDL.LU R142, [R1+0x1404] ;  /* 0x00140400018e7983 */ /* 0x002f220000300800 */
[----:B------:R-:W-:Y:S01]  /*786f0*/  ISETP.LT.AND P5, PT, R13, UR9, !P4 ;  /* 0x000000090d007c0c */ /* 0x000fe2000e7a1270 */
[----:B------:R-:W-:Y:S01]  /*78700*/  IMAD.WIDE R76, R146, 0x4, R6 ;  /* 0x00000004924c7825 */ /* 0x000fe200078e0206 */
[----:B------:R-:W-:Y:S01]  /*78710*/  ISETP.LT.AND P4, PT, R14, UR8, !P4 ;  /* 0x000000080e007c0c */ /* 0x000fe2000e781270 */
[----:B------:R-:W-:-:S10]  /*78720*/  ULDC.64 UR8, c[0x0][0x228] ;  /* 0x00008a0000087ab9 */ /* 0x000fd40000000a00 */
[----:B--2---:R1:W-:Y:S02]  /*78730*/  @P5 STG.E desc[UR6][R76.64], R145 ;  /* 0x000000914c005986 */ /* 0x0043e4000c101906 */
[----:B-1----:R-:W-:Y:S02]  /*78740*/  IMAD.WIDE R76, R146, 0x4, R8 ;  /* 0x00000004924c7825 */ /* 0x002fe400078e0208 */
[----:B------:R-:W2:Y:S04]  /*78750*/  LDL.LU R146, [R1+0x2098] ;  /* 0x0020980001927983 */ /* 0x000ea80000300800 */
[----:B------:R-:W2:Y:S04]  /*78760*/  LDL.LU R145, [R1+0xc04] ;  /* 0x000c040001917983 */ /* 0x000ea80000300800 */
[----:B---3--:R1:W-:Y:S04]  /*78770*/  @P4 STG.E desc[UR6][R76.64], R140 ;  /* 0x0000008c4c004986 */ /* 0x0083e8000c101906 */
[----:B-1----:R-:W3:Y:S01]  /*78780*/  LDL.LU R140, [R1+0x404] ;  /* 0x00040400018c7983 */ /* 0x002ee20000300800 */
[----:B------:R-:W-:Y:S01]  /*78790*/  ISETP.GE.AND P4, PT, R78, UR9, PT ;  /* 0x000000094e007c0c */ /* 0x000fe2000bf86270 */
[----:B------:R-:W-:Y:S01]  /*787a0*/  IMAD.WIDE R76, R143, 0x4, R2 ;  /* 0x000000048f4c7825 */ /* 0x000fe200078e0202 */
[----:B------:R-:W-:-:S02]  /*787b0*/  ULDC UR9, c[0x0][0x228] ;  /* 0x00008a0000097ab9 */ /* 0x000fc40000000800 */
[----:B------:R-:W-:Y:S01]  /*787c0*/  ISETP.LT.AND P5, PT, R11, UR10, !P4 ;  /* 0x0000000a0b007c0c */ /* 0x000fe2000e7a1270 */
[----:B------:R-:W-:Y:S01]  /*787d0*/  VIADD R78, R10, 0xb ;  /* 0x0000000b0a4e7836 */ /* 0x000fe20000000000 */
[----:B------:R-:W-:-:S11]  /*787e0*/  ULDC UR10, c[0x0][0x228] ;  /* 0x00008a00000a7ab9 */ /* 0x000fd60000000800 */
[----:B----4-:R1:W-:Y:S01]  /*787f0*/  @P5 STG.E desc[UR6][R76.64], R148 ;  /* 0x000000944c005986 */ /* 0x0103e2000c101906 */
[----:B------:R-:W-:Y:S01]  /*78800*/  ISETP.LT.AND P5, PT, R12, UR9, !P4 ;  /* 0x000000090c007c0c */ /* 0x000fe2000e7a1270 */
[----:B------:R-:W-:Y:S02]  /*78810*/  ULDC UR9, c[0x0][0x228] ;  /* 0x00008a0000097ab9 */ /* 0x000fe40000000800 */
[----:B-1----:R-:W4:Y:S01]  /*78820*/  LDL.LU R148, [R1+0x14] ;  /* 0x0000140001947983 */ /* 0x002f220000300800 */
[----:B------:R-:W-:-:S09]  /*78830*/  IMAD.WIDE R76, R143, 0x4, R4 ;  /* 0x000000048f4c7825 */ /* 0x000fd200078e0204 */
[----:B------:R1:W-:Y:S04]  /*78840*/  @P5 STG.E desc[UR6][R76.64], R141 ;  /* 0x0000008d4c005986 */ /* 0x0003e8000c101906 */
[----:B-1----:R-:W4:Y:S01]  /*78850*/  LDL.LU R141, [R1+0x4] ;  /* 0x00000400018d7983 */ /* 0x002f220000300800 */
[----:B------:R-:W-:Y:S02]  /*78860*/  ISETP.LT.AND P5, PT, R13, UR9, !P4 ;  /* 0x000000090d007c0c */ /* 0x000fe4000e7a1270 */
[----:B------:R-:W-:Y:S01]  /*78870*/  ISETP.LT.AND P4, PT, R14, UR8, !P4 ;  /* 0x000000080e007c0c */ /* 0x000fe2000e781270 */
[----:B------:R-:W-:Y:S01]  /*78880*/  IMAD.WIDE R76, R143, 0x4, R6 ;  /* 0x000000048f4c7825 */ /* 0x000fe200078e0206 */
[----:B------:R-:W-:-:S09]  /*78890*/  ULDC.64 UR8, c[0x0][0x228] ;  /* 0x00008a0000087ab9 */ /* 0x000fd20000000a00 */
[----:B------:R1:W-:Y:S02]  /*788a0*/  @P5 STG.E desc[UR6][R76.64], R147 ;  /* 0x000000934c005986 */ /* 0x0003e4000c101906 */
[----:B-1----:R-:W-:Y:S02]  /*788b0*/  IMAD.WIDE R76, R143, 0x4, R8 ;  /* 0x000000048f4c7825 */ /* 0x002fe400078e0208 */
[----:B------:R-:W4:Y:S04]  /*788c0*/  LDL.LU R143, [R1+0x209c] ;  /* 0x00209c00018f7983 */ /* 0x000f280000300800 */
[----:B------:R1:W-:Y:S01]  /*788d0*/  @P4 STG.E desc[UR6][R76.64], R142 ;  /* 0x0000008e4c004986 */ /* 0x0003e2000c101906 */
[----:B------:R-:W-:Y:S01]  /*788e0*/  ISETP.GE.AND P4, PT, R78, UR9, PT ;  /* 0x000000094e007c0c */ /* 0x000fe2000bf86270 */
[----:B------:R-:W-:-:S02]  /*788f0*/  ULDC UR9, c[0x0][0x228] ;  /* 0x00008a0000097ab9 */ /* 0x000fc40000000800 */
[----:B-1----:R-:W4:Y:S01]  /*78900*/  LDL.LU R142, [R1+0x1e48] ;  /* 0x001e4800018e7983 */ /* 0x002f220000300800 */
[----:B------:R-:W-:Y:S01]  /*78910*/  ISETP.LT.AND P5, PT, R11, UR10, !P4 ;  /* 0x0000000a0b007c0c */ /* 0x000fe2000e7a1270 */
[----:B------:R-:W-:Y:S01]  /*78920*/  IMAD.WIDE R76, R144, 0x4, R2 ;  /* 0x00000004904c7825 */ /* 0x000fe200078e0202 */
[----:B------:R-:W-:Y:S01]  /*78930*/  ULDC UR10, c[0x0][0x228] ;  /* 0x00008a00000a7ab9 */ /* 0x000fe20000000800 */
[----:B------:R-:W4:Y:S10]  /*78940*/  LDL.LU R147, [R1+0x1e38] ;  /* 0x001e380001937983 */ /* 0x000f340000300800 */
[----:B--2---:R1:W-:Y:S01]  /*78950*/  @P5 STG.E desc[UR6][R76.64], R145 ;  /* 0x000000914c005986 */ /* 0x0043e2000c101906 */
[----:B------:R-:W-:Y:S01]  /*78960*/  ISETP.LT.AND P5, PT, R12, UR9, !P4 ;  /* 0x000000090c007c0c */ /* 0x000fe2000e7a1270 */
[----:B------:R-:W-:-:S02]  /*78970*/  ULDC UR9, c[0x0][0x228] ;  /* 0x00008a0000097ab9 */ /* 0x000fc40000000800 */
[----:B-1----:R-:W2:Y:S01]  /*78980*/  LDL.LU R145, [R1+0x1c08] ;  /* 0x001c080001917983 */ /* 0x002ea20000300800 */
[----:B------:R-:W-:-:S09]  /*78990*/  IMAD.WIDE R76, R144, 0x4, R4 ;  /* 0x00000004904c7825 */ /* 0x000fd200078e0204 */
[----:B---3--:R1:W-:Y:S04]  /*789a0*/  @P5 STG.E desc[UR6][R76.64], R140 ;  /* 0x0000008c4c005986 */ /* 0x0083e8000c101906 */
[----:B-1----:R-:W3:Y:S01]  /*789b0*/  LDL.LU R140, [R1+0x1408] ;  /* 0x00140800018c7983 */ /* 0x002ee20000300800 */
[----:B------:R-:W-:Y:S02]  /*789c0*/  ISETP.LT.AND P5, PT, R13, UR9, !P4 ;  /* 0x000000090d007c0c */ /* 0x000fe4000e7a1270 */
[----:B------:R-:W-:Y:S01]  /*789d0*/  ISETP.LT.AND P4, PT, R14, UR8, !P4 ;  /* 0x000000080e007c0c */ /* 0x000fe2000e781270 */
[----:B------:R-:W-:Y:S01]  /*789e0*/  IMAD.WIDE R76, R144, 0x4, R6 ;  /* 0x00000004904c7825 */ /* 0x000fe200078e0206 */
[----:B------:R-:W-:-:S09]  /*789f0*/  ULDC.64 UR8, c[0x0][0x228] ;  /* 0x00008a0000087ab9 */ /* 0x000fd20000000a00 */
[----:B----4-:R1:W-:Y:S02]  /*78a00*/  @P5 STG.E desc[UR6][R76.64], R148 ;  /* 0x000000944c005986 */ /* 0x0103e4000c101906 */
[----:B-1----:R-:W-:Y:S02]  /*78a10*/  IMAD.WIDE R76, R144, 0x4, R8 ;  /* 0x00000004904c7825 */ /* 0x002fe400078e0208 */
[----:B------:R-:W4:Y:S04]  /*78a20*/  LDL.LU R144, [R1+0x20a0] ;  /* 0x0020a00001907983 */ /* 0x000f280000300800 */
[----:B------:R1:W-:Y:S04]  /*78a30*/  @P4 STG.E desc[UR6][R76.64], R141 ;  /* 0x0000008d4c004986 */ /* 0x0003e8000c101906 */
[----:B-1----:R-:W4:Y:S04]  /*78a40*/  LDL.LU R141, [R1+0xc08] ;  /* 0x000c0800018d7983 */ /* 0x002f280000300800 */
[----:B------:R-:W4:Y:S01]  /*78a50*/  LDL.LU R150, [R1+0x408] ;  /* 0x0004080001967983 */ /* 0x000f220000300800 */
[----:B------:R-:W-:-:S03]  /*78a60*/  VIADD R78, R10, 0xc ;  /* 0x0000000c0a4e7836 */ /* 0x000fc60000000000 */
[----:B------:R-:W4:Y:S02]  /*78a70*/  LDL.LU R148, [R1+0x18] ;  /* 0x0000180001947983 */ /* 0x000f240000300800 */
        /* <DEDUP_REMOVED lines=11> */
[----:B------:R1:W-:Y:S01]  /*78b30*/  @P5 STG.E desc[UR6][R76.64], R147 ;  /* 0x000000934c005986 */ /* 0x0003e2000c101906 */
[----:B------:R-:W-:Y:S02]  /*78b40*/  ISETP.LT.AND P5, PT, R13, UR9, !P4 ;  /* 0x000000090d007c0c */ /* 0x000fe4000e7a1270 */
[----:B------:R-:W-:Y:S01]  /*78b50*/  ISETP.LT.AND P4, PT, R14, UR8, !P4 ;  /* 0x000000080e007c0c */ /* 0x000fe2000e781270 */
[----:B------:R-:W-:Y:S01]  /*78b60*/  ULDC.64 UR8, c[0x0][0x228] ;  /* 0x00008a0000087ab9 */ /* 0x000fe20000000a00 */
[----:B-1----:R-:W-:-:S09]  /*78b70*/  IMAD.WIDE R76, R146, 0x4, R6 ;  /* 0x00000004924c7825 */ /* 0x002fd200078e0206 */
[----:B--2---:R1:W-:Y:S04]  /*78b80*/  @P5 STG.E desc[UR6][R76.64], R145 ;  /* 0x000000914c005986 */ /* 0x0043e8000c101906 */
[----:B-1----:R-:W2:Y:S01]  /*78b90*/  LDL.LU R145, [R1+0x1e4c] ;  /* 0x001e4c0001917983 */ /* 0x002ea20000300800 */
[----:B------:R-:W-:-:S03]  /*78ba0*/  IMAD.WIDE R76, R146, 0x4, R8 ;  /* 0x00000004924c7825 */ /* 0x000fc600078e0208 */
[----:B------:R-:W2:Y:S04]  /*78bb0*/  LDL.LU R146, [R1+0x20a4] ;  /* 0x0020a40001927983 */ /* 0x000ea80000300800 */
[----:B---3--:R1:W-:Y:S04]  /*78bc0*/  @P4 STG.E desc[UR6][R76.64], R140 ;  /* 0x0000008c4c004986 */ /* 0x0083e8000c101906 */
[----:B-1----:R-:W3:Y:S01]  /*78bd0*/  LDL.LU R140, [R1+0x1e3c] ;  /* 0x001e3c00018c7983 */ /* 0x002ee20000300800 */
[----:B------:R-:W-:Y:S01]  /*78be0*/  ISETP.GE.AND P4, PT, R78, UR9, PT ;  /* 0x000000094e007c0c */ /* 0x000fe2000bf86270 */
[----:B------:R-:W-:Y:S01]  /*78bf0*/  IMAD.WIDE R76, R143, 0x4, R2 ;  /* 0x000000048f4c7825 */ /* 0x000fe200078e0202 */
[----:B------:R-:W-:Y:S01]  /*78c00*/  ULDC UR9, c[0x0][0x228] ;  /* 0x00008a0000097ab9 */ /* 0x000fe20000000800 */
[----:B------:R-:W3:Y:S01]  /*78c10*/  LDL.LU R147, [R1+0x1c0c] ;  /* 0x001c0c0001937983 */ /* 0x000ee20000300800 */
        /* <DEDUP_REMOVED lines=26> */
[----:B------:R-:W-:Y:S01]  /*78dc0*/  ULDC UR9, c[0x0][0x228] ;  /* 0x00008a0000097ab9 */ /* 0x000fe20000000800 */
[----:B-1----:R-:W-:-:S11]  /*78dd0*/  IMAD.WIDE R76, R144, 0x4, R4 ;  /* 0x00000004904c7825 */ /* 0x002fd600078e0204 */
[----:B---3--:R1:W-:Y:S04]  /*78de0*/  @P5 STG.E desc[UR6][R76.64], R140 ;  /* 0x0000008c4c005986 */ /* 0x0083e8000c101906 */
[----:B-1----:R-:W2:Y:S01]  /*78df0*/  LDL.LU R140, [R1+0xc] ;  /* 0x00000c00018c7983 */ /* 0x002ea20000300800 */
[----:B------:R-:W-:Y:S01]  /*78e00*/  ISETP.LT.AND P5, PT, R13, UR9, !P4 ;  /* 0x000000090d007c0c */ /* 0x000fe2000e7a1270 */
[----:B------:R-:W-:Y:S02]  /*78e10*/  IMAD.WIDE R76, R144, 0x4, R6 ;  /* 0x00000004904c7825 */ /* 0x000fe400078e0206 */
[----:B------:R-:W3:Y:S01]  /*78e20*/  LDL.LU R145, [R1+0x20a8] ;  /* 0x0020a80001917983 */ /* 0x000ee20000300800 */
[----:B------:R-:W-:Y:S01]  /*78e30*/  ISETP.LT.AND P4, PT, R14, UR8, !P4 ;  /* 0x000000080e007c0c */ /* 0x000fe2000e781270 */
[----:B------:R-:W-:Y:S01]  /*78e40*/  VIADD R78, R10, 0xf ;  /* 0x0000000f0a4e7836 */ /* 0x000fe20000000000 */
[----:B------:R-:W-:-:S07]  /*78e50*/  ULDC.64 UR8, c[0x0][0x228] ;  /* 0x00008a0000087ab9 */ /* 0x000fce0000000a00 */
[----:B------:R1:W-:Y:S02]  /*78e60*/  @P5 STG.E desc[UR6][R76.64], R147 ;  /* 0x000000934c005986 */ /* 0x0003e4000c101906 */
[----:B-1----:R-:W-:Y:S02]  /*78e70*/  IMAD.WIDE R76, R144, 0x4, R8 ;  /* 0x00000004904c7825 */ /* 0x002fe400078e0208 */
[----:B------:R-:W3:Y:S04]  /*78e80*/  LDL.LU R144, [R1+0x1c10] ;  /* 0x001c100001907983 */ /* 0x000ee80000300800 */
[----:B----4-:R1:W-:Y:S01]  /*78e90*/  @P4 STG.E desc[UR6][R76.64], R141 ;  /* 0x0000008d4c004986 */ /* 0x0103e2000c101906 */
[----:B------:R-:W-:Y:S01]  /*78ea0*/  ISETP.GE.AND P4, PT, R78, UR9, PT ;  /* 0x000000094e007c0c */ /* 0x000fe2000bf86270 */
[----:B------:R-:W-:-:S02]  /*78eb0*/  ULDC UR9, c[0x0][0x228] ;  /* 0x00008a0000097ab9 */ /* 0x000fc40000000800 */
[----:B-1----:R-:W4:Y:S01]  /*78ec0*/  LDL.LU R141, [R1+0x1810] ;  /* 0x00181000018d7983 */ /* 0x002f220000300800 */
[----:B------:R-:W-:Y:S01]  /*78ed0*/  ISETP.LT.AND P5, PT, R11, UR10, !P4 ;  /* 0x0000000a0b007c0c */ /* 0x000fe2000e7a1270 */
[----:B------:R-:W-:Y:S01]  /*78ee0*/  IMAD.WIDE R76, R146, 0x4, R2 ;  /* 0x00000004924c7825 */ /* 0x000fe200078e0202 */
[----:B------:R-:W-:Y:S01]  /*78ef0*/  ULDC UR10, c[0x0][0x228] ;  /* 0x00008a00000a7ab9 */ /* 0x000fe20000000800 */
[----:B------:R-:W4:Y:S10]  /*78f00*/  LDL.LU R147, [R1+0x1410] ;  /* 0x0014100001937983 */ /* 0x000f340000300800 */
[----:B------:R1:W-:Y:S01]  /*78f10*/  @P5 STG.E desc[UR6][R76.64], R143 ;  /* 0x0000008f4c005986 */ /* 0x0003e2000c101906 */
[----:B------:R-:W-:Y:S01]  /*78f20*/  ISETP.LT.AND P5, PT, R12, UR9, !P4 ;  /* 0x000000090c007c0c */ /* 0x000fe2000e7a1270 */
[----:B------:R-:W-:Y:S01]  /*78f30*/  ULDC UR9, c[0x0][0x228] ;  /* 0x00008a0000097ab9 */ /* 0x000fe20000000800 */
[----:B-1----:R-:W-:-:S11]  /*78f40*/  IMAD.WIDE R76, R146, 0x4, R4 ;  /* 0x00000004924c7825 */ /* 0x002fd600078e0204 */
[----:B------:R1:W-:Y:S04]  /*78f50*/  @P5 STG.E desc[UR6][R76.64], R142 ;  /* 0x0000008e4c005986 */ /* 0x0003e8000c101906 */
[----:B-1----:R-:W4:Y:S01]  /*78f60*/  LDL.LU R142, [R1+0x1010] ;  /* 0x00101000018e7983 */ /* 0x002f220000300800 */
[----:B------:R-:W-:Y:S01]  /*78f70*/  ISETP.LT.AND P5, PT, R13, UR9, !P4 ;  /* 0x000000090d007c0c */ /* 0x000fe2000e7a1270 */
[----:B------:R-:W-:Y:S02]  /*78f80*/  IMAD.WIDE R76, R146, 0x4, R6 ;  /* 0x00000004924c7825 */ /* 0x000fe400078e0206 */
[----:B------:R-:W4:Y:S01]  /*78f90*/  LDL.LU R143, [R1+0x20ac] ;  /* 0x0020ac00018f7983 */ /* 0x000f220000300800 */
[----:B------:R-:W-:Y:S01]  /*78fa0*/  ISETP.LT.AND P4, PT, R14, UR8, !P4 ;  /* 0x000000080e007c0c */ /* 0x000fe2000e781270 */
[----:B------:R-:W-:Y:S01]  /*78fb0*/  VIADD R78, R10, 0x10 ;  /* 0x000000100a4e7836 */ /* 0x000fe20000000000 */
[----:B------:R-:W-:-:S07]  /*78fc0*/  ULDC.64 UR8, c[0x0][0x228] ;  /* 0x00008a0000087ab9 */ /* 0x000fce0000000a00 */
[----:B------:R1:W-:Y:S04]  /*78fd0*/  @P5 STG.E desc[UR6][R76.64], R148 ;  /* 0x000000944c005986 */ /* 0x0003e8000c101906 */
[----:B-1----:R-:W4:Y:S01]  /*78fe0*/  LDL.LU R148, [R1+0xc10] ;  /* 0x000c100001947983 */ /* 0x002f220000300800 */
[----:B------:R-:W-:-:S05]  /*78ff0*/  IMAD.WIDE R76, R146, 0x4, R8 ;  /* 0x00000004924c7825 */ /* 0x000fca00078e0208 */
[----:B--2---:R1:W-:Y:S04]  /*79000*/  @P4 STG.E desc[UR6][R76.64], R140 ;  /* 0x0000008c4c004986 */ /* 0x0043e8000c101906 */
[----:B-1----:R-:W2:Y:S01]  /*79010*/  LDL.LU R140, [R1+0x810] ;  /* 0x00081000018c7983 */ /* 0x002ea20000300800 */
[----:B------:R-:W-:Y:S01]  /*79020*/  ISETP.GE.AND P4, PT, R78, UR9, PT ;  /* 0x000000094e007c0c */ /* 0x000fe2000bf86270 */
[----:B---3--:R-:W-:Y:S01]  /*79030*/  IMAD.WIDE R76, R145, 0x4, R2 ;  /* 0x00000004914c7825 */ /* 0x008fe200078e0202 */
[----:B------:R-:W-:Y:S01]  /*79040*/  ULDC UR9, c[0x0][0x228] ;  /* 0x00008a0000097ab9 */ /* 0x000fe20000000800 */
[----:B------:R-:W3:Y:S01]  /*79050*/  LDL.LU R146, [R1+0x20b0] ;  /* 0x0020b00001927983 */ /* 0x000ee20000300800 */
[----:B------:R-:W-:Y:S01]  /*79060*/  ISETP.LT.AND P5, PT, R11, UR10, !P4 ;  /* 0x0000000a0b007c0c */ /* 0x000fe2000e7a1270 */
[----:B------:R-:W-:Y:S01]  /*79070*/  VIADD R78, R10, 0x11 ;  /* 0x000000110a4e7836 */ /* 0x000fe20000000000 */
[----:B------:R-:W-:-:S11]  /*79080*/  ULDC UR10, c[0x0][0x228] ;  /* 0x00008a00000a7ab9 */ /* 0x000fd60000000800 */
[----:B------:R1:W-:Y:S01]  /*79090*/  @P5 STG.E desc[UR6][R76.64], R144 ;  /* 0x000000904c005986 */ /* 0x0003e2000c101906 */
[----:B------:R-:W-:Y:S01]  /*790a0*/  ISETP.LT.AND P5, PT, R12, UR9, !P4 ;  /* 0x000000090c007c0c */ /* 0x000fe2000e7a1270 */
[----:B------:R-:W-:Y:S02]  /*790b0*/  ULDC UR9, c[0x0][0x228] ;  /* 0x00008a0000097ab9 */ /* 0x000fe40000000800 */
[----:B-1----:R-:W3:Y:S01]  /*790c0*/  LDL.LU R144, [R1+0x410] ;  /* 0x0004100001907983 */ /* 0x002ee20000300800 */
[----:B------:R-:W-:-:S09]  /*790d0*/  IMAD.WIDE R76, R145, 0x4, R4 ;  /* 0x00000004914c7825 */ /* 0x000fd200078e0204 */
[----:B----4-:R1:W-:Y:S04]  /*790e0*/  @P5 STG.E desc[UR6][R76.64], R141 ;  /* 0x0000008d4c005986 */ /* 0x0103e8000c101906 */
[----:B-1----:R-:W4:Y:S01]  /*790f0*/  LDL.LU R141, [R1+0x20] ;  /* 0x00002000018d7983 */ /* 0x002f220000300800 */
        /* <DEDUP_REMOVED lines=9> */
[----:B------:R-:W-:Y:S01]  /*79190*/  ISETP.GE.AND P4, PT, R78, UR9, PT ;  /* 0x000000094e007c0c */ /* 0x000fe2000bf86270 */
[----:B------:R-:W-:-:S02]  /*791a0*/  ULDC UR9, c[0x0][0x228] ;  /* 0x00008a0000097ab9 */ /* 0x000fc40000000800 */
[----:B-1----:R-:W4:Y:S01]  /*791b0*/  LDL.LU R142, [R1+0x1814] ;  /* 0x00181400018e7983 */ /* 0x002f220000300800 */
[----:B------:R-:W-:Y:S01]  /*791c0*/  ISETP.LT.AND P5, PT, R11, UR10, !P4 ;  /* 0x0000000a0b007c0c */ /* 0x000fe2000e7a1270 */
[----:B------:R-:W-:Y:S01]  /*791d0*/  IMAD.WIDE R76, R143, 0x4, R2 ;  /* 0x000000048f4c7825 */ /* 0x000fe200078e0202 */
[----:B------:R-:W-:-:S11]  /*791e0*/  ULDC UR10, c[0x0][0x228] ;  /* 0x00008a00000a7ab9 */ /* 0x000fd60000000800 */
[----:B------:R1:W-:Y:S01]  /*791f0*/  @P5 STG.E desc[UR6][R76.64], R148 ;  /* 0x000000944c005986 */ /* 0x0003e2000c101906 */
[----:B------:R-:W-:Y:S01]  /*79200*/  ISETP.LT.AND P5, PT, R12, UR9, !P4 ;  /* 0x000000090c007c0c */ /* 0x000fe2000e7a1270 */
[----:B------:R-:W-:Y:S02]  /*79210*/  ULDC UR9, c[0x0][0x228] ;  /* 0x00008a0000097ab9 */ /* 0x000fe40000000800 */
[----:B-1----:R-:W4:Y:S01]  /*79220*/  LDL.LU R148, [R1+0x1414] ;  /* 0x0014140001947983 */ /* 0x002f220000300800 */
[----:B------:R-:W-:-:S09]  /*79230*/  IMAD.WIDE R76, R143, 0x4, R4 ;  /* 0x000000048f4c7825 */ /* 0x000fd200078e0204 */
[----:B--2---:R1:W-:Y:S04]  /*79240*/  @P5 STG.E desc[UR6][R76.64], R140 ;  /* 0x0000008c4c005986 */ /* 0x0043e8000c101906 */
[----:B-1----:R-:W2:Y:S01]  /*79250*/  LDL.LU R140, [R1+0x1014] ;  /* 0x00101400018c7983 */ /* 0x002ea20000300800 */
[----:B------:R-:W-:Y:S01]  /*79260*/  ISETP.LT.AND P5, PT, R13, UR9, !P4 ;  /* 0x000000090d007c0c */ /* 0x000fe2000e7a1270 */
[----:B------:R-:W-:Y:S01]  /*79270*/  IMAD.WIDE R76, R143, 0x4, R6 ;  /* 0x000000048f4c7825 */ /* 0x000fe200078e0206 */
[----:B------:R-:W-:Y:S01]  /*79280*/  ISETP.LT.AND P4, PT, R14, UR8, !P4 ;  /* 0x000000080e007c0c */ /* 0x000fe2000e781270 */
[----:B------:R-:W-:-:S10]  /*79290*/  ULDC.64 UR8, c[0x0][0x228] ;  /* 0x00008a0000087ab9 */ /* 0x000fd40000000a00 */
[----:B---3--:R1:W-:Y:S02]  /*792a0*/  @P5 STG.E desc[UR6][R76.64], R144 ;  /* 0x000000904c005986 */ /* 0x0083e4000c101906 */
[----:B-1----:R-:W-:Y:S02]  /*792b0*/  IMAD.WIDE R76, R143, 0x4, R8 ;  /* 0x000000048f4c7825 */ /* 0x002fe400078e0208 */
[----:B------:R-:W3:Y:S04]  /*792c0*/  LDL.LU R143, [R1+0x20b8] ;  /* 0x0020b800018f7983 */ /* 0x000ee80000300800 */
[----:B------:R-:W3:Y:S04]  /*792d0*/  LDL.LU R144, [R1+0xc14] ;  /* 0x000c140001907983 */ /* 0x000ee80000300800 */
[----:B----4-:R1:W-:Y:S01]  /*792e0*/  @P4 STG.E desc[UR6][R76.64], R141 ;  /* 0x0000008d4c004986 */ /* 0x0103e2000c101906 */
        /* <DEDUP_REMOVED lines=22> */
[----:B--2---:R1:W-:Y:S04]  /*79450*/  @P4 STG.E desc[UR6][R76.64], R140 ;  /* 0x0000008c4c004986 */ /* 0x0043e8000c101906 */
[----:B-1----:R-:W2:Y:S01]  /*79460*/  LDL.LU R140, [R1+0x1c18] ;  /* 0x001c1800018c7983 */ /* 0x002ea20000300800 */
[----:B------:R-:W-:Y:S01]  /*79470*/  ISETP.GE.AND P4, PT, R78, UR9, PT ;  /* 0x000000094e007c0c */ /* 0x000fe2000bf86270 */
[----:B------:R-:W-:Y:S01]  /*79480*/  IMAD.WIDE R76, R145, 0x4, R2 ;  /* 0x00000004914c7825 */ /* 0x000fe200078e0202 */
[----:B------:R-:W-:Y:S01]  /*79490*/  ULDC UR9, c[0x0][0x228] ;  /* 0x00008a0000097ab9 */ /* 0x000fe20000000800 */
[----:B------:R-:W2:Y:S01]  /*794a0*/  LDL.LU R148, [R1+0x1818] ;  /* 0x0018180001947983 */ /* 0x000ea20000300800 */
[----:B------:R-:W-:Y:S01]  /*794b0*/  ISETP.LT.AND P5, PT, R11, UR10, !P4 ;  /* 0x0000000a0b007c0c */ /* 0x000fe2000e7a1270 */
[----:B------:R-:W-:Y:S01]  /*794c0*/  VIADD R78, R10, 0x14 ;  /* 0x000000140a4e7836 */ /* 0x000fe20000000000 */
[----:B------:R-:W-:-:S11]  /*794d0*/  ULDC UR10, c[0x0][0x228] ;  /* 0x00008a00000a7ab9 */ /* 0x000fd60000000800 */
        /* <DEDUP_REMOVED lines=14> */
[----:B------:R1:W-:Y:S04]  /*795c0*/  @P4 STG.E desc[UR6][R76.64], R142 ;  /* 0x0000008e4c004986 */ /* 0x0003e8000c101906 */
[----:B-1----:R-:W4:Y:S04]  /*795d0*/  LDL.LU R142, [R1+0xc18] ;  /* 0x000c1800018e7983 */ /* 0x002f280000300800 */
[----:B------:R-:W4:Y:S01]  /*795e0*/  LDL.LU R150, [R1+0x818] ;  /* 0x0008180001967983 */ /* 0x000f220000300800 */
[----:B------:R-:W-:Y:S01]  /*795f0*/  ISETP.GE.AND P4, PT, R78, UR9, PT ;  /* 0x000000094e007c0c */ /* 0x000fe2000bf86270 */
[----:B------:R-:W-:Y:S01]  /*79600*/  IMAD.WIDE R76, R143, 0x4, R2 ;  /* 0x000000048f4c7825 */ /* 0x000fe200078e0202 */
[----:B------:R-:W-:Y:S01]  /*79610*/  ULDC UR9, c[0x0][0x228] ;  /* 0x00008a0000097ab9 */ /* 0x000fe20000000800 */
[----:B------:R-:W4:Y:S01]  /*79620*/  LDL.LU R147, [R1+0x418] ;  /* 0x0004180001937983 */ /* 0x000f220000300800 */
[----:B------:R-:W-:Y:S01]  /*79630*/  ISETP.LT.AND P5, PT, R11, UR10, !P4 ;  /* 0x0000000a0b007c0c */ /* 0x000fe2000e7a1270 */
[----:B------:R-:W-:Y:S01]  /*79640*/  VIADD R78, R10, 0x15 ;  /* 0x000000150a4e7836 */ /* 0x000fe20000000000 */
[----:B------:R-:W-:-:S11]  /*79650*/  ULDC UR10, c[0x0][0x228] ;  /* 0x00008a00000a7ab9 */ /* 0x000fd60000000800 */
[----:B--2---:R1:W-:Y:S04]  /*79660*/  @P5 STG.E desc[UR6][R76.64], R140 ;  /* 0x0000008c4c005986 */ /* 0x0043e8000c101906 */
[----:B-1----:R-:W2:Y:S01]  /*79670*/  LDL.LU R140, [R1+0x28] ;  /* 0x00002800018c7983 */ /* 0x002ea20000300800 */
[----:B------:R-:W-:Y:S01]  /*79680*/  ISETP.LT.AND P5, PT, R12, UR9, !P4 ;  /* 0x000000090c007c0c */ /* 0x000fe2000e7a1270 */
[----:B------:R-:W-:Y:S01]  /*79690*/  IMAD.WIDE R76, R143, 0x4, R4 ;  /* 0x000000048f4c7825 */ /* 0x000fe200078e0204 */
[----:B------:R-:W-:-:S11]  /*796a0*/  ULDC UR9, c[0x0][0x228] ;  /* 0x00008a0000097ab9 */ /* 0x000fd60000000800 */
[----:B------:R1:W-:Y:S01]  /*796b0*/  @P5 STG.E desc[UR6][R76.64], R148 ;  /* 0x000000944c005986 */ /* 0x0003e2000c101906 */
[----:B------:R-:W-:Y:S02]  /*796c0*/  ISETP.LT.AND P5, PT, R13, UR9, !P4 ;  /* 0x000000090d007c0c */ /* 0x000fe4000e7a1270 */
[----:B------:R-:W-:Y:S01]  /*796d0*/  ISETP.LT.AND P4, PT, R14, UR8, !P4 ;  /* 0x000000080e007c0c */ /* 0x000fe2000e781270 */
[----:B------:R-:W-:Y:S01]  /*796e0*/  ULDC.64 UR8, c[0x0][0x228] ;  /* 0x00008a0000087ab9 */ /* 0x000fe20000000a00 */
[----:B-1----:R-:W-:-:S09]  /*796f0*/  IMAD.WIDE R76, R143, 0x4, R6 ;  /* 0x000000048f4c7825 */ /* 0x002fd200078e0206 */
[----:B---3--:R1:W-:Y:S04]  /*79700*/  @P5 STG.E desc[UR6][R76.64], R144 ;  /* 0x000000904c005986 */ /* 0x0083e8000c101906 */
[----:B-1----:R-:W3:Y:S01]  /*79710*/  LDL.LU R144, [R1+0x1c1c] ;  /* 0x001c1c0001907983 */ /* 0x002ee20000300800 */
[----:B------:R-:W-:-:S03]  /*79720*/  IMAD.WIDE R76, R143, 0x4, R8 ;  /* 0x000000048f4c7825 */ /* 0x000fc600078e0208 */
[----:B------:R-:W3:Y:S04]  /*79730*/  LDL.LU R143, [R1+0x20c4] ;  /* 0x0020c400018f7983 */ /* 0x000ee80000300800 */
        /* <DEDUP_REMOVED lines=33> */
[----:B------:R-:W-:Y:S01]  /*79950*/  ULDC UR9, c[0x0][0x228] ;  /* 0x00008a0000097ab9 */ /* 0x000fe20000000800 */
[----:B-1----:R-:W-:-:S11]  /*79960*/  IMAD.WIDE R76, R145, 0x4, R4 ;  /* 0x00000004914c7825 */ /* 0x002fd600078e0204 */
[----:B----4-:R1:W-:Y:S04]  /*79970*/  @P5 STG.E desc[UR6][R76.64], R141 ;  /* 0x0000008d4c005986 */ /* 0x0103e8000c101906 */
[----:B-1----:R-:W3:Y:S01]  /*79980*/  LDL.LU R141, [R1+0x2c] ;  /* 0x00002c00018d7983 */ /* 0x002ee20000300800 */
[----:B------:R-:W-:Y:S01]  /*79990*/  ISETP.LT.AND P5, PT, R13, UR9, !P4 ;  /* 0x000000090d007c0c */ /* 0x000fe2000e7a1270 */
[----:B------:R-:W-:Y:S02]  /*799a0*/  IMAD.WIDE R76, R145, 0x4, R6 ;  /* 0x00000004914c7825 */ /* 0x000fe400078e0206 */
[----:B------:R-:W4:Y:S01]  /*799b0*/  LDL.LU R144, [R1+0x20c8] ;  /* 0x0020c80001907983 */ /* 0x000f220000300800 */
[----:B------:R-:W-:Y:S01]  /*799c0*/  ISETP.LT.AND P4, PT, R14, UR8, !P4 ;  /* 0x000000080e007c0c */ /* 0x000fe2000e781270 */
[----:B------:R-:W-:-:S08]  /*799d0*/  ULDC.64 UR8, c[0x0][0x228] ;  /* 0x00008a0000087ab9 */ /* 0x000fd00000000a00 */
        /* <DEDUP_REMOVED lines=8> */
[C---:B------:R-:W-:Y:S01]  /*79a60*/  IMAD.WIDE R76, R143.reuse, 0x4, R2 ;  /* 0x000000048f4c7825 */ /* 0x040fe200078e0202 */
[----:B------:R-:W-:Y:S01]  /*79a70*/  ULDC UR10, c[0x0][0x228] ;  /* 0x00008a00000a7ab9 */ /* 0x000fe20000000800 */
[----:B------:R-:W4:Y:S10]  /*79a80*/  LDL.LU R148, [R1+0x1420] ;  /* 0x0014200001947983 */ /* 0x000f340000300800 */
[----:B------:R1:W-:Y:S01]  /*79a90*/  @P5 STG.E desc[UR6][R76.64], R146 ;  /* 0x000000924c005986 */ /* 0x0003e2000c101906 */
[----:B------:R-:W-:Y:S01]  /*79aa0*/  ISETP.LT.AND P5, PT, R12, UR9, !P4 ;  /* 0x000000090c007c0c */ /* 0x000fe2000e7a1270 */
[----:B------:R-:W-:Y:S01]  /*79ab0*/  ULDC UR9, c[0x0][0x228] ;  /* 0x00008a0000097ab9 */ /* 0x000fe20000000800 */
[----:B-1----:R-:W-:-:S11]  /*79ac0*/  IMAD.WIDE R76, R143, 0x4, R4 ;  /* 0x000000048f4c7825 */ /* 0x002fd600078e0204 */
[----:B--2---:R1:W-:Y:S04]  /*79ad0*/  @P5 STG.E desc[UR6][R76.64], R140 ;  /* 0x0000008c4c005986 */ /* 0x0043e8000c101906 */
[----:B-1----:R-:W2:Y:S01]  /*79ae0*/  LDL.LU R140, [R1+0x1020] ;  /* 0x00102000018c7983 */ /* 0x002ea20000300800 */
[----:B------:R-:W-:Y:S01]  /*79af0*/  ISETP.LT.AND P5, PT, R13, UR9, !P4 ;  /* 0x000000090d007c0c */ /* 0x000fe2000e7a1270 */
[----:B------:R-:W-:Y:S02]  /*79b00*/  IMAD.WIDE R76, R143, 0x4, R6 ;  /* 0x000000048f4c7825 */ /* 0x000fe400078e0206 */
[----:B------:R-:W2:Y:S01]  /*79b10*/  LDL.LU R146, [R1+0x20cc] ;  /* 0x0020cc0001927983 */ /* 0x000ea20000300800 */
[----:B------:R-:W-:Y:S01]  /*79b20*/  ISETP.LT.AND P4, PT, R14, UR8, !P4 ;  /* 0x000000080e007c0c */ /* 0x000fe2000e781270 */
[----:B------:R-:W-:Y:S01]  /*79b30*/  VIADD R78, R10, 0x18 ;  /* 0x000000180a4e7836 */ /* 0x000fe20000000000 */
[----:B------:R-:W-:-:S07]  /*79b40*/  ULDC.64 UR8, c[0x0][0x228] ;  /* 0x00008a0000087ab9 */ /* 0x000fce0000000a00 */
[----:B------:R1:W-:Y:S04]  /*79b50*/  @P5 STG.E desc[UR6][R76.64], R147 ;  /* 0x000000934c005986 */ /* 0x0003e8000c101906 */
[----:B-1----:R-:W2:Y:S01]  /*79b60*/  LDL.LU R147, [R1+0xc20] ;  /* 0x000c200001937983 */ /* 0x002ea20000300800 */
[----:B------:R-:W-:-:S05]  /*79b70*/  IMAD.WIDE R76, R143, 0x4, R8 ;  /* 0x000000048f4c7825 */ /* 0x000fca00078e0208 */
[----:B---3--:R1:W-:Y:S01]  /*79b80*/  @P4 STG.E desc[UR6][R76.64], R141 ;  /* 0x0000008d4c004986 */ /* 0x0083e2000c101906 */
[----:B------:R-:W-:Y:S01]  /*79b90*/  ISETP.GE.AND P4, PT, R78, UR9, PT ;  /* 0x000000094e007c0c */ /* 0x000fe2000bf86270 */
[----:B------:R-:W-:Y:S02]  /*79ba0*/  ULDC UR9, c[0x0][0x228] ;  /* 0x00008a0000097ab9 */ /* 0x000fe40000000800 */
[----:B-1----:R-:W3:Y:S01]  /*79bb0*/  LDL.LU R141, [R1+0x820] ;  /* 0x00082000018d7983 */ /* 0x002ee20000300800 */
[----:B------:R-:W-:Y:S01]  /*79bc0*/  ISETP.LT.AND P5, PT, R11, UR10, !P4 ;  /* 0x0000000a0b007c0c */ /* 0x000fe2000e7a1270 */
[----:B----4-:R-:W-:Y:S01]  /*79bd0*/  IMAD.WIDE R76, R144, 0x4, R2 ;  /* 0x00000004904c7825 */ /* 0x010fe200078e0202 */
[----:B------:R-:W-:Y:S01]  /*79be0*/  ULDC UR10, c[0x0][0x228] ;  /* 0x00008a00000a7ab9 */ /* 0x000fe20000000800 */
[----:B------:R-:W4:Y:S10]  /*79bf0*/  LDL.LU R143, [R1+0x20d0] ;  /* 0x0020d000018f7983 */ /* 0x000f340000300800 */
[----:B------:R1:W-:Y:S01]  /*79c00*/  @P5 STG.E desc[UR6][R76.64], R145 ;  /* 0x000000914c005986 */ /* 0x0003e2000c101906 */
[----:B------:R-:W-:Y:S01]  /*79c10*/  ISETP.LT.AND P5, PT, R12, UR9, !P4 ;  /* 0x000000090c007c0c */ /* 0x000fe2000e7a1270 */
[----:B------:R-:W-:-:S02]  /*79c20*/  ULDC UR9, c[0x0][0x228] ;  /* 0x00008a0000097ab9 */ /* 0x000fc40000000800 */
        /* <DEDUP_REMOVED lines=12> */
[----:B--2---:R1:W-:Y:S04]  /*79cf0*/  @P4 STG.E desc[UR6][R76.64], R140 ;  /* 0x0000008c4c004986 */ /* 0x0043e8000c101906 */
[----:B-1----:R-:W2:Y:S01]  /*79d00*/  LDL.LU R140, [R1+0x1824] ;  /* 0x00182400018c7983 */ /* 0x002ea20000300800 */
[----:B------:R-:W-:-:S05]  /*79d10*/  VIADD R78, R10, 0x19 ;  /* 0x000000190a4e7836 */ /* 0x000fca0000000000 */
        /* <DEDUP_REMOVED lines=9> */
[----:B-1----:R-:W2:Y:S01]  /*79db0*/  LDL.LU R147, [R1+0x1424] ;  /* 0x0014240001937983 */ /* 0x002ea20000300800 */
[----:B------:R-:W-:-:S09]  /*79dc0*/  IMAD.WIDE R76, R146, 0x4, R4 ;  /* 0x00000004924c7825 */ /* 0x000fd200078e0204 */
[----:B---3--:R1:W-:Y:S04]  /*79dd0*/  @P5 STG.E desc[UR6][R76.64], R141 ;  /* 0x0000008d4c005986 */ /* 0x0083e8000c101906 */
[----:B-1----:R-:W3:Y:S01]  /*79de0*/  LDL.LU R141, [R1+0x1024] ;  /* 0x00102400018d7983 */ /* 0x002ee20000300800 */
[----:B------:R-:W-:Y:S01]  /*79df0*/  ISETP.LT.AND P5, PT, R13, UR9, !P4 ;  /* 0x000000090d007c0c */ /* 0x000fe2000e7a1270 */
[----:B------:R-:W-:Y:S01]  /*79e00*/  IMAD.WIDE R76, R146, 0x4, R6 ;  /* 0x00000004924c7825 */ /* 0x000fe200078e0206 */
[----:B------:R-:W-:Y:S01]  /*79e10*/  ISETP.LT.AND P4, PT, R14, UR8, !P4 ;  /* 0x000000080e007c0c */ /* 0x000fe2000e781270 */
[----:B------:R-:W-:-:S10]  /*79e20*/  ULDC.64 UR8, c[0x0][0x228] ;  /* 0x00008a0000087ab9 */ /* 0x000fd40000000a00 */
[----:B----4-:R1:W-:Y:S02]  /*79e30*/  @P5 STG.E desc[UR6][R76.64], R145 ;  /* 0x000000914c005986 */ /* 0x0103e4000c101906 */
        /* <DEDUP_REMOVED lines=17> */
[----:B------:R-:W-:Y:S02]  /*79f50*/  ISETP.LT.AND P5, PT, R13, UR9, !P4 ;  /* 0x000000090d007c0c */ /* 0x000fe4000e7a1270 */
[----:B------:R-:W-:Y:S01]  /*79f60*/  ISETP.LT.AND P4, PT, R14, UR8, !P4 ;  /* 0x000000080e007c0c */ /* 0x000fe2000e781270 */
[----:B------:R-:W-:Y:S01]  /*79f70*/  IMAD.WIDE R76, R143, 0x4, R6 ;  /* 0x000000048f4c7825 */ /* 0x000fe200078e0206 */
[----:B------:R-:W-:-:S03]  /*79f80*/  ULDC.64 UR8, c[0x0][0x228] ;  /* 0x00008a0000087ab9 */ /* 0x000fc60000000a00 */
[----:B------:R-:W-:-:S06]  /*79f90*/  VIADD R78, R10, 0x1b ;  /* 0x0000001b0a4e7836 */ /* 0x000fcc0000000000 */
[----:B------:R1:W-:Y:S02]  /*79fa0*/  @P5 STG.E desc[UR6][R76.64], R147 ;  /* 0x000000934c005986 */ /* 0x0003e4000c101906 */
[----:B-1----:R-:W-:Y:S02]  /*79fb0*/  IMAD.WIDE R76, R143, 0x4, R8 ;  /* 0x000000048f4c7825 */ /* 0x002fe400078e0208 */
[----:B------:R-:W2:Y:S04]  /*79fc0*/  LDL.LU R143, [R1+0x20dc] ;  /* 0x0020dc00018f7983 */ /* 0x000ea80000300800 */
[----:B---3--:R1:W-:Y:S01]  /*79fd0*/  @P4 STG.E desc[UR6][R76.64], R141 ;  /* 0x0000008d4c004986 */ /* 0x0083e2000c101906 */
[----:B------:R-:W-:Y:S01]  /*79fe0*/  ISETP.GE.AND P4, PT, R78, UR9, PT ;  /* 0x000000094e007c0c */ /* 0x000fe2000bf86270 */
[----:B------:R-:W-:-:S02]  /*79ff0*/  ULDC UR9, c[0x0][0x228] ;  /* 0x00008a0000097ab9 */ /* 0x000fc40000000800 */
[----:B-1----:R-:W3:Y:S01]  /*7a000*/  LDL.LU R141, [R1+0x1c28] ;  /* 0x001c2800018d7983 */ /* 0x002ee20000300800 */
[----:B------:R-:W-:Y:S01]  /*7a010*/  ISETP.LT.AND P5, PT, R11, UR10, !P4 ;  /* 0x0000000a0b007c0c */ /* 0x000fe2000e7a1270 */
[----:B------:R-:W-:Y:S01]  /*7a020*/  IMAD.WIDE R76, R144, 0x4, R2 ;  /* 0x00000004904c7825 */ /* 0x000fe200078e0202 */
[----:B------:R-:W-:Y:S01]  /*7a030*/  ULDC UR10, c[0x0][0x228] ;  /* 0x00008a00000a7ab9 */ /* 0x000fe20000000800 */
[----:B------:R-:W3:Y:S10]  /*7a040*/  LDL.LU R147, [R1+0x1828] ;  /* 0x0018280001937983 */ /* 0x000ef40000300800 */
[----:B----4-:R1:W-:Y:S01]  /*7a050*/  @P5 STG.E desc[UR6][R76.64], R145 ;  /* 0x000000914c005986 */ /* 0x0103e2000c101906 */
[----:B------:R-:W-:Y:S01]  /*7a060*/  ISETP.LT.AND P5, PT, R12, UR9, !P4 ;  /* 0x000000090c007c0c */ /* 0x000fe2000e7a1270 */
[----:B------:R-:W-:-:S02]  /*7a070*/  ULDC UR9, c[0x0][0x228] ;  /* 0x00008a0000097ab9 */ /* 0x000fc40000000800 */
        /* <DEDUP_REMOVED lines=12> */
[----:B-1----:R-:W2:Y:S04]  /*7a140*/  LDL.LU R140, [R1+0xc28] ;  /* 0x000c2800018c7983 */ /* 0x002ea80000300800 */
[----:B------:R-:W2:Y:S01]  /*7a150*/  LDL.LU R150, [R1+0x828] ;  /* 0x0008280001967983 */ /* 0x000ea20000300800 */
[----:B------:R-:W-:-:S03]  /*7a160*/  VIADD R78, R10, 0x1c ;  /* 0x0000001c0a4e7836 */ /* 0x000fc60000000000 */
[----:B------:R-:W2:Y:S02]  /*7a170*/  LDL.LU R148, [R1+0x438] ;  /* 0x0004380001947983 */ /* 0x000ea40000300800 */
[----:B------:R-:W-:Y:S01]  /*7a180*/  ISETP.GE.AND P4, PT, R78, UR9, PT ;  /* 0x000000094e007c0c */ /* 0x000fe2000bf86270 */
[----:B------:R-:W-:Y:S01]  /*7a190*/  IMAD.WIDE R76, R146, 0x4, R2 ;  /* 0x00000004924c7825 */ /* 0x000fe200078e0202 */
[----:B------:R-:W-:Y:S02]  /*7a1a0*/  ULDC UR9, c[0x0][0x228] ;  /* 0x00008a0000097ab9 */ /* 0x000fe40000000800 */
        /* <DEDUP_REMOVED lines=8> */
[----:B------:R1:W-:Y:S01]  /*7a230*/  @P5 STG.E desc[UR6][R76.64], R147 ;  /* 0x000000934c005986 */ /* 0x0003e2000c101906 */
[----:B------:R-:W-:Y:S02]  /*7a240*/  ISETP.LT.AND P5, PT, R13, UR9, !P4 ;  /* 0x000000090d007c0c */ /* 0x000fe4000e7a1270 */
[----:B------:R-:W-:Y:S01]  /*7a250*/  ISETP.LT.AND P4, PT, R14, UR8, !P4 ;  /* 0x000000080e007c0c */ /* 0x000fe2000e781270 */
[----:B------:R-:W-:Y:S01]  /*7a260*/  ULDC.64 UR8, c[0x0][0x228] ;  /* 0x00008a0000087ab9 */ /* 0x000fe20000000a00 */
[----:B-1----:R-:W-:-:S09]  /*7a270*/  IMAD.WIDE R76, R146, 0x4, R6 ;  /* 0x00000004924c7825 */ /* 0x002fd200078e0206 */
[----:B----4-:R1:W-:Y:S04]  /*7a280*/  @P5 STG.E desc[UR6][R76.64], R145 ;  /* 0x000000914c005986 */ /* 0x0103e8000c101906 */
[----:B-1----:R-:W4:Y:S01]  /*7a290*/  LDL.LU R145, [R1+0x1c2c] ;  /* 0x001c2c0001917983 */ /* 0x002f220000300800 */
[----:B------:R-:W-:-:S03]  /*7a2a0*/  IMAD.WIDE R76, R146, 0x4, R8 ;  /* 0x00000004924c7825 */ /* 0x000fc600078e0208 */
[----:B------:R-:W4:Y:S04]  /*7a2b0*/  LDL.LU R146, [R1+0x20e4] ;  /* 0x0020e40001927983 */ /* 0x000f280000300800 */
[----:B------:R1:W-:Y:S04]  /*7a2c0*/  @P4 STG.E desc[UR6][R76.64], R142 ;  /* 0x0000008e4c004986 */ /* 0x0003e8000c101906 */
        /* <DEDUP_REMOVED lines=53> */
[----:B------:R1:W-:Y:S01]  /*7a620*/  @P5 STG.E desc[UR6][R76.64], R143 ;  /* 0x0000008f4c005986 */ /* 0x0003e2000c101906 */
[----:B------:R-:W-:Y:S01]  /*7a630*/  ISETP.LT.AND P5, PT, R12, UR9, !P4 ;  /* 0x000000090c007c0c */ /* 0x000fe2000e7a1270 */
[----:B------:R-:W-:Y:S01]  /*7a640*/  ULDC UR9, c[0x0][0x228] ;  /* 0x00008a0000097ab9 */ /* 0x000fe20000000800 */
[----:B-1----:R-:W-:-:S11]  /*7a650*/  IMAD.WIDE R76, R146, 0x4, R4 ;  /* 0x00000004924c7825 */ /* 0x002fd600078e0204 */
[----:B---3--:R1:W-:Y:S04]  /*7a660*/  @P5 STG.E desc[UR6][R76.64], R141 ;  /* 0x0000008d4c005986 */ /* 0x0083e8000c101906 */
[----:B-1----:R-:W3:Y:S01]  /*7a670*/  LDL.LU R141, [R1+0x1030] ;  /* 0x00103000018d7983 */ /* 0x002ee20000300800 */
[----:B------:R-:W-:Y:S01]  /*7a680*/  ISETP.LT.AND P5, PT, R13, UR9, !P4 ;  /* 0x000000090d007c0c */ /* 0x000fe2000e7a1270 */
[----:B------:R-:W-:Y:S02]  /*7a690*/  IMAD.WIDE R76, R146, 0x4, R6 ;  /* 0x00000004924c7825 */ /* 0x000fe400078e0206 */
[----:B------:R-:W3:Y:S01]  /*7a6a0*/  LDL.LU R143, [R1+0x20ec] ;  /* 0x0020ec00018f7983 */ /* 0x000ee20000300800 */
[----:B------:R-:W-:Y:S01]  /*7a6b0*/  ISETP.LT.AND P4, PT, R14, UR8, !P4 ;  /* 0x000000080e007c0c */ /* 0x000fe2000e781270 */
[----:B------:R-:W-:-:S08]  /*7a6c0*/  ULDC.64 UR8, c[0x0][0x228] ;  /* 0x00008a0000087ab9 */ /* 0x000fd00000000a00 */
[----:B------:R1:W-:Y:S04]  /*7a6d0*/  @P5 STG.E desc[UR6][R76.64], R148 ;  /* 0x000000944c005986 */ /* 0x0003e8000c101906 */
[----:B-1----:R-:W3:Y:S01]  /*7a6e0*/  LDL.LU R148, [R1+0xc30] ;  /* 0x000c300001947983 */ /* 0x002ee20000300800 */
[----:B------:R-:W-:-:S05]  /*7a6f0*/  IMAD.WIDE R76, R146, 0x4, R8 ;  /* 0x00000004924c7825 */ /* 0x000fca00078e0208 */
[----:B----4-:R1:W-:Y:S01]  /*7a700*/  @P4 STG.E desc[UR6][R76.64], R142 ;  /* 0x0000008e4c004986 */ /* 0x0103e2000c101906 */
[----:B------:R-:W-:Y:S01]  /*7a710*/  ISETP.GE.AND P4, PT, R78, UR9, PT ;  /* 0x000000094e007c0c */ /* 0x000fe2000bf86270 */
[----:B------:R-:W-:Y:S02]  /*7a720*/  ULDC UR9, c[0x0][0x228] ;  /* 0x00008a0000097ab9 */ /* 0x000fe40000000800 */
[----:B-1----:R-:W4:Y:S01]  /*7a730*/  LDL.LU R142, [R1+0x830] ;  /* 0x00083000018e7983 */ /* 0x002f220000300800 */
[----:B------:R-:W-:Y:S01]  /*7a740*/  ISETP.LT.AND P5, PT, R11, UR10, !P4 ;  /* 0x0000000a0b007c0c */ /* 0x000fe2000e7a1270 */
[----:B------:R-:W-:Y:S01]  /*7a750*/  IMAD.WIDE R76, R145, 0x4, R2 ;  /* 0x00000004914c7825 */ /* 0x000fe200078e0202 */
[----:B------:R-:W-:Y:S01]  /*7a760*/  ULDC UR10, c[0x0][0x228] ;  /* 0x00008a00000a7ab9 */ /* 0x000fe20000000800 */
[----:B------:R-:W4:Y:S10]  /*7a770*/  LDL.LU R146, [R1+0x20f0] ;  /* 0x0020f00001927983 */ /* 0x000f340000300800 */
[----:B------:R1:W-:Y:S01]  /*7a780*/  @P5 STG.E desc[UR6][R76.64], R144 ;  /* 0x000000904c005986 */ /* 0x0003e2000c101906 */
[----:B------:R-:W-:Y:S01]  /*7a790*/  ISETP.LT.AND P5, PT, R12, UR9, !P4 ;  /* 0x000000090c007c0c */ /* 0x000fe2000e7a1270 */
[----:B------:R-:W-:-:S02]  /*7a7a0*/  ULDC UR9, c[0x0][0x228] ;  /* 0x00008a0000097ab9 */ /* 0x000fc40000000800 */
        /* <DEDUP_REMOVED lines=8> */
[----:B------:R1:W-:Y:S02]  /*7a830*/  @P5 STG.E desc[UR6][R76.64], R147 ;  /* 0x000000934c005986 */ /* 0x0003e4000c101906 */
[----:B-1----:R-:W-:Y:S02]  /*7a840*/  IMAD.WIDE R76, R145, 0x4, R8 ;  /* 0x00000004914c7825 */ /* 0x002fe400078e0208 */
[----:B------:R-:W2:Y:S04]  /*7a850*/  LDL.LU R145, [R1+0x20f4] ;  /* 0x0020f40001917983 */ /* 0x000ea80000300800 */
[----:B------:R-:W2:Y:S01]  /*7a860*/  LDL.LU R147, [R1+0x1c34] ;  /* 0x001c340001937983 */ /* 0x000ea20000300800 */
[----:B------:R-:W-:-:S03]  /*7a870*/  VIADD R78, R10, 0x21 ;  /* 0x000000210a4e7836 */ /* 0x000fc60000000000 */
[----:B---3--:R1:W-:Y:S02]  /*7a880*/  @P4 STG.E desc[UR6][R76.64], R141 ;  /* 0x0000008d4c004986 */ /* 0x0083e4000c101906 */
[----:B------:R-:W-:Y:S01]  /*7a890*/  ISETP.GE.AND P4, PT, R78, UR9, PT ;  /* 0x000000094e007c0c */ /* 0x000fe2000bf86270 */
[----:B------:R-:W-:Y:S01]  /*7a8a0*/  ULDC UR9, c[0x0][0x228] ;  /* 0x00008a0000097ab9 */ /* 0x000fe20000000800 */
[----:B-1----:R-:W3:Y:S02]  /*7a8b0*/  LDL.LU R141, [R1+0x1834] ;  /* 0x00183400018d7983 */ /* 0x002ee40000300800 */
[----:B------:R-:W-:Y:S01]  /*7a8c0*/  ISETP.LT.AND P5, PT, R11, UR10, !P4 ;  /* 0x0000000a0b007c0c */ /* 0x000fe2000e7a1270 */
[----:B------:R-:W-:Y:S01]  /*7a8d0*/  IMAD.WIDE R76, R143, 0x4, R2 ;  /* 0x000000048f4c7825 */ /* 0x000fe200078e0202 */
        /* <DEDUP_REMOVED lines=54> */
[----:B------:R-:W-:Y:S02]  /*7ac40*/  ISETP.LT.AND P5, PT, R13, UR9, !P4 ;  /* 0x000000090d007c0c */ /* 0x000fe4000e7a1270 */
[----:B------:R-:W-:Y:S01]  /*7ac50*/  ISETP.LT.AND P4, PT, R14, UR8, !P4 ;  /* 0x000000080e007c0c */ /* 0x000fe2000e781270 */
[----:B------:R-:W-:Y:S01]  /*7ac60*/  IMAD.WIDE R76, R145, 0x4, R6 ;  /* 0x00000004914c7825 */ /* 0x000fe200078e0206 */
[----:B------:R-:W-:-:S09]  /*7ac70*/  ULDC.64 UR8, c[0x0][0x228] ;  /* 0x00008a0000087ab9 */ /* 0x000fd20000000a00 */
[----:B------:R1:W-:Y:S02]  /*7ac80*/  @P5 STG.E desc[UR6][R76.64], R147 ;  /* 0x000000934c005986 */ /* 0x0003e4000c101906 */
[----:B-1----:R-:W-:Y:S02]  /*7ac90*/  IMAD.WIDE R76, R145, 0x4, R8 ;  /* 0x00000004914c7825 */ /* 0x002fe400078e0208 */
[----:B------:R-:W2:Y:S04]  /*7aca0*/  LDL.LU R145, [R1+0x2100] ;  /* 0x0021000001917983 */ /* 0x000ea80000300800 */
[----:B---3--:R1:W-:Y:S04]  /*7acb0*/  @P4 STG.E desc[UR6][R76.64], R141 ;  /* 0x0000008d4c004986 */ /* 0x0083e8000c101906 */
[----:B-1----:R-:W3:Y:S04]  /*7acc0*/  LDL.LU R141, [R1+0xc38] ;  /* 0x000c3800018d7983 */ /* 0x002ee80000300800 */
[----:B------:R-:W3:Y:S01]  /*7acd0*/  LDL.LU R150, [R1+0x838] ;  /* 0x0008380001967983 */ /* 0x000ee20000300800 */
[----:B------:R-:W-:-:S03]  /*7ace0*/  VIADD R78, R10, 0x24 ;  /* 0x000000240a4e7836 */ /* 0x000fc60000000000 */
[----:B------:R-:W3:Y:S02]  /*7acf0*/  LDL.LU R147, [R1+0x448] ;  /* 0x0004480001937983 */ /* 0x000ee40000300800 */
[----:B------:R-:W-:Y:S01]  /*7ad00*/  ISETP.GE.AND P4, PT, R78, UR9, PT ;  /* 0x000000094e007c0c */ /* 0x000fe2000bf86270 */
[----:B------:R-:W-:Y:S01]  /*7ad10*/  IMAD.WIDE R76, R143, 0x4, R2 ;  /* 0x000000048f4c7825 */ /* 0x000fe200078e0202 */
[----:B------:R-:W-:Y:S02]  /*7ad20*/  ULDC UR9, c[0x0][0x228] ;  /* 0x00008a0000097ab9 */ /* 0x000fe40000000800 */
        /* <DEDUP_REMOVED lines=13> */
[----:B------:R1:W-:Y:S04]  /*7ae00*/  @P5 STG.E desc[UR6][R76.64], R144 ;  /* 0x000000904c005986 */ /* 0x0003e8000c101906 */
[----:B-1----:R-:W4:Y:S01]  /*7ae10*/  LDL.LU R144, [R1+0x1c3c] ;  /* 0x001c3c0001907983 */ /* 0x002f220000300800 */
[----:B------:R-:W-:-:S03]  /*7ae20*/  IMAD.WIDE R76, R143, 0x4, R8 ;  /* 0x000000048f4c7825 */ /* 0x000fc600078e0208 */
        /* <DEDUP_REMOVED lines=51> */
[C---:B------:R-:W-:Y:S01]  /*7b160*/  IMAD.WIDE R76, R143.reuse, 0x4, R2 ;  /* 0x000000048f4c7825 */ /* 0x040fe200078e0202 */
[----:B------:R-:W-:Y:S01]  /*7b170*/  ULDC UR10, c[0x0][0x228] ;  /* 0x00008a00000a7ab9 */ /* 0x000fe20000000800 */
[----:B------:R-:W3:Y:S10]  /*7b180*/  LDL.LU R148, [R1+0x1440] ;  /* 0x0014400001947983 */ /* 0x000ef40000300800 */
[----:B------:R1:W-:Y:S01]  /*7b190*/  @P5 STG.E desc[UR6][R76.64], R146 ;  /* 0x000000924c005986 */ /* 0x0003e2000c101906 */
[----:B------:R-:W-:Y:S01]  /*7b1a0*/  ISETP.LT.AND P5, PT, R12, UR9, !P4 ;  /* 0x000000090c007c0c */ /* 0x000fe2000e7a1270 */
[----:B------:R-:W-:Y:S01]  /*7b1b0*/  ULDC UR9, c[0x0][0x228] ;  /* 0x00008a0000097ab9 */ /* 0x000fe20000000800 */
[----:B-1----:R-:W-:-:S11]  /*7b1c0*/  IMAD.WIDE R76, R143, 0x4, R4 ;  /* 0x000000048f4c7825 */ /* 0x002fd600078e0204 */
[----:B----4-:R1:W-:Y:S04]  /*7b1d0*/  @P5 STG.E desc[UR6][R76.64], R142 ;  /* 0x0000008e4c005986 */ /* 0x0103e8000c101906 */
        /* <DEDUP_REMOVED lines=30> */
[----:B------:R1:W-:Y:S02]  /*7b3c0*/  @P5 STG.E desc[UR6][R76.64], R148 ;  /* 0x000000944c005986 */ /* 0x0003e4000c101906 */
[----:B-1----:R-:W-:Y:S02]  /*7b3d0*/  IMAD.WIDE R76, R144, 0x4, R8 ;  /* 0x00000004904c7825 */ /* 0x002fe400078e0208 */
[----:B------:R-:W3:Y:S04]  /*7b3e0*/  LDL.LU R144, [R1+0x2114] ;  /* 0x0021140001907983 */ /* 0x000ee80000300800 */
[----:B------:R-:W3:Y:S04]  /*7b3f0*/  LDL.LU R148, [R1+0x1c44] ;  /* 0x001c440001947983 */ /* 0x000ee80000300800 */
[----:B----4-:R1:W-:Y:S01]  /*7b400*/  @P4 STG.E desc[UR6][R76.64], R142 ;  /* 0x0000008e4c004986 */ /* 0x0103e2000c101906 */
        /* <DEDUP_REMOVED lines=67> */
[----:B----4-:R1:W-:Y:S04]  /*7b840*/  @P4 STG.E desc[UR6][R76.64], R142 ;  /* 0x0000008e4c004986 */ /* 0x0103e8000c101906 */
        /* <DEDUP_REMOVED lines=19> */
[----:B------:R1:W-:Y:S04]  /*7b980*/  @P5 STG.E desc[UR6][R76.64], R145 ;  /* 0x000000914c005986 */ /* 0x0003e8000c101906 */
        /* <DEDUP_REMOVED lines=76> */
[----:B------:R-:W-:Y:S01]  /*7be50*/  IMAD.WIDE R76, R145, 0x4, R2 ;  /* 0x00000004914c7825 */ /* 0x000fe200078e0202 */
[----:B------:R-:W-:Y:S01]  /*7be60*/  ULDC UR10, c[0x0][0x228] ;  /* 0x00008a00000a7ab9 */ /* 0x000fe20000000800 */
[----:B------:R-:W3:Y:S10]  /*7be70*/  LDL.LU R146, [R1+0x2130] ;  /* 0x0021300001927983 */ /* 0x000ef40000300800 */
[----:B------:R1:W-:Y:S01]  /*7be80*/  @P5 STG.E desc[UR6][R76.64], R144 ;  /* 0x000000904c005986 */ /* 0x0003e2000c101906 */
[----:B------:R-:W-:Y:S01]  /*7be90*/  ISETP.LT.AND P5, PT, R12, UR9, !P4 ;  /* 0x000000090c007c0c */ /* 0x000fe2000e7a1270 */
[----:B------:R-:W-:-:S02]  /*7bea0*/  ULDC UR9, c[0x0][0x228] ;  /* 0x00008a0000097ab9 */ /* 0x000fc40000000800 */
        /* <DEDUP_REMOVED lines=101> */
[----:B------:R1:W-:Y:S04]  /*7c500*/  @P5 STG.E desc[UR6][R76.64], R144 ;  /* 0x000000904c005986 */ /* 0x0003e8000c101906 */
        /* <DEDUP_REMOVED lines=199> */
[----:B-1----:R-:W-:Y:S01]  /*7d180*/  IMAD.WIDE R76, R143, 0x4, R4 ;  /* 0x000000048f4c7825 */ /* 0x002fe200078e0204 */
[----:B------:R-:W3:Y:S10]  /*7d190*/  LDL.LU R141, [R1+0x106c] ;  /* 0x00106c00018d7983 */ /* 0x000ef40000300800 */
[----:B------:R1:W-:Y:S01]  /*7d1a0*/  @P5 STG.E desc[UR6][R76.64], R150 ;  /* 0x000000964c005986 */ /* 0x0003e2000c101906 */
[----:B------:R-:W-:-:S02]  /*7d1b0*/  ISETP.LT.AND P5, PT, R13, UR9, !P4 ;  /* 0x000000090d007c0c */ /* 0x000fc4000e7a1270 */
        /* <DEDUP_REMOVED lines=31> */
[----:B------:R-:W-:-:S03]  /*7d3b0*/  ULDC UR9, c[0x0][0x228] ;  /* 0x00008a0000097ab9 */ /* 0x000fc60000000800 */
[----:B------:R-:W-:Y:S01]  /*7d3c0*/  ISETP.LT.AND P5, PT, R11, UR10, !P4 ;  /* 0x0000000a0b007c0c */ /* 0x000fe2000e7a1270 */
[----:B-1----:R-:W3:Y:S01]  /*7d3d0*/  LDL.LU R141, [R1+0x1870] ;  /* 0x00187000018d7983 */ /* 0x002ee20000300800 */
[----:B------:R-:W-:Y:S01]  /*7d3e0*/  IMAD.WIDE R76, R146, 0x4, R2 ;  /* 0x00000004924c7825 */ /* 0x000fe200078e0202 */
[----:B------:R-:W-:Y:S02]  /*7d3f0*/  ULDC UR10, c[0x0][0x228] ;  /* 0x00008a00000a7ab9 */ /* 0x000fe40000000800 */
[----:B------:R-:W3:Y:S08]  /*7d400*/  LDL.LU R147, [R1+0x1470] ;  /* 0x0014700001937983 */ /* 0x000ef00000300800 */
        /* <DEDUP_REMOVED lines=29> */
[----:B---3--:R1:W-:Y:S01]  /*7d5e0*/  @P5 STG.E desc[UR6][R76.64], R141 ;  /* 0x0000008d4c005986 */ /* 0x0083e2000c101906 */
[----:B------:R-:W-:-:S03]  /*7d5f0*/  ISETP.LT.AND P5, PT, R13, UR9, !P4 ;  /* 0x000000090d007c0c */ /* 0x000fc6000e7a1270 */
[----:B-1----:R-:W3:Y:S01]  /*7d600*/  LDL.LU R141, [R1+0x480] ;  /* 0x00048000018d7983 */ /* 0x002ee20000300800 */
[----:B------:R-:W-:Y:S01]  /*7d610*/  IMAD.WIDE R76, R145, 0x4, R6 ;  /* 0x00000004914c7825 */ /* 0x000fe200078e0206 */
[----:B------:R-:W-:Y:S01]  /*7d620*/  ISETP.LT.AND P4, PT, R14, UR8, !P4 ;  /* 0x000000080e007c0c */ /* 0x000fe2000e781270 */
[----:B------:R-:W-:-:S07]  /*7d630*/  ULDC.64 UR8, c[0x0][0x228] ;  /* 0x00008a0000087ab9 */ /* 0x000fce0000000a00 */
        /* <DEDUP_REMOVED lines=21> */
[----:B------:R-:W-:Y:S02]  /*7d790*/  ULDC.64 UR8, c[0x0][0x228] ;  /* 0x00008a0000087ab9 */ /* 0x000fe40000000a00 */
[----:B------:R-:W-:-:S08]  /*7d7a0*/  VIADD R78, R10, 0x42 ;  /* 0x000000420a4e7836 */ /* 0x000fd00000000000 */
[----:B------:R1:W-:Y:S02]  /*7d7b0*/  @P5 STG.E desc[UR6][R76.64], R144 ;  /* 0x000000904c005986 */ /* 0x0003e4000c101906 */
[----:B-1----:R-:W-:Y:S02]  /*7d7c0*/  IMAD.WIDE R76, R143, 0x4, R8 ;  /* 0x000000048f4c7825 */ /* 0x002fe400078e0208 */
[----:B------:R-:W2:Y:S04]  /*7d7d0*/  LDL.LU R143, [R1+0x2178] ;  /* 0x00217800018f7983 */ /* 0x000ea80000300800 */
[----:B------:R-:W2:Y:S04]  /*7d7e0*/  LDL.LU R144, [R1+0xc74] ;  /* 0x000c740001907983 */ /* 0x000ea80000300800 */
[----:B---3--:R1:W-:Y:S01]  /*7d7f0*/  @P4 STG.E desc[UR6][R76.64], R141 ;  /* 0x0000008d4c004986 */ /* 0x0083e2000c101906 */
[----:B------:R-:W-:Y:S01]  /*7d800*/  ISETP.GE.AND P4, PT, R78, UR9, PT ;  /* 0x000000094e007c0c */ /* 0x000fe2000bf86270 */
[----:B------:R-:W-:-:S03]  /*7d810*/  ULDC UR9, c[0x0][0x228] ;  /* 0x00008a0000097ab9 */ /* 0x000fc60000000800 */
[----:B------:R-:W-:Y:S01]  /*7d820*/  ISETP.LT.AND P5, PT, R11, UR10, !P4 ;  /* 0x0000000a0b007c0c */ /* 0x000fe2000e7a1270 */
[----:B-1----:R-:W3:Y:S01]  /*7d830*/  LDL.LU R141, [R1+0x884] ;  /* 0x00088400018d7983 */ /* 0x002ee20000300800 */
[----:B------:R-:W-:Y:S01]  /*7d840*/  IMAD.WIDE R76, R146, 0x4, R2 ;  /* 0x00000004924c7825 */ /* 0x000fe200078e0202 */
[----:B------:R-:W-:-:S10]  /*7d850*/  ULDC UR10, c[0x0][0x228] ;  /* 0x00008a00000a7ab9 */ /* 0x000fd40000000800 */
        /* <DEDUP_REMOVED lines=32> */
[----:B------:R-:W-:Y:S01]  /*7da60*/  ISETP.LT.AND P4, PT, R14, UR8, !P4 ;  /* 0x000000080e007c0c */ /* 0x000fe2000e781270 */
[----:B------:R-:W-:Y:S01]  /*7da70*/  IMAD.WIDE R76, R145, 0x4, R6 ;  /* 0x00000004914c7825 */ /* 0x000fe200078e0206 */
[----:B------:R-:W-:-:S07]  /*7da80*/  ULDC.64 UR8, c[0x0][0x228] ;  /* 0x00008a0000087ab9 */ /* 0x000fce0000000a00 */
        /* <DEDUP_REMOVED lines=40> */
[----:B------:R1:W-:Y:S01]  /*7dd10*/  @P5 STG.E desc[UR6][R76.64], R150 ;  /* 0x000000964c005986 */ /* 0x0003e2000c101906 */
[----:B------:R-:W-:Y:S02]  /*7dd20*/  ISETP.LT.AND P5, PT, R13, UR9, !P4 ;  /* 0x000000090d007c0c */ /* 0x000fe4000e7a1270 */
[----:B------:R-:W-:Y:S01]  /*7dd30*/  ISETP.LT.AND P4, PT, R14, UR8, !P4 ;  /* 0x000000080e007c0c */ /* 0x000fe2000e781270 */
[----:B------:R-:W-:Y:S01]  /*7dd40*/  VIADD R78, R10, 0x46 ;  /* 0x000000460a4e7836 */ /* 0x000fe20000000000 */
[----:B------:R-:W-:Y:S01]  /*7dd50*/  ULDC.64 UR8, c[0x0][0x228] ;  /* 0x00008a0000087ab9 */ /* 0x000fe20000000a00 */
[----:B-1----:R-:W-:-:S08]  /*7dd60*/  IMAD.WIDE R76, R146, 0x4, R6 ;  /* 0x00000004924c7825 */ /* 0x002fd000078e0206 */
        /* <DEDUP_REMOVED lines=16> */
[----:B---3--:R1:W-:Y:S01]  /*7de70*/  @P5 STG.E desc[UR6][R76.64], R141 ;  /* 0x0000008d4c005986 */ /* 0x0083e2000c101906 */
[----:B------:R-:W-:-:S03]  /*7de80*/  ISETP.LT.AND P5, PT, R13, UR9, !P4 ;  /* 0x000000090d007c0c */ /* 0x000fc6000e7a1270 */
[----:B-1----:R-:W3:Y:S01]  /*7de90*/  LDL.LU R141, [R1+0x48c] ;  /* 0x00048c00018d7983 */ /* 0x002ee20000300800 */
[----:B------:R-:W-:-:S03]  /*7dea0*/  IMAD.WIDE R76, R145, 0x4, R6 ;  /* 0x00000004914c7825 */ /* 0x000fc600078e0206 */
[----:B------:R-:W3:Y:S01]  /*7deb0*/  LDL.LU R144, [R1+0x2188] ;  /* 0x0021880001907983 */ /* 0x000ee20000300800 */
[----:B------:R-:W-:Y:S01]  /*7dec0*/  ISETP.LT.AND P4, PT, R14, UR8, !P4 ;  /* 0x000000080e007c0c */ /* 0x000fe2000e781270 */
[----:B------:R-:W-:-:S04]  /*7ded0*/  ULDC.64 UR8, c[0x0][0x228] ;  /* 0x00008a0000087ab9 */ /* 0x000fc80000000a00 */
        /* <DEDUP_REMOVED lines=36> */
[----:B------:R-:W-:-:S02]  /*7e120*/  ULDC UR9, c[0x0][0x228] ;  /* 0x00008a0000097ab9 */ /* 0x000fc40000000800 */
[----:B-1----:R-:W3:Y:S01]  /*7e130*/  LDL.LU R145, [R1+0x490] ;  /* 0x0004900001917983 */ /* 0x002ee20000300800 */
[----:B------:R-:W-:-:S09]  /*7e140*/  IMAD.WIDE R76, R144, 0x4, R4 ;  /* 0x00000004904c7825 */ /* 0x000fd200078e0204 */
[----:B----4-:R1:W-:Y:S01]  /*7e150*/  @P5 STG.E desc[UR6][R76.64], R142 ;  /* 0x0000008e4c005986 */ /* 0x0103e2000c101906 */
[----:B------:R-:W-:-:S03]  /*7e160*/  ISETP.LT.AND P5, PT, R13, UR9, !P4 ;  /* 0x000000090d007c0c */ /* 0x000fc6000e7a1270 */
[----:B-1----:R-:W4:Y:S01]  /*7e170*/  LDL.LU R142, [R1+0x90] ;  /* 0x00009000018e7983 */ /* 0x002f220000300800 */
[----:B------:R-:W-:-:S09]  /*7e180*/  IMAD.WIDE R76, R144, 0x4, R6 ;  /* 0x00000004904c7825 */ /* 0x000fd200078e0206 */
[----:B------:R1:W-:Y:S01]  /*7e190*/  @P5 STG.E desc[UR6][R76.64], R148 ;  /* 0x000000944c005986 */ /* 0x0003e2000c101906 */
[----:B------:R-:W-:Y:S01]  /*7e1a0*/  ISETP.LT.AND P4, PT, R14, UR8, !P4 ;  /* 0x000000080e007c0c */ /* 0x000fe2000e781270 */
[----:B------:R-:W-:Y:S01]  /*7e1b0*/  VIADD R78, R10, 0x49 ;  /* 0x000000490a4e7836 */ /* 0x000fe20000000000 */
[----:B------:R-:W-:Y:S01]  /*7e1c0*/  ULDC.64 UR8, c[0x0][0x228] ;  /* 0x00008a0000087ab9 */ /* 0x000fe20000000a00 */
[----:B-1----:R-:W-:Y:S02]  /*7e1d0*/  IMAD.WIDE R76, R144, 0x4, R8 ;  /* 0x00000004904c7825 */ /* 0x002fe400078e0208 */
[----:B------:R-:W4:Y:S04]  /*7e1e0*/  LDL.LU R144, [R1+0x2194] ;  /* 0x0021940001907983 */ /* 0x000f280000300800 */
[----:B------:R-:W4:Y:S04]  /*7e1f0*/  LDL.LU R148, [R1+0x1c84] ;  /* 0x001c840001947983 */ /* 0x000f280000300800 */
[----:B--2---:R1:W-:Y:S04]  /*7e200*/  @P4 STG.E desc[UR6][R76.64], R140 ;  /* 0x0000008c4c004986 */ /* 0x0043e8000c101906 */
[----:B-1----:R-:W2:Y:S01]  /*7e210*/  LDL.LU R140, [R1+0x1884] ;  /* 0x00188400018c7983 */ /* 0x002ea20000300800 */
[----:B------:R-:W-:Y:S01]  /*7e220*/  ISETP.GE.AND P4, PT, R78, UR9, PT ;  /* 0x000000094e007c0c */ /* 0x000fe2000bf86270 */
[----:B------:R-:W-:Y:S01]  /*7e230*/  IMAD.WIDE R76, R146, 0x4, R2 ;  /* 0x00000004924c7825 */ /* 0x000fe200078e0202 */
[----:B------:R-:W-:-:S02]  /*7e240*/  ULDC UR9, c[0x0][0x228] ;  /* 0x00008a0000097ab9 */ /* 0x000fc40000000800 */
        /* <DEDUP_REMOVED lines=9> */
[----:B------:R-:W-:Y:S01]  /*7e2e0*/  ISETP.LT.AND P5, PT, R13, UR9, !P4 ;  /* 0x000000090d007c0c */ /* 0x000fe2000e7a1270 */
[----:B------:R-:W-:Y:S02]  /*7e2f0*/  ULDC UR9, c[0x0][0x228] ;  /* 0x00008a0000097ab9 */ /* 0x000fe40000000800 */
[----:B-1----:R-:W3:Y:S01]  /*7e300*/  LDL.LU R141, [R1+0x1084] ;  /* 0x00108400018d7983 */ /* 0x002ee20000300800 */
[----:B------:R-:W-:Y:S01]  /*7e310*/  IMAD.WIDE R76, R146, 0x4, R6 ;  /* 0x00000004924c7825 */ /* 0x000fe200078e0206 */
[----:B------:R-:W-:Y:S01]  /*7e320*/  ISETP.LT.AND P4, PT, R14, UR8, !P4 ;  /* 0x000000080e007c0c */ /* 0x000fe2000e781270 */
[----:B------:R-:W-:-:S07]  /*7e330*/  ULDC UR8, c[0x0][0x22c] ;  /* 0x00008b0000087ab9 */ /* 0x000fce0000000800 */
[----:B------:R1:W-:Y:S02]  /*7e340*/  @P5 STG.E desc[UR6][R76.64], R145 ;  /* 0x000000914c005986 */ /* 0x0003e4000c101906 */
[----:B-1----:R-:W-:Y:S02]  /*7e350*/  IMAD.WIDE R76, R146, 0x4, R8 ;  /* 0x00000004924c7825 */ /* 0x002fe400078e0208 */
[----:B------:R-:W3:Y:S04]  /*7e360*/  LDL.LU R146, [R1+0x2198] ;  /* 0x0021980001927983 */ /* 0x000ee80000300800 */
[----:B------:R-:W3:Y:S04]  /*7e370*/  LDL.LU R145, [R1+0xc84] ;  /* 0x000c840001917983 */ /* 0x000ee80000300800 */
[----:B----4-:R1:W-:Y:S01]  /*7e380*/  @P4 STG.E desc[UR6][R76.64], R142 ;  /* 0x0000008e4c004986 */ /* 0x0103e2000c101906 */
[----:B------:R-:W-:Y:S01]  /*7e390*/  ISETP.GE.AND P4, PT, R78, UR8, PT ;  /* 0x000000084e007c0c */ /* 0x000fe2000bf86270 */
[----:B------:R-:W-:-:S03]  /*7e3a0*/  ULDC UR8, c[0x0][0x228] ;  /* 0x00008a0000087ab9 */ /* 0x000fc60000000800 */
[----:B------:R-:W-:Y:S01]  /*7e3b0*/  ISETP.LT.AND P5, PT, R11, UR9, !P4 ;  /* 0x000000090b007c0c */ /* 0x000fe2000e7a1270 */
[----:B-1----:R-:W4:Y:S01]  /*7e3c0*/  LDL.LU R142, [R1+0x894] ;  /* 0x00089400018e7983 */ /* 0x002f220000300800 */
[----:B------:R-:W-:Y:S01]  /*7e3d0*/  IMAD.WIDE R76, R143, 0x4, R2 ;  /* 0x000000048f4c7825 */ /* 0x000fe200078e0202 */
[----:B------:R-:W-:-:S10]  /*7e3e0*/  ULDC UR9, c[0x0][0x228] ;  /* 0x00008a0000097ab9 */ /* 0x000fd40000000800 */
        /* <DEDUP_REMOVED lines=9> */
[----:B------:R-:W-:Y:S02]  /*7e480*/  ULDC UR8, c[0x0][0x228] ;  /* 0x00008a0000087ab9 */ /* 0x000fe40000000800 */
[----:B------:R-:W-:Y:S01]  /*7e490*/  ISETP.LT.AND P4, PT, R14, UR8, !P4 ;  /* 0x000000080e007c0c */ /* 0x000fe2000e781270 */
[----:B------:R-:W-:Y:S01]  /*7e4a0*/  VIADD R78, R10, 0x4b ;  /* 0x0000004b0a4e7836 */ /* 0x000fe20000000000 */
[----:B------:R-:W-:-:S07]  /*7e4b0*/  ULDC UR8, c[0x0][0x22c] ;  /* 0x00008b0000087ab9 */ /* 0x000fce0000000800 */
        /* <DEDUP_REMOVED lines=9> */
[----:B------:R-:W-:-:S11]  /*7e550*/  IMAD.WIDE R76, R144, 0x4, R2 ;  /* 0x00000004904c7825 */ /* 0x000fd600078e0202 */
[----:B------:R1:W-:Y:S01]  /*7e560*/  @P5 STG.E desc[UR6][R76.64], R145 ;  /* 0x000000914c005986 */ /* 0x0003e2000c101906 */
[----:B------:R-:W-:Y:S01]  /*7e570*/  ISETP.LT.AND P5, PT, R12, UR8, !P4 ;  /* 0x000000080c007c0c */ /* 0x000fe2000e7a1270 */
[----:B------:R-:W-:Y:S02]  /*7e580*/  ULDC UR8, c[0x0][0x228] ;  /* 0x00008a0000087ab9 */ /* 0x000fe40000000800 */
[----:B-1----:R-:W3:Y:S01]  /*7e590*/  LDL.LU R145, [R1+0x1488] ;  /* 0x0014880001917983 */ /* 0x002ee20000300800 */
[----:B------:R-:W-:-:S09]  /*7e5a0*/  IMAD.WIDE R76, R144, 0x4, R4 ;  /* 0x00000004904c7825 */ /* 0x000fd200078e0204 */
[----:B----4-:R1:W-:Y:S01]  /*7e5b0*/  @P5 STG.E desc[UR6][R76.64], R142 ;  /* 0x0000008e4c005986 */ /* 0x0103e2000c101906 */
[----:B------:R-:W-:Y:S01]  /*7e5c0*/  ISETP.LT.AND P5, PT, R13, UR8, !P4 ;  /* 0x000000080d007c0c */ /* 0x000fe2000e7a1270 */
[----:B------:R-:W-:Y:S02]  /*7e5d0*/  ULDC UR8, c[0x0][0x228] ;  /* 0x00008a0000087ab9 */ /* 0x000fe40000000800 */
[----:B-1----:R-:W4:Y:S01]  /*7e5e0*/  LDL.LU R142, [R1+0x1088] ;  /* 0x00108800018e7983 */ /* 0x002f220000300800 */
[----:B------:R-:W-:Y:S01]  /*7e5f0*/  IMAD.WIDE R76, R144, 0x4, R6 ;  /* 0x00000004904c7825 */ /* 0x000fe200078e0206 */
[----:B------:R-:W-:Y:S01]  /*7e600*/  ISETP.LT.AND P4, PT, R14, UR8, !P4 ;  /* 0x000000080e007c0c */ /* 0x000fe2000e781270 */
[----:B------:R-:W-:-:S07]  /*7e610*/  ULDC.64 UR8, c[0x0][0x228] ;  /* 0x00008a0000087ab9 */ /* 0x000fce0000000a00 */
        /* <DEDUP_REMOVED lines=34> */
[----:B------:R-:W-:-:S11]  /*7e840*/  IMAD.WIDE R76, R143, 0x4, R2 ;  /* 0x000000048f4c7825 */ /* 0x000fd600078e0202 */
        /* <DEDUP_REMOVED lines=28> */
[----:B----4-:R1:W-:Y:S01]  /*7ea10*/  @P5 STG.E desc[UR6][R76.64], R142 ;  /* 0x0000008e4c005986 */ /* 0x0103e2000c101906 */
[----:B------:R-:W-:Y:S01]  /*7ea20*/  ISETP.LT.AND P5, PT, R13, UR9, !P4 ;  /* 0x000000090d007c0c */ /* 0x000fe2000e7a1270 */
[----:B------:R-:W-:Y:S02]  /*7ea30*/  VIADD R78, R10, 0x4f ;  /* 0x0000004f0a4e7836 */ /* 0x000fe40000000000 */
[----:B-1----:R-:W4:Y:S01]  /*7ea40*/  LDL.LU R142, [R1+0x9c] ;  /* 0x00009c00018e7983 */ /* 0x002f220000300800 */
[----:B------:R-:W-:Y:S01]  /*7ea50*/  IMAD.WIDE R76, R144, 0x4, R6 ;  /* 0x00000004904c7825 */ /* 0x000fe200078e0206 */
[----:B------:R-:W-:Y:S02]  /*7ea60*/  ULDC UR9, c[0x0][0x228] ;  /* 0x00008a0000097ab9 */ /* 0x000fe40000000800 */
[----:B------:R-:W4:Y:S01]  /*7ea70*/  LDL.LU R145, [R1+0x21a8] ;  /* 0x0021a80001917983 */ /* 0x000f220000300800 */
[----:B------:R-:W-:Y:S01]  /*7ea80*/  ISETP.LT.AND P4, PT, R14, UR8, !P4 ;  /* 0x000000080e007c0c */ /* 0x000fe2000e781270 */
[----:B------:R-:W-:-:S04]  /*7ea90*/  ULDC UR8, c[0x0][0x22c] ;  /* 0x00008b0000087ab9 */ /* 0x000fc80000000800 */
        /* <DEDUP_REMOVED lines=15> */
[----:B-1----:R-:W-:Y:S01]  /*7eb90*/  IMAD.WIDE R76, R146, 0x4, R4 ;  /* 0x00000004924c7825 */ /* 0x002fe200078e0204 */
[----:B------:R-:W2:Y:S10]  /*7eba0*/  LDL.LU R143, [R1+0x1090] ;  /* 0x00109000018f7983 */ /* 0x000eb40000300800 */
[----:B---3--:R1:W-:Y:S01]  /*7ebb0*/  @P5 STG.E desc[UR6][R76.64], R141 ;  /* 0x0000008d4c005986 */ /* 0x0083e2000c101906 */
[----:B------:R-:W-:Y:S01]  /*7ebc0*/  ISETP.LT.AND P5, PT, R13, UR8, !P4 ;  /* 0x000000080d007c0c */ /* 0x000fe2000e7a1270 */
[----:B------:R-:W-:-:S02]  /*7ebd0*/  ULDC UR8, c[0x0][0x228] ;  /* 0x00008a0000087ab9 */ /* 0x000fc40000000800 */
[----:B------:R-:W-:Y:S01]  /*7ebe0*/  ISETP.LT.AND P4, PT, R14, UR8, !P4 ;  /* 0x000000080e007c0c */ /* 0x000fe2000e781270 */
[----:B------:R-:W-:Y:S01]  /*7ebf0*/  ULDC UR8, c[0x0][0x22c] ;  /* 0x00008b0000087ab9 */ /* 0x000fe20000000800 */
[C---:B-1----:R-:W-:Y:S01]  /*7ec00*/  IMAD.WIDE R76, R146.reuse, 0x4, R6 ;  /* 0x00000004924c7825 */ /* 0x042fe200078e0206 */
[----:B------:R-:W3:Y:S07]  /*7ec10*/  LDL.LU R141, [R1+0x21ac] ;  /* 0x0021ac00018d7983 */ /* 0x000eee0000300800 */
[----:B------:R1:W-:Y:S04]  /*7ec20*/  @P5 STG.E desc[UR6][R76.64], R147 ;  /* 0x000000934c005986 */ /* 0x0003e8000c101906 */
[----:B-1----:R-:W3:Y:S01]  /*7ec30*/  LDL.LU R147, [R1+0xc90] ;  /* 0x000c900001937983 */ /* 0x002ee20000300800 */
[----:B------:R-:W-:-:S05]  /*7ec40*/  IMAD.WIDE R76, R146, 0x4, R8 ;  /* 0x00000004924c7825 */ /* 0x000fca00078e0208 */
[----:B----4-:R1:W-:Y:S01]  /*7ec50*/  @P4 STG.E desc[UR6][R76.64], R142 ;  /* 0x0000008e4c004986 */ /* 0x0103e2000c101906 */
[----:B------:R-:W-:Y:S01]  /*7ec60*/  ISETP.GE.AND P4, PT, R78, UR8, PT ;  /* 0x000000084e007c0c */ /* 0x000fe2000bf86270 */
[----:B------:R-:W-:-:S03]  /*7ec70*/  ULDC UR8, c[0x0][0x228] ;  /* 0x00008a0000087ab9 */ /* 0x000fc60000000800 */
[----:B------:R-:W-:Y:S01]  /*7ec80*/  ISETP.LT.AND P5, PT, R11, UR9, !P4 ;  /* 0x000000090b007c0c */ /* 0x000fe2000e7a1270 */
[----:B-1----:R-:W4:Y:S01]  /*7ec90*/  LDL.LU R142, [R1+0x8a0] ;  /* 0x0008a000018e7983 */ /* 0x002f220000300800 */
[----:B------:R-:W-:-:S03]  /*7eca0*/  IMAD.WIDE R76, R145, 0x4, R2 ;  /* 0x00000004914c7825 */ /* 0x000fc600078e0202 */
[----:B------:R-:W4:Y:S08]  /*7ecb0*/  LDL.LU R146, [R1+0x21b0] ;  /* 0x0021b00001927983 */ /* 0x000f300000300800 */
        /* <DEDUP_REMOVED lines=16> */
[----:B------:R-:W2:Y:S04]  /*7edc0*/  LDL.LU R148, [R1+0x1c94] ;  /* 0x001c940001947983 */ /* 0x000ea80000300800 */
[----:B------:R1:W-:Y:S01]  /*7edd0*/  @P4 STG.E desc[UR6][R76.64], R143 ;  /* 0x0000008f4c004986 */ /* 0x0003e2000c101906 */
[----:B------:R-:W-:Y:S01]  /*7ede0*/  ISETP.GE.AND P4, PT, R78, UR9, PT ;  /* 0x000000094e007c0c */ /* 0x000fe2000bf86270 */
[----:B------:R-:W-:-:S03]  /*7edf0*/  ULDC UR9, c[0x0][0x228] ;  /* 0x00008a0000097ab9 */ /* 0x000fc60000000800 */
[----:B------:R-:W-:Y:S01]  /*7ee00*/  ISETP.LT.AND P5, PT, R11, UR10, !P4 ;  /* 0x0000000a0b007c0c */ /* 0x000fe2000e7a1270 */
[----:B-1----:R-:W2:Y:S01]  /*7ee10*/  LDL.LU R143, [R1+0x1894] ;  /* 0x00189400018f7983 */ /* 0x002ea20000300800 */
[----:B---3--:R-:W-:Y:S01]  /*7ee20*/  IMAD.WIDE R76, R141, 0x4, R2 ;  /* 0x000000048d4c7825 */ /* 0x008fe200078e0202 */
[----:B------:R-:W-:-:S10]  /*7ee30*/  ULDC UR10, c[0x0][0x228] ;  /* 0x00008a00000a7ab9 */ /* 0x000fd40000000800 */
[----:B------:R1:W-:Y:S01]  /*7ee40*/  @P5 STG.E desc[UR6][R76.64], R147 ;  /* 0x000000934c005986 */ /* 0x0003e2000c101906 */
[----:B------:R-:W-:Y:S01]  /*7ee50*/  ISETP.LT.AND P5, PT, R12, UR9, !P4 ;  /* 0x000000090c007c0c */ /* 0x000fe2000e7a1270 */
[----:B------:R-:W-:Y:S02]  /*7ee60*/  ULDC UR9, c[0x0][0x228] ;  /* 0x00008a0000097ab9 */ /* 0x000fe40000000800 */
[----:B-1----:R-:W3:Y:S01]  /*7ee70*/  LDL.LU R147, [R1+0x1494] ;  /* 0x0014940001937983 */ /* 0x002ee20000300800 */
[----:B------:R-:W-:-:S09]  /*7ee80*/  IMAD.WIDE R76, R141, 0x4, R4 ;  /* 0x000000048d4c7825 */ /* 0x000fd200078e0204 */
[----:B----4-:R1:W-:Y:S01]  /*7ee90*/  @P5 STG.E desc[UR6][R76.64], R142 ;  /* 0x0000008e4c005986 */ /* 0x0103e2000c101906 */
[----:B------:R-:W-:Y:S01]  /*7eea0*/  ISETP.LT.AND P5, PT, R13, UR9, !P4 ;  /* 0x000000090d007c0c */ /* 0x000fe2000e7a1270 */
[----:B------:R-:W-:Y:S02]  /*7eeb0*/  VIADD R78, R10, 0x52 ;  /* 0x000000520a4e7836 */ /* 0x000fe40000000000 */
[----:B-1----:R-:W4:Y:S01]  /*7eec0*/  LDL.LU R142, [R1+0x1094] ;  /* 0x00109400018e7983 */ /* 0x002f220000300800 */
[----:B------:R-:W-:Y:S01]  /*7eed0*/  IMAD.WIDE R76, R141, 0x4, R6 ;  /* 0x000000048d4c7825 */ /* 0x000fe200078e0206 */
[----:B------:R-:W-:Y:S01]  /*7eee0*/  ISETP.LT.AND P4, PT, R14, UR8, !P4 ;  /* 0x000000080e007c0c */ /* 0x000fe2000e781270 */
[----:B------:R-:W-:Y:S01]  /*7eef0*/  ULDC UR8, c[0x0][0x22c] ;  /* 0x00008b0000087ab9 */ /* 0x000fe20000000800 */
[----:B------:R-:W-:-:S06]  /*7ef00*/  ULDC UR9, c[0x0][0x228] ;  /* 0x00008a0000097ab9 */ /* 0x000fcc0000000800 */
[----:B------:R1:W-:Y:S02]  /*7ef10*/  @P5 STG.E desc[UR6][R76.64], R144 ;  /* 0x000000904c005986 */ /* 0x0003e4000c101906 */
        /* <DEDUP_REMOVED lines=8> */
[----:B------:R-:W-:-:S13]  /*7efa0*/  ISETP.LT.AND P5, PT, R11, UR9, !P4 ;  /* 0x000000090b007c0c */ /* 0x000fda000e7a1270 */
[----:B------:R1:W-:Y:S01]  /*7efb0*/  @P5 STG.E desc[UR6][R76.64], R148 ;  /* 0x000000944c005986 */ /* 0x0003e2000c101906 */
[----:B------:R-:W-:Y:S01]  /*7efc0*/  ISETP.LT.AND P5, PT, R12, UR8, !P4 ;  /* 0x000000080c007c0c */ /* 0x000fe2000e7a1270 */
[----:B------:R-:W-:Y:S02]  /*7efd0*/  ULDC UR8, c[0x0][0x228] ;  /* 0x00008a0000087ab9 */ /* 0x000fe40000000800 */
[----:B-1----:R-:W2:Y:S01]  /*7efe0*/  LDL.LU R148, [R1+0x4a4] ;  /* 0x0004a40001947983 */ /* 0x002ea20000300800 */
[----:B------:R-:W-:-:S09]  /*7eff0*/  IMAD.WIDE R76, R146, 0x4, R4 ;  /* 0x00000004924c7825 */ /* 0x000fd200078e0204 */
[----:B------:R1:W-:Y:S01]  /*7f000*/  @P5 STG.E desc[UR6][R76.64], R143 ;  /* 0x0000008f4c005986 */ /* 0x0003e2000c101906 */
[----:B------:R-:W-:Y:S01]  /*7f010*/  ISETP.LT.AND P5, PT, R13, UR8, !P4 ;  /* 0x000000080d007c0c */ /* 0x000fe2000e7a1270 */
[----:B------:R-:W-:Y:S02]  /*7f020*/  ULDC UR8, c[0x0][0x228] ;  /* 0x00008a0000087ab9 */ /* 0x000fe40000000800 */
[----:B-1----:R-:W2:Y:S01]  /*7f030*/  LDL.LU R143, [R1+0xa4] ;  /* 0x0000a400018f7983 */ /* 0x002ea20000300800 */
[----:B------:R-:W-:Y:S01]  /*7f040*/  IMAD.WIDE R76, R146, 0x4, R6 ;  /* 0x00000004924c7825 */ /* 0x000fe200078e0206 */
[----:B------:R-:W-:Y:S01]  /*7f050*/  ISETP.LT.AND P4, PT, R14, UR8, !P4 ;  /* 0x000000080e007c0c */ /* 0x000fe2000e781270 */
[----:B------:R-:W-:Y:S02]  /*7f060*/  ULDC.64 UR8, c[0x0][0x228] ;  /* 0x00008a0000087ab9 */ /* 0x000fe40000000a00 */
[----:B------:R-:W-:-:S05]  /*7f070*/  VIADD R78, R10, 0x53 ;  /* 0x000000530a4e7836 */ /* 0x000fca0000000000 */
[----:B---3--:R1:W-:Y:S02]  /*7f080*/  @P5 STG.E desc[UR6][R76.64], R147 ;  /* 0x000000934c005986 */ /* 0x0083e4000c101906 */
        /* <DEDUP_REMOVED lines=20> */
[----:B------:R-:W-:Y:S01]  /*7f1d0*/  ULDC UR8, c[0x0][0x22c] ;  /* 0x00008b0000087ab9 */ /* 0x000fe20000000800 */
[----:B------:R-:W-:Y:S01]  /*7f1e0*/  ULDC UR9, c[0x0][0x228] ;  /* 0x00008a0000097ab9 */ /* 0x000fe20000000800 */
[----:B------:R-:W-:-:S08]  /*7f1f0*/  VIADD R78, R10, 0x54 ;  /* 0x000000540a4e7836 */ /* 0x000fd00000000000 */
        /* <DEDUP_REMOVED lines=22> */
[----:B------:R-:W-:-:S07]  /*7f360*/  ULDC UR8, c[0x0][0x22c] ;  /* 0x00008b0000087ab9 */ /* 0x000fce0000000800 */
        /* <DEDUP_REMOVED lines=24> */
[----:B------:R-:W-:-:S07]  /*7f4f0*/  ULDC UR8, c[0x0][0x22c] ;  /* 0x00008b0000087ab9 */ /* 0x000fce0000000800 */
[----:B---3--:R1:W-:Y:S02]  /*7f500*/  @P5 STG.E desc[UR6][R76.64], R147 ;  /* 0x000000934c005986 */ /* 0x0083e4000c101906 */
[----:B-1----:R-:W-:Y:S02]  /*7f510*/  IMAD.WIDE R76, R146, 0x4, R8 ;  /* 0x00000004924c7825 */ /* 0x002fe400078e0208 */
[----:B------:R-:W3:Y:S04]  /*7f520*/  LDL.LU R146, [R1+0xc9c] ;  /* 0x000c9c0001927983 */ /* 0x000ee80000300800 */
        /* <DEDUP_REMOVED lines=9> */
[----:B------:R-:W-:Y:S01]  /*7f5c0*/  ULDC UR8, c[0x0][0x228] ;  /* 0x00008a0000087ab9 */ /* 0x000fe20000000800 */
[----:B-1----:R-:W-:-:S11]  /*7f5d0*/  IMAD.WIDE R76, R145, 0x4, R4 ;  /* 0x00000004914c7825 */ /* 0x002fd600078e0204 */
[----:B--2---:R1:W-:Y:S04]  /*7f5e0*/  @P5 STG.E desc[UR6][R76.64], R140 ;  /* 0x0000008c4c005986 */ /* 0x0043e8000c101906 */
[----:B-1----:R-:W2:Y:S01]  /*7f5f0*/  LDL.LU R140, [R1+0xac] ;  /* 0x0000ac00018c7983 */ /* 0x002ea20000300800 */
[----:B------:R-:W-:Y:S01]  /*7f600*/  ISETP.LT.AND P5, PT, R13, UR8, !P4 ;  /* 0x000000080d007c0c */ /* 0x000fe2000e7a1270 */
[----:B------:R-:W-:Y:S01]  /*7f610*/  IMAD.WIDE R76, R145, 0x4, R6 ;  /* 0x00000004914c7825 */ /* 0x000fe200078e0206 */
[----:B------:R-:W-:Y:S01]  /*7f620*/  ULDC UR8, c[0x0][0x228] ;  /* 0x00008a0000087ab9 */ /* 0x000fe20000000800 */
[----:B------:R-:W2:Y:S01]  /*7f630*/  LDL.LU R144, [R1+0x21c8] ;  /* 0x0021c80001907983 */ /* 0x000ea20000300800 */
[----:B------:R-:W-:Y:S01]  /*7f640*/  ISETP.LT.AND P4, PT, R14, UR8, !P4 ;  /* 0x000000080e007c0c */ /* 0x000fe2000e781270 */
[----:B------:R-:W-:Y:S01]  /*7f650*/  VIADD R78, R10, 0x57 ;  /* 0x000000570a4e7836 */ /* 0x000fe20000000000 */
[----:B------:R-:W-:-:S07]  /*7f660*/  ULDC.64 UR8, c[0x0][0x228] ;  /* 0x00008a0000087ab9 */ /* 0x000fce0000000a00 */
[----:B------:R1:W-:Y:S02]  /*7f670*/  @P5 STG.E desc[UR6][R76.64], R148 ;  /* 0x000000944c005986 */ /* 0x0003e4000c101906 */
[----:B-1----:R-:W-:Y:S02]  /*7f680*/  IMAD.WIDE R76, R145, 0x4, R8 ;  /* 0x00000004914c7825 */ /* 0x002fe400078e0208 */
[----:B------:R-:W2:Y:S04]  /*7f690*/  LDL.LU R145, [R1+0x1e50] ;  /* 0x001e500001917983 */ /* 0x000ea80000300800 */
[----:B------:R1:W-:Y:S01]  /*7f6a0*/  @P4 STG.E desc[UR6][R76.64], R143 ;  /* 0x0000008f4c004986 */ /* 0x0003e2000c101906 */
[----:B------:R-:W-:Y:S01]  /*7f6b0*/  ISETP.GE.AND P4, PT, R78, UR9, PT ;  /* 0x000000094e007c0c */ /* 0x000fe2000bf86270 */
[----:B------:R-:W-:-:S03]  /*7f6c0*/  ULDC UR9, c[0x0][0x228] ;  /* 0x00008a0000097ab9 */ /* 0x000fc60000000800 */
[----:B------:R-:W-:Y:S01]  /*7f6d0*/  ISETP.LT.AND P5, PT, R11, UR10, !P4 ;  /* 0x0000000a0b007c0c */ /* 0x000fe2000e7a1270 */
[----:B-1----:R-:W2:Y:S01]  /*7f6e0*/  LDL.LU R143, [R1+0x1ca0] ;  /* 0x001ca000018f7983 */ /* 0x002ea20000300800 */
[C---:B------:R-:W-:Y:S01]  /*7f6f0*/  IMAD.WIDE R76, R141.reuse, 0x4, R2 ;  /* 0x000000048d4c7825 */ /* 0x040fe200078e0202 */
[----:B------:R-:W-:Y:S02]  /*7f700*/  ULDC UR10, c[0x0][0x228] ;  /* 0x00008a00000a7ab9 */ /* 0x000fe40000000800 */
[----:B------:R-:W2:Y:S08]  /*7f710*/  LDL.LU R148, [R1+0x18a0] ;  /* 0x0018a00001947983 */ /* 0x000eb00000300800 */
[----:B---3--:R1:W-:Y:S01]  /*7f720*/  @P5 STG.E desc[UR6][R76.64], R146 ;  /* 0x000000924c005986 */ /* 0x0083e2000c101906 */
[----:B------:R-:W-:Y:S01]  /*7f730*/  ISETP.LT.AND P5, PT, R12, UR9, !P4 ;  /* 0x000000090c007c0c */ /* 0x000fe2000e7a1270 */
[----:B------:R-:W-:Y:S01]  /*7f740*/  ULDC UR9, c[0x0][0x228] ;  /* 0x00008a0000097ab9 */ /* 0x000fe20000000800 */
[----:B-1----:R-:W-:-:S11]  /*7f750*/  IMAD.WIDE R76, R141, 0x4, R4 ;  /* 0x000000048d4c7825 */ /* 0x002fd600078e0204 */
[----:B----4-:R1:W-:Y:S01]  /*7f760*/  @P5 STG.E desc[UR6][R76.64], R142 ;  /* 0x0000008e4c005986 */ /* 0x0103e2000c101906 */
[----:B------:R-:W-:Y:S01]  /*7f770*/  ISETP.LT.AND P5, PT, R13, UR9, !P4 ;  /* 0x000000090d007c0c */ /* 0x000fe2000e7a1270 */
[----:B------:R-:W-:Y:S02]  /*7f780*/  VIADD R78, R10, 0x58 ;  /* 0x000000580a4e7836 */ /* 0x000fe40000000000 */
[----:B-1----:R-:W3:Y:S01]  /*7f790*/  LDL.LU R142, [R1+0x14a0] ;  /* 0x0014a000018e7983 */ /* 0x002ee20000300800 */
[----:B------:R-:W-:Y:S01]  /*7f7a0*/  IMAD.WIDE R76, R141, 0x4, R6 ;  /* 0x000000048d4c7825 */ /* 0x000fe200078e0206 */
[----:B------:R-:W-:Y:S02]  /*7f7b0*/  ULDC UR9, c[0x0][0x228] ;  /* 0x00008a0000097ab9 */ /* 0x000fe40000000800 */
[----:B------:R-:W4:Y:S06]  /*7f7c0*/  LDL.LU R146, [R1+0x21cc] ;  /* 0x0021cc0001927983 */ /* 0x000f2c0000300800 */
[----:B------:R1:W-:Y:S01]  /*7f7d0*/  @P5 STG.E desc[UR6][R76.64], R147 ;  /* 0x000000934c005986 */ /* 0x0003e2000c101906 */
[----:B------:R-:W-:Y:S01]  /*7f7e0*/  ISETP.LT.AND P4, PT, R14, UR8, !P4 ;  /* 0x000000080e007c0c */ /* 0x000fe2000e781270 */
[----:B------:R-:W-:-:S02]  /*7f7f0*/  ULDC UR8, c[0x0][0x22c] ;  /* 0x00008b0000087ab9 */ /* 0x000fc40000000800 */
[----:B-1----:R-:W4:Y:S01]  /*7f800*/  LDL.LU R147, [R1+0x10a0] ;  /* 0x0010a00001937983 */ /* 0x002f220000300800 */
[----:B------:R-:W-:-:S09]  /*7f810*/  IMAD.WIDE R76, R141, 0x4, R8 ;  /* 0x000000048d4c7825 */ /* 0x000fd200078e0208 */
[----:B--2---:R1:W-:Y:S04]  /*7f820*/  @P4 STG.E desc[UR6][R76.64], R140 ;  /* 0x0000008c4c004986 */ /* 0x0043e8000c101906 */
[----:B-1----:R-:W2:Y:S01]  /*7f830*/  LDL.LU R140, [R1+0xca0] ;  /* 0x000ca000018c7983 */ /* 0x002ea20000300800 */
[----:B------:R-:W-:Y:S01]  /*7f840*/  ISETP.GE.AND P4, PT, R78, UR8, PT ;  /* 0x000000084e007c0c */ /* 0x000fe2000bf86270 */
[----:B------:R-:W-:Y:S01]  /*7f850*/  IMAD.WIDE R76, R144, 0x4, R2 ;  /* 0x00000004904c7825 */ /* 0x000fe200078e0202 */
[----:B------:R-:W-:Y:S01]  /*7f860*/  ULDC UR8, c[0x0][0x228] ;  /* 0x00008a0000087ab9 */ /* 0x000fe20000000800 */
[----:B------:R-:W2:Y:S01]  /*7f870*/  LDL.LU R141, [R1+0x21d0] ;  /* 0x0021d000018d7983 */ /* 0x000ea20000300800 */
        /* <DEDUP_REMOVED lines=12> */
[----:B------:R-:W-:-:S07]  /*7f940*/  ULDC.64 UR8, c[0x0][0x228] ;  /* 0x00008a0000087ab9 */ /* 0x000fce0000000a00 */
[----:B------:R1:W-:Y:S01]  /*7f950*/  @P5 STG.E desc[UR6][R76.64], R148 ;  /* 0x000000944c005986 */ /* 0x0003e2000c101906 */
[----:B------:R-:W-:Y:S02]  /*7f960*/  VIADD R78, R10, 0x59 ;  /* 0x000000590a4e7836 */ /* 0x000fe40000000000 */
        /* <DEDUP_REMOVED lines=8> */
[----:B----4-:R-:W-:Y:S01]  /*7f9f0*/  IMAD.WIDE R76, R146, 0x4, R2 ;  /* 0x00000004924c7825 */ /* 0x010fe200078e0202 */
        /* <DEDUP_REMOVED lines=24> */
[----:B------:R1:W-:Y:S01]  /*7fb80*/  @P5 STG.E desc[UR6][R76.64], R148 ;  /* 0x000000944c005986 */ /* 0x0003e2000c101906 */
[----:B------:R-:W-:Y:S01]  /*7fb90*/  ISETP.LT.AND P5, PT, R12, UR9, !P4 ;  /* 0x000000090c007c0c */ /* 0x000fe2000e7a1270 */
[----:B------:R-:W-:Y:S02]  /*7fba0*/  ULDC UR9, c[0x0][0x228] ;  /* 0x00008a0000097ab9 */ /* 0x000fe40000000800 */
[----:B-1----:R-:W2:Y:S01]  /*7fbb0*/  LDL.LU R148, [R1+0x8b4] ;  /* 0x0008b40001947983 */ /* 0x002ea20000300800 */
[----:B------:R-:W-:-:S09]  /*7fbc0*/  IMAD.WIDE R76, R141, 0x4, R4 ;  /* 0x000000048d4c7825 */ /* 0x000fd200078e0204 */
[----:B---3--:R1:W-:Y:S01]  /*7fbd0*/  @P5 STG.E desc[UR6][R76.64], R142 ;  /* 0x0000008e4c005986 */ /* 0x0083e2000c101906 */
[----:B------:R-:W-:Y:S01]  /*7fbe0*/  ISETP.LT.AND P5, PT, R13, UR9, !P4 ;  /* 0x000000090d007c0c */ /* 0x000fe2000e7a1270 */
[----:B------:R-:W-:Y:S02]  /*7fbf0*/  VIADD R78, R10, 0x5b ;  /* 0x0000005b0a4e7836 */ /* 0x000fe40000000000 */
[----:B-1----:R-:W3:Y:S01]  /*7fc00*/  LDL.LU R142, [R1+0x4b4] ;  /* 0x0004b400018e7983 */ /* 0x002ee20000300800 */
[----:B------:R-:W-:Y:S01]  /*7fc10*/  IMAD.WIDE R76, R141, 0x4, R6 ;  /* 0x000000048d4c7825 */ /* 0x000fe200078e0206 */
[----:B------:R-:W-:Y:S01]  /*7fc20*/  ISETP.LT.AND P4, PT, R14, UR8, !P4 ;  /* 0x000000080e007c0c */ /* 0x000fe2000e781270 */
[----:B------:R-:W-:Y:S01]  /*7fc30*/  ULDC UR8, c[0x0][0x22c] ;  /* 0x00008b0000087ab9 */ /* 0x000fe20000000800 */
[----:B------:R-:W-:-:S06]  /*7fc40*/  ULDC UR9, c[0x0][0x228] ;  /* 0x00008a0000097ab9 */ /* 0x000fcc0000000800 */
[----:B----4-:R1:W-:Y:S02]  /*7fc50*/  @P5 STG.E desc[UR6][R76.64], R147 ;  /* 0x000000934c005986 */ /* 0x0103e4000c101906 */
        /* <DEDUP_REMOVED lines=33> */
[----:B----4-:R1:W-:Y:S01]  /*7fe70*/  @P5 STG.E desc[UR6][R76.64], R147 ;  /* 0x000000934c005986 */ /* 0x0103e2000c101906 */
        /* <DEDUP_REMOVED lines=35> */
[----:B----4-:R1:W-:Y:S02]  /*800b0*/  @P5 STG.E desc[UR6][R76.64], R147 ;  /* 0x000000934c005986 */ /* 0x0103e4000c101906 */
[----:B-1----:R-:W-:Y:S02]  /*800c0*/  IMAD.WIDE R76, R141, 0x4, R8 ;  /* 0x000000048d4c7825 */ /* 0x002fe400078e0208 */
        /* <DEDUP_REMOVED lines=18> */
[----:B------:R-:W-:Y:S01]  /*801f0*/  ISETP.LT.AND P4, PT, R14, UR8, !P4 ;  /* 0x000000080e007c0c */ /* 0x000fe2000e781270 */
[----:B------:R-:W-:Y:S01]  /*80200*/  ULDC UR8, c[0x0][0x22c] ;  /* 0x00008b0000087ab9 */ /* 0x000fe20000000800 */
[----:B-1----:R-:W2:Y:S01]  /*80210*/  LDL.LU R143, [R1+0x4bc] ;  /* 0x0004bc00018f7983 */ /* 0x002ea20000300800 */
[----:B------:R-:W-:-:S03]  /*80220*/  IMAD.WIDE R76, R144, 0x4, R6 ;  /* 0x00000004904c7825 */ /* 0x000fc600078e0206 */
[----:B------:R-:W2:Y:S04]  /*80230*/  LDL.LU R147, [R1+0x21e8] ;  /* 0x0021e80001937983 */ /* 0x000ea80000300800 */
        /* <DEDUP_REMOVED lines=8> */
[----:B------:R-:W-:-:S03]  /*802c0*/  IMAD.WIDE R76, R146, 0x4, R2 ;  /* 0x00000004924c7825 */ /* 0x000fc600078e0202 */
[----:B------:R-:W3:Y:S08]  /*802d0*/  LDL.LU R148, [R1+0x14b0] ;  /* 0x0014b00001947983 */ /* 0x000ef00000300800 */
[----:B----4-:R1:W-:Y:S01]  /*802e0*/  @P5 STG.E desc[UR6][R76.64], R141 ;  /* 0x0000008d4c005986 */ /* 0x0103e2000c101906 */
[----:B------:R-:W-:Y:S01]  /*802f0*/  ISETP.LT.AND P5, PT, R12, UR8, !P4 ;  /* 0x000000080c007c0c */ /* 0x000fe2000e7a1270 */
[----:B------:R-:W-:Y:S01]  /*80300*/  ULDC UR8, c[0x0][0x228] ;  /* 0x00008a0000087ab9 */ /* 0x000fe20000000800 */
[----:B-1----:R-:W-:-:S11]  /*80310*/  IMAD.WIDE R76, R146, 0x4, R4 ;  /* 0x00000004924c7825 */ /* 0x002fd600078e0204 */
[----:B--2---:R1:W-:Y:S04]  /*80320*/  @P5 STG.E desc[UR6][R76.64], R140 ;  /* 0x0000008c4c005986 */ /* 0x0043e8000c101906 */
[----:B-1----:R-:W2:Y:S01]  /*80330*/  LDL.LU R140, [R1+0x10b0] ;  /* 0x0010b000018c7983 */ /* 0x002ea20000300800 */
[----:B------:R-:W-:Y:S01]  /*80340*/  ISETP.LT.AND P5, PT, R13, UR8, !P4 ;  /* 0x000000080d007c0c */ /* 0x000fe2000e7a1270 */
[----:B------:R-:W-:Y:S01]  /*80350*/  ULDC UR8, c[0x0][0x228] ;  /* 0x00008a0000087ab9 */ /* 0x000fe20000000800 */
[----:B------:R-:W-:Y:S01]  /*80360*/  IMAD.WIDE R76, R146, 0x4, R6 ;  /* 0x00000004924c7825 */ /* 0x000fe200078e0206 */
[----:B------:R-:W-:Y:S01]  /*80370*/  ISETP.LT.AND P4, PT, R14, UR8, !P4 ;  /* 0x000000080e007c0c */ /* 0x000fe2000e781270 */
[----:B------:R-:W4:Y:S01]  /*80380*/  LDL.LU R141, [R1+0x21ec] ;  /* 0x0021ec00018d7983 */ /* 0x000f220000300800 */
[----:B------:R-:W-:Y:S01]  /*80390*/  ULDC.64 UR8, c[0x0][0x228] ;  /* 0x00008a0000087ab9 */ /* 0x000fe20000000a00 */
[----:B------:R-:W-:-:S07]  /*803a0*/  VIADD R78, R10, 0x60 ;  /* 0x000000600a4e7836 */ /* 0x000fce0000000000 */
[----:B------:R1:W-:Y:S04]  /*803b0*/  @P5 STG.E desc[UR6][R76.64], R145 ;  /* 0x000000914c005986 */ /* 0x0003e8000c101906 */
[----:B-1----:R-:W4:Y:S01]  /*803c0*/  LDL.LU R145, [R1+0xcb0] ;  /* 0x000cb00001917983 */ /* 0x002f220000300800 */
[----:B------:R-:W-:-:S05]  /*803d0*/  IMAD.WIDE R76, R146, 0x4, R8 ;  /* 0x00000004924c7825 */ /* 0x000fca00078e0208 */
[----:B------:R1:W-:Y:S01]  /*803e0*/  @P4 STG.E desc[UR6][R76.64], R143 ;  /* 0x0000008f4c004986 */ /* 0x0003e2000c101906 */
[----:B------:R-:W-:Y:S01]  /*803f0*/  ISETP.GE.AND P4, PT, R78, UR9, PT ;  /* 0x000000094e007c0c */ /* 0x000fe2000bf86270 */
[----:B------:R-:W-:-:S03]  /*80400*/  ULDC UR9, c[0x0][0x228] ;  /* 0x00008a0000097ab9 */ /* 0x000fc60000000800 */
[----:B------:R-:W-:Y:S01]  /*80410*/  ISETP.LT.AND P5, PT, R11, UR10, !P4 ;  /* 0x0000000a0b007c0c */ /* 0x000fe2000e7a1270 */
[----:B-1----:R-:W4:Y:S01]  /*80420*/  LDL.LU R143, [R1+0x8c0] ;  /* 0x0008c000018f7983 */ /* 0x002f220000300800 */
[----:B------:R-:W-:Y:S01]  /*80430*/  IMAD.WIDE R76, R147, 0x4, R2 ;  /* 0x00000004934c7825 */ /* 0x000fe200078e0202 */
[----:B------:R-:W-:Y:S02]  /*80440*/  ULDC UR10, c[0x0][0x228] ;  /* 0x00008a00000a7ab9 */ /* 0x000fe40000000800 */
[----:B------:R-:W4:Y:S08]  /*80450*/  LDL.LU R146, [R1+0x21f0] ;  /* 0x0021f00001927983 */ /* 0x000f300000300800 */
[----:B------:R1:W-:Y:S01]  /*80460*/  @P5 STG.E desc[UR6][R76.64], R144 ;  /* 0x000000904c005986 */ /* 0x0003e2000c101906 */
[----:B------:R-:W-:Y:S01]  /*80470*/  ISETP.LT.AND P5, PT, R12, UR9, !P4 ;  /* 0x000000090c007c0c */ /* 0x000fe2000e7a1270 */
[----:B------:R-:W-:-:S02]  /*80480*/  ULDC UR9, c[0x0][0x228] ;  /* 0x00008a0000097ab9 */ /* 0x000fc40000000800 */
[----:B-1----:R-:W4:Y:S01]  /*80490*/  LDL.LU R144, [R1+0x4c0] ;  /* 0x0004c00001907983 */ /* 0x002f220000300800 */
[----:B------:R-:W-:-:S09]  /*804a0*/  IMAD.WIDE R76, R147, 0x4, R4 ;  /* 0x00000004934c7825 */ /* 0x000fd200078e0204 */
[----:B---3--:R1:W-:Y:S01]  /*804b0*/  @P5 STG.E desc[UR6][R76.64], R142 ;  /* 0x0000008e4c005986 */ /* 0x0083e2000c101906 */
[----:B------:R-:W-:Y:S01]  /*804c0*/  ISETP.LT.AND P5, PT, R13, UR9, !P4 ;  /* 0x000000090d007c0c */ /* 0x000fe2000e7a1270 */
[----:B------:R-:W-:Y:S01]  /*804d0*/  VIADD R78, R10, 0x61 ;  /* 0x000000610a4e7836 */ /* 0x000fe20000000000 */
[----:B------:R-:W-:Y:S01]  /*804e0*/  ISETP.LT.AND P4, PT, R14, UR8, !P4 ;  /* 0x000000080e007c0c */ /* 0x000fe2000e781270 */
[----:B------:R-:W-:Y:S01]  /*804f0*/  ULDC UR8, c[0x0][0x22c] ;  /* 0x00008b0000087ab9 */ /* 0x000fe20000000800 */
[----:B------:R-:W-:Y:S01]  /*80500*/  ULDC UR9, c[0x0][0x228] ;  /* 0x00008a0000097ab9 */ /* 0x000fe20000000800 */
[----:B-1----:R-:W3:Y:S01]  /*80510*/  LDL.LU R142, [R1+0xc0] ;  /* 0x0000c000018e7983 */ /* 0x002ee20000300800 */
[----:B------:R-:W-:-:S03]  /*80520*/  IMAD.WIDE R76, R147, 0x4, R6 ;  /* 0x00000004934c7825 */ /* 0x000fc600078e0206 */
[----:B------:R-:W3:Y:S04]  /*80530*/  LDL.LU R149, [R1+0x21f4] ;  /* 0x0021f40001957983 */ /* 0x000ee80000300800 */
[----:B------:R1:W-:Y:S02]  /*80540*/  @P5 STG.E desc[UR6][R76.64], R148 ;  /* 0x000000944c005986 */ /* 0x0003e4000c101906 */
[----:B-1----:R-:W-:-:S05]  /*80550*/  IMAD.WIDE R76, R147, 0x4, R8 ;  /* 0x00000004934c7825 */ /* 0x002fca00078e0208 */
[----:B--2---:R1:W-:Y:S04]  /*80560*/  @P4 STG.E desc[UR6][R76.64], R140 ;  /* 0x0000008c4c004986 */ /* 0x0043e8000c101906 */
[----:B-1----:R-:W2:Y:S01]  /*80570*/  LDL.LU R140, [R1+0x1cb4] ;  /* 0x001cb400018c7983 */ /* 0x002ea20000300800 */
[----:B------:R-:W-:Y:S01]  /*80580*/  ISETP.GE.AND P4, PT, R78, UR8, PT ;  /* 0x000000084e007c0c */ /* 0x000fe2000bf86270 */
[----:B----4-:R-:W-:Y:S01]  /*80590*/  IMAD.WIDE R76, R141, 0x4, R2 ;  /* 0x000000048d4c7825 */ /* 0x010fe200078e0202 */
[----:B------:R-:W-:Y:S01]  /*805a0*/  ULDC UR8, c[0x0][0x228] ;  /* 0x00008a0000087ab9 */ /* 0x000fe20000000800 */
[----:B------:R-:W4:Y:S01]  /*805b0*/  LDL.LU R147, [R1+0x18b4] ;  /* 0x0018b40001937983 */ /* 0x000f220000300800 */
[----:B------:R-:W-:-:S13]  /*805c0*/  ISETP.LT.AND P5, PT, R11, UR9, !P4 ;  /* 0x000000090b007c0c */ /* 0x000fda000e7a1270 */
[----:B------:R1:W-:Y:S01]  /*805d0*/  @P5 STG.E desc[UR6][R76.64], R145 ;  /* 0x000000914c005986 */ /* 0x0003e2000c101906 */
[----:B------:R-:W-:Y:S01]  /*805e0*/  ISETP.LT.AND P5, PT, R12, UR8, !P4 ;  /* 0x000000080c007c0c */ /* 0x000fe2000e7a1270 */
[----:B------:R-:W-:Y:S02]  /*805f0*/  ULDC UR8, c[0x0][0x228] ;  /* 0x00008a0000087ab9 */ /* 0x000fe40000000800 */
[----:B-1----:R-:W4:Y:S01]  /*80600*/  LDL.LU R145, [R1+0x14b4] ;  /* 0x0014b40001917983 */ /* 0x002f220000300800 */
[----:B------:R-:W-:-:S09]  /*80610*/  IMAD.WIDE R76, R141, 0x4, R4 ;  /* 0x000000048d4c7825 */ /* 0x000fd200078e0204 */
[----:B------:R1:W-:Y:S01]  /*80620*/  @P5 STG.E desc[UR6][R76.64], R143 ;  /* 0x0000008f4c005986 */ /* 0x0003e2000c101906 */
[----:B------:R-:W-:Y:S01]  /*80630*/  ISETP.LT.AND P5, PT, R13, UR8, !P4 ;  /* 0x000000080d007c0c */ /* 0x000fe2000e7a1270 */
[----:B------:R-:W-:Y:S02]  /*80640*/  ULDC UR8, c[0x0][0x228] ;  /* 0x00008a0000087ab9 */ /* 0x000fe40000000800 */
[----:B-1----:R-:W4:Y:S01]  /*80650*/  LDL.LU R143, [R1+0x10b4] ;  /* 0x0010b400018f7983 */ /* 0x002f220000300800 */
[----:B------:R-:W-:Y:S01]  /*80660*/  IMAD.WIDE R76, R141, 0x4, R6 ;  /* 0x000000048d4c7825 */ /* 0x000fe200078e0206 */
[----:B------:R-:W-:Y:S01]  /*80670*/  ISETP.LT.AND P4, PT, R14, UR8, !P4 ;  /* 0x000000080e007c0c */ /* 0x000fe2000e781270 */
[----:B------:R-:W-:-:S07]  /*80680*/  ULDC.64 UR8, c[0x0][0x228] ;  /* 0x00008a0000087ab9 */ /* 0x000fce0000000a00 */
[----:B------:R1:W-:Y:S01]  /*80690*/  @P5 STG.E desc[UR6][R76.64], R144 ;  /* 0x000000904c005986 */ /* 0x0003e2000c101906 */
[----:B------:R-:W-:Y:S02]  /*806a0*/  VIADD R78, R10, 0x62 ;  /* 0x000000620a4e7836 */ /* 0x000fe40000000000 */
[----:B-1----:R-:W-:Y:S01]  /*806b0*/  IMAD.WIDE R76, R141, 0x4, R8 ;  /* 0x000000048d4c7825 */ /* 0x002fe200078e0208 */
[----:B------:R-:W4:Y:S04]  /*806c0*/  LDL.LU R144, [R1+0x21f8] ;  /* 0x0021f80001907983 */ /* 0x000f280000300800 */
[----:B------:R-:W4:Y:S04]  /*806d0*/  LDL.LU R141, [R1+0xcb4] ;  /* 0x000cb400018d7983 */ /* 0x000f280000300800 */
[----:B---3--:R1:W-:Y:S01]  /*806e0*/  @P4 STG.E desc[UR6][R76.64], R142 ;  /* 0x0000008e4c004986 */ /* 0x0083e2000c101906 */
[----:B------:R-:W-:Y:S01]  /*806f0*/  ISETP.GE.AND P4, PT, R78, UR9, PT ;  /* 0x000000094e007c0c */ /* 0x000fe2000bf86270 */
[----:B------:R-:W-:-:S03]  /*80700*/  ULDC UR9, c[0x0][0x228] ;  /* 0x00008a0000097ab9 */ /* 0x000fc60000000800 */
[----:B------:R-:W-:Y:S01]  /*80710*/  ISETP.LT.AND P5, PT, R11, UR10, !P4 ;  /* 0x0000000a0b007c0c */ /* 0x000fe2000e7a1270 */
[----:B-1----:R-:W3:Y:S01]  /*80720*/  LDL.LU R142, [R1+0x8c4] ;  /* 0x0008c400018e7983 */ /* 0x002ee20000300800 */
[----:B------:R-:W-:-:S11]  /*80730*/  IMAD.WIDE R76, R146, 0x4, R2 ;  /* 0x00000004924c7825 */ /* 0x000fd600078e0202 */
[----:B--2---:R1:W-:Y:S04]  /*80740*/  @P5 STG.E desc[UR6][R76.64], R140 ;  /* 0x0000008c4c005986 */ /* 0x0043e8000c101906 */
[----:B-1----:R-:W2:Y:S01]  /*80750*/  LDL.LU R140, [R1+0x4c4] ;  /* 0x0004c400018c7983 */ /* 0x002ea20000300800 */
[----:B------:R-:W-:Y:S01]  /*80760*/  ISETP.LT.AND P5, PT, R12, UR9, !P4 ;  /* 0x000000090c007c0c */ /* 0x000fe2000e7a1270 */
[----:B------:R-:W-:Y:S01]  /*80770*/  IMAD.WIDE R76, R146, 0x4, R4 ;  /* 0x00000004924c7825 */ /* 0x000fe200078e0204 */
[----:B------:R-:W-:Y:S01]  /*80780*/  ULDC UR9, c[0x0][0x228] ;  /* 0x00008a0000097ab9 */ /* 0x000fe20000000800 */
[----:B------:R-:W2:Y:S10]  /*80790*/  LDL.LU R150, [R1+0xc4] ;  /* 0x0000c40001967983 */ /* 0x000eb40000300800 */
[----:B----4-:R1:W-:Y:S01]  /*807a0*/  @P5 STG.E desc[UR6][R76.64], R147 ;  /* 0x000000934c005986 */ /* 0x0103e2000c101906 */
[----:B------:R-:W-:Y:S01]  /*807b0*/  ISETP.LT.AND P5, PT, R13, UR9, !P4 ;  /* 0x000000090d007c0c */ /* 0x000fe2000e7a1270 */
[----:B------:R-:W-:Y:S01]  /*807c0*/  VIADD R78, R10, 0x63 ;  /* 0x000000630a4e7836 */ /* 0x000fe20000000000 */
[----:B------:R-:W-:Y:S01]  /*807d0*/  ISETP.LT.AND P4, PT, R14, UR8, !P4 ;  /* 0x000000080e007c0c */ /* 0x000fe2000e781270 */
[----:B------:R-:W-:Y:S01]  /*807e0*/  ULDC UR8, c[0x0][0x22c] ;  /* 0x00008b0000087ab9 */ /* 0x000fe20000000800 */
[----:B------:R-:W-:Y:S01]  /*807f0*/  ULDC UR9, c[0x0][0x228] ;  /* 0x00008a0000097ab9 */ /* 0x000fe20000000800 */
[C---:B-1----:R-:W-:Y:S01]  /*80800*/  IMAD.WIDE R76, R146.reuse, 0x4, R6 ;  /* 0x00000004924c7825 */ /* 0x042fe200078e0206 */
[----:B------:R-:W4:Y:S04]  /*80810*/  LDL.LU R147, [R1+0x21fc] ;  /* 0x0021fc0001937983 */ /* 0x000f280000300800 */
[----:B------:R-:W4:Y:S04]  /*80820*/  LDL.LU R148, [R1+0x1cb8] ;  /* 0x001cb80001947983 */ /* 0x000f280000300800 */
[----:B------:R1:W-:Y:S02]  /*80830*/  @P5 STG.E desc[UR6][R76.64], R145 ;  /* 0x000000914c005986 */ /* 0x0003e4000c101906 */
[----:B-1----:R-:W-:-:S02]  /*80840*/  IMAD.WIDE R76, R146, 0x4, R8 ;  /* 0x00000004924c7825 */ /* 0x002fc400078e0208 */
[----:B------:R-:W4:Y:S04]  /*80850*/  LDL.LU R145, [R1+0x18b8] ;  /* 0x0018b80001917983 */ /* 0x000f280000300800 */
[----:B------:R-:W4:Y:S04]  /*80860*/  LDL.LU R146, [R1+0x14b8] ;  /* 0x0014b80001927983 */ /* 0x000f280000300800 */
[----:B------:R1:W-:Y:S01]  /*80870*/  @P4 STG.E desc[UR6][R76.64], R143 ;  /* 0x0000008f4c004986 */ /* 0x0003e2000c101906 */
[----:B------:R-:W-:Y:S01]  /*80880*/  ISETP.GE.AND P4, PT, R78, UR8, PT ;  /* 0x000000084e007c0c */ /* 0x000fe2000bf86270 */
[----:B------:R-:W-:-:S03]  /*80890*/  ULDC UR8, c[0x0][0x228] ;  /* 0x00008a0000087ab9 */ /* 0x000fc60000000800 */
[----:B------:R-:W-:Y:S01]  /*808a0*/  ISETP.LT.AND P5, PT, R11, UR9, !P4 ;  /* 0x000000090b007c0c */ /* 0x000fe2000e7a1270 */
[----:B-1----:R-:W-:Y:S01]  /*808b0*/  IMAD.WIDE R76, R149, 0x4, R2 ;  /* 0x00000004954c7825 */ /* 0x002fe200078e0202 */
[----:B------:R-:W4:Y:S01]  /*808c0*/  LDL.LU R143, [R1+0x10b8] ;  /* 0x0010b800018f7983 */ /* 0x000f220000300800 */
[----:B------:R-:W-:-:S10]  /*808d0*/  ULDC UR9, c[0x0][0x228] ;  /* 0x00008a0000097ab9 */ /* 0x000fd40000000800 */
[----:B------:R1:W-:Y:S01]  /*808e0*/  @P5 STG.E desc[UR6][R76.64], R141 ;  /* 0x0000008d4c005986 */ /* 0x0003e2000c101906 */
[----:B------:R-:W-:Y:S01]  /*808f0*/  ISETP.LT.AND P5, PT, R12, UR8, !P4 ;  /* 0x000000080c007c0c */ /* 0x000fe2000e7a1270 */
[----:B------:R-:W-:Y:S01]  /*80900*/  ULDC UR8, c[0x0][0x228] ;  /* 0x00008a0000087ab9 */ /* 0x000fe20000000800 */
[----:B-1----:R-:W-:Y:S01]  /*80910*/  IMAD.WIDE R76, R149, 0x4, R4 ;  /* 0x00000004954c7825 */ /* 0x002fe200078e0204 */
[----:B------:R-:W4:Y:S10]  /*80920*/  LDL.LU R141, [R1+0xcb8] ;  /* 0x000cb800018d7983 */ /* 0x000f340000300800 */
[----:B---3--:R1:W-:Y:S01]  /*80930*/  @P5 STG.E desc[UR6][R76.64], R142 ;  /* 0x0000008e4c005986 */ /* 0x0083e2000c101906 */
[----:B------:R-:W-:Y:S01]  /*80940*/  ISETP.LT.AND P5, PT, R13, UR8, !P4 ;  /* 0x000000080d007c0c */ /* 0x000fe2000e7a1270 */
[----:B------:R-:W-:Y:S01]  /*80950*/  ULDC UR8, c[0x0][0x228] ;  /* 0x00008a0000087ab9 */ /* 0x000fe20000000800 */
[C---:B-1----:R-:W-:Y:S01]  /*80960*/  IMAD.WIDE R76, R149.reuse, 0x4, R6 ;  /* 0x00000004954c7825 */ /* 0x042fe200078e0206 */
[----:B------:R-:W3:Y:S10]  /*80970*/  LDL.LU R142, [R1+0x8c8] ;  /* 0x0008c800018e7983 */ /* 0x000ef40000300800 */
[----:B--2---:R1:W-:Y:S04]  /*80980*/  @P5 STG.E desc[UR6][R76.64], R140 ;  /* 0x0000008c4c005986 */ /* 0x0043e8000c101906 */
[----:B-1----:R-:W2:Y:S01]  /*80990*/  LDL.LU R140, [R1+0x4c8] ;  /* 0x0004c800018c7983 */ /* 0x002ea20000300800 */
[----:B------:R-:W-:Y:S01]  /*809a0*/  ISETP.LT.AND P4, PT, R14, UR8, !P4 ;  /* 0x000000080e007c0c */ /* 0x000fe2000e781270 */
[----:B------:R-:W-:Y:S01]  /*809b0*/  IMAD.WIDE R76, R149, 0x4, R8 ;  /* 0x00000004954c7825 */ /* 0x000fe200078e0208 */
[----:B------:R-:W-:Y:S01]  /*809c0*/  ULDC UR8, c[0x0][0x22c] ;  /* 0x00008b0000087ab9 */ /* 0x000fe20000000800 */
[----:B------:R-:W2:Y:S02]  /*809d0*/  LDL.LU R244, [R1+0x2204] ;  /* 0x0022040001f47983 */ /* 0x000ea40000300800 */
[----:B------:R-:W-:-:S08]  /*809e0*/  VIADD R78, R10, 0x64 ;  /* 0x000000640a4e7836 */ /* 0x000fd00000000000 */
[----:B------:R1:W-:Y:S01]  /*809f0*/  @P4 STG.E desc[UR6][R76.64], R150 ;  /* 0x000000964c004986 */ /* 0x0003e2000c101906 */
[----:B------:R-:W-:Y:S01]  /*80a00*/  ISETP.GE.AND P4, PT, R78, UR8, PT ;  /* 0x000000084e007c0c */ /* 0x000fe2000bf86270 */
[----:B------:R-:W-:-:S03]  /*80a10*/  ULDC UR8, c[0x0][0x228] ;  /* 0x00008a0000087ab9 */ /* 0x000fc60000000800 */
[----:B------:R-:W-:Y:S01]  /*80a20*/  ISETP.LT.AND P5, PT, R11, UR9, !P4 ;  /* 0x000000090b007c0c */ /* 0x000fe2000e7a1270 */
[----:B-1----:R-:W-:-:S12]  /*80a30*/  IMAD.WIDE R76, R144, 0x4, R2 ;  /* 0x00000004904c7825 */ /* 0x002fd800078e0202 */
[----:B----4-:R1:W-:Y:S01]  /*80a40*/  @P5 STG.E desc[UR6][R76.64], R148 ;  /* 0x000000944c005986 */ /* 0x0103e2000c101906 */
[----:B------:R-:W-:Y:S01]  /*80a50*/  ISETP.LT.AND P5, PT, R12, UR8, !P4 ;  /* 0x000000080c007c0c */ /* 0x000fe2000e7a1270 */
[----:B------:R-:W-:Y:S01]  /*80a60*/  ULDC UR8, c[0x0][0x228] ;  /* 0x00008a0000087ab9 */ /* 0x000fe20000000800 */
[----:B-1----:R-:W-:-:S11]  /*80a70*/  IMAD.WIDE R76, R144, 0x4, R4 ;  /* 0x00000004904c7825 */ /* 0x002fd600078e0204 */
[----:B------:R1:W-:Y:S01]  /*80a80*/  @P5 STG.E desc[UR6][R76.64], R145 ;  /* 0x000000914c005986 */ /* 0x0003e2000c101906 */
[----:B------:R-:W-:Y:S01]  /*80a90*/  ISETP.LT.AND P5, PT, R13, UR8, !P4 ;  /* 0x000000080d007c0c */ /* 0x000fe2000e7a1270 */
[----:B------:R-:W-:Y:S02]  /*80aa0*/  ULDC UR8, c[0x0][0x228] ;  /* 0x00008a0000087ab9 */ /* 0x000fe40000000800 */
[----:B------:R-:W-:Y:S01]  /*80ab0*/  ISETP.LT.AND P4, PT, R14, UR8, !P4 ;  /* 0x000000080e007c0c */ /* 0x000fe2000e781270 */
[----:B-1----:R-:W-:-:S09]  /*80ac0*/  IMAD.WIDE R76, R144, 0x4, R6 ;  /* 0x00000004904c7825 */ /* 0x002fd200078e0206 */
[----:B------:R1:W-:Y:S02]  /*80ad0*/  @P5 STG.E desc[UR6][R76.64], R146 ;  /* 0x000000924c005986 */ /* 0x0003e4000c101906 */
[----:B-1----:R-:W-:-:S05]  /*80ae0*/  IMAD.WIDE R76, R144, 0x4, R8 ;  /* 0x00000004904c7825 */ /* 0x002fca00078e0208 */
[----:B------:R1:W-:Y:S02]  /*80af0*/  @P4 STG.E desc[UR6][R76.64], R143 ;  /* 0x0000008f4c004986 */ /* 0x0003e4000c101906 */
[----:B-1----:R-:W-:-:S05]  /*80b00*/  IMAD.WIDE R76, R147, 0x4, R2 ;  /* 0x00000004934c7825 */ /* 0x002fca00078e0202 */
[----:B------:R1:W-:Y:S02]  /*80b10*/  @P3 STG.E desc[UR6][R76.64], R141 ;  /* 0x0000008d4c003986 */ /* 0x0003e4000c101906 */
[----:B-1----:R-:W-:-:S05]  /*80b20*/  IMAD.WIDE R76, R147, 0x4, R4 ;  /* 0x00000004934c7825 */ /* 0x002fca00078e0204 */
[----:B---3--:R1:W-:Y:S02]  /*80b30*/  @P2 STG.E desc[UR6][R76.64], R142 ;  /* 0x0000008e4c002986 */ /* 0x0083e4000c101906 */
[C---:B-1----:R-:W-:Y:S02]  /*80b40*/  IMAD.WIDE R76, R147.reuse, 0x4, R6 ;  /* 0x00000004934c7825 */ /* 0x042fe400078e0206 */
[----:B------:R-:W3:Y:S04]  /*80b50*/  LDL.LU R142, [R1+0xc8] ;  /* 0x0000c800018e7983 */ /* 0x000ee80000300800 */
[----:B--2---:R1:W-:Y:S04]  /*80b60*/  @P1 STG.E desc[UR6][R76.64], R140 ;  /* 0x0000008c4c001986 */ /* 0x0043e8000c101906 */
[----:B-1----:R-:W2:Y:S04]  /*80b70*/  LDL.LU R140, [R1+0x1cbc] ;  /* 0x001cbc00018c7983 */ /* 0x002ea80000300800 */
[----:B------:R-:W4:Y:S04]  /*80b80*/  LDL.LU R145, [R1+0x18bc] ;  /* 0x0018bc0001917983 */ /* 0x000f280000300800 */
[----:B------:R-:W4:Y:S04]  /*80b90*/  LDL.LU R146, [R1+0x14bc] ;  /* 0x0014bc0001927983 */ /* 0x000f280000300800 */
[----:B------:R-:W2:Y:S04]  /*80ba0*/  LDL.LU R144, [R1+0x2200] ;  /* 0x0022000001907983 */ /* 0x000ea80000300800 */
[----:B------:R-:W4:Y:S04]  /*80bb0*/  LDL.LU R143, [R1+0x10bc] ;  /* 0x0010bc00018f7983 */ /* 0x000f280000300800 */
[----:B------:R-:W4:Y:S01]  /*80bc0*/  LDL.LU R141, [R1+0xcbc] ;  /* 0x000cbc00018d7983 */ /* 0x000f220000300800 */
[----:B------:R-:W-:-:S05]  /*80bd0*/  IMAD.WIDE R76, R147, 0x4, R8 ;  /* 0x00000004934c7825 */ /* 0x000fca00078e0208 */
[----:B---3--:R1:W-:Y:S04]  /*80be0*/  @P0 STG.E desc[UR6][R76.64], R142 ;  /* 0x0000008e4c000986 */ /* 0x0083e8000c101906 */
[----:B-1----:R-:W3:Y:S01]  /*80bf0*/  LDL.LU R142, [R1+0x8cc] ;  /* 0x0008cc00018e7983 */ /* 0x002ee20000300800 */
[----:B------:R-:W-:Y:S02]  /*80c00*/  LOP3.LUT P1, RZ, R153, 0x4000, RZ, 0xc0, !PT ;  /* 0x0000400099ff7812 */ /* 0x000fe4000782c0ff */
[----:B------:R-:W-:-:S11]  /*80c10*/  LOP3.LUT R80, R80, 0xfffffdff, RZ, 0xc0, !PT ;  /* 0xfffffdff50507812 */ /* 0x000fd600078ec0ff */
[----:B------:R-:W-:Y:S01]  /*80c20*/  @P1 LOP3.LUT R80, R80, 0x200, RZ, 0xfc, !PT ;  /* 0x0000020050501812 */ /* 0x000fe200078efcff */
[----:B--2---:R-:W-:-:S05]  /*80c30*/  IMAD.WIDE R76, R144, 0x4, R2 ;  /* 0x00000004904c7825 */ /* 0x004fca00078e0202 */
[----:B------:R1:W-:Y:S04]  /*80c40*/  @P6 STG.E desc[UR6][R76.64], R140 ;  /* 0x0000008c4c006986 */ /* 0x0003e8000c101906 */
[----:B-1----:R-:W2:Y:S01]  /*80c50*/  LDL.LU R140, [R1+0x4cc] ;  /* 0x0004cc00018c7983 */ /* 0x002ea20000300800 */
[----:B------:R-:W-:Y:S02]  /*80c60*/  LOP3.LUT P1, RZ, R153, 0x800, RZ, 0xc0, !PT ;  /* 0x0000080099ff7812 */ /* 0x000fe4000782c0ff */
[----:B------:R-:W-:Y:S01]  /*80c70*/  LOP3.LUT R80, R80, 0xfffffbff, RZ, 0xc0, !PT ;  /* 0xfffffbff50507812 */ /* 0x000fe200078ec0ff */
[----:B------:R-:W2:Y:S04]  /*80c80*/  LDL.LU R82, [R1+0xcc] ;  /* 0x0000cc0001527983 */ /* 0x000ea80000300800 */
[----:B------:R-:W2:Y:S04]  /*80c90*/  LDL.LU R83, [R1+0x1e60] ;  /* 0x001e600001537983 */ /* 0x000ea80000300800 */
[----:B------:R-:W2:Y:S02]  /*80ca0*/  LDL.LU R149, [R1+0x2208] ;  /* 0x0022080001957983 */ /* 0x000ea40000300800 */
[----:B------:R-:W-:-:S02]  /*80cb0*/  @P1 LOP3.LUT R80, R80, 0x400, RZ, 0xfc, !PT ;  /* 0x0000040050501812 */ /* 0x000fc400078efcff */
[C---:B------:R-:W-:Y:S01]  /*80cc0*/  LOP3.LUT P1, RZ, R153.reuse, 0x400, RZ, 0xc0, !PT ;  /* 0x0000040099ff7812 */ /* 0x040fe2000782c0ff */
[----:B------:R-:W2:Y:S01]  /*80cd0*/  LDL.LU R79, [R1+0x1cc0] ;  /* 0x001cc000014f7983 */ /* 0x000ea20000300800 */
[----:B------:R-:W-:Y:S02]  /*80ce0*/  LOP3.LUT R80, R80, 0xfffff7ff, RZ, 0xc0, !PT ;  /* 0xfffff7ff50507812 */ /* 0x000fe400078ec0ff */
[C---:B------:R-:W-:Y:S01]  /*80cf0*/  LOP3.LUT P3, RZ, R153.reuse, 0x1, RZ, 0xc0, !PT ;  /* 0x0000000199ff7812 */ /* 0x040fe2000786c0ff */
[----:B------:R-:W2:Y:S01]  /*80d00*/  LDL.LU R151, [R1+0x18c0] ;  /* 0x0018c00001977983 */ /* 0x000ea20000300800 */
[C---:B------:R-:W-:Y:S01]  /*80d10*/  LOP3.LUT P4, RZ, R153.reuse, 0x2, RZ, 0xc0, !PT ;  /* 0x0000000299ff7812 */ /* 0x040fe2000788c0ff */
[----:B------:R-:W-:Y:S01]  /*80d20*/  IMAD.WIDE R76, R144, 0x4, R4 ;  /* 0x00000004904c7825 */ /* 0x000fe200078e0204 */
[----:B------:R-:W-:Y:S01]  /*80d30*/  LOP3.LUT P5, RZ, R153, 0x8, RZ, 0xc0, !PT ;  /* 0x0000000899ff7812 */ /* 0x000fe200078ac0ff */
[----:B------:R-:W2:Y:S04]  /*80d40*/  LDL.LU R150, [R1+0x14c0] ;  /* 0x0014c00001967983 */ /* 0x000ea80000300800 */
[----:B------:R-:W-:-:S02]  /*80d50*/  @P1 LOP3.LUT R80, R80, 0x800, RZ, 0xfc, !PT ;  /* 0x0000080050501812 */ /* 0x000fc400078efcff */
[----:B------:R-:W-:Y:S02]  /*80d60*/  LOP3.LUT P1, RZ, R153, 0x200, RZ, 0xc0, !PT ;  /* 0x0000020099ff7812 */ /* 0x000fe4000782c0ff */
[----:B------:R-:W-:-:S11]  /*80d70*/  LOP3.LUT R80, R80, 0xffffefff, RZ, 0xc0, !PT ;  /* 0xffffefff50507812 */ /* 0x000fd600078ec0ff */
[----:B------:R-:W-:Y:S02]  /*80d80*/  @P1 LOP3.LUT R80, R80, 0x1000, RZ, 0xfc, !PT ;  /* 0x0000100050501812 */ /* 0x000fe400078efcff */
[----:B------:R-:W-:Y:S02]  /*80d90*/  LOP3.LUT P1, RZ, R153, 0x100, RZ, 0xc0, !PT ;  /* 0x0000010099ff7812 */ /* 0x000fe4000782c0ff */
[----:B------:R-:W-:-:S11]  /*80da0*/  LOP3.LUT R80, R80, 0xffffdfff, RZ, 0xc0, !PT ;  /* 0xffffdfff50507812 */ /* 0x000fd600078ec0ff */
[----:B------:R-:W-:Y:S02]  /*80db0*/  @P1 LOP3.LUT R80, R80, 0x2000, RZ, 0xfc, !PT ;  /* 0x0000200050501812 */ /* 0x000fe400078efcff */
[----:B------:R-:W-:Y:S02]  /*80dc0*/  LOP3.LUT P1, RZ, R153, 0x80, RZ, 0xc0, !PT ;  /* 0x0000008099ff7812 */ /* 0x000fe4000782c0ff */
[----:B------:R-:W-:-:S11]  /*80dd0*/  LOP3.LUT R80, R80, 0xffffbfff, RZ, 0xc0, !PT ;  /* 0xffffbfff50507812 */ /* 0x000fd600078ec0ff */
[----:B------:R-:W-:Y:S02]  /*80de0*/  @P1 LOP3.LUT R80, R80, 0x4000, RZ, 0xfc, !PT ;  /* 0x0000400050501812 */ /* 0x000fe400078efcff */
[----:B------:R-:W-:Y:S02]  /*80df0*/  LOP3.LUT P1, RZ, R153, 0x40, RZ, 0xc0, !PT ;  /* 0x0000004099ff7812 */ /* 0x000fe4000782c0ff */
[----:B------:R-:W-:Y:S01]  /*80e00*/  LOP3.LUT R80, R80, 0xffff7fff, RZ, 0xc0, !PT ;  /* 0xffff7fff50507812 */ /* 0x000fe200078ec0ff */
[----:B----4-:R1:W-:Y:S10]  /*80e10*/  @P3 STG.E desc[UR6][R76.64], R145 ;  /* 0x000000914c003986 */ /* 0x0103f4000c101906 */
[----:B------:R-:W-:-:S02]  /*80e20*/  @P1 LOP3.LUT R80, R80, 0x8000, RZ, 0xfc, !PT ;  /* 0x0000800050501812 */ /* 0x000fc400078efcff */
[----:B------:R-:W-:Y:S01]  /*80e30*/  LOP3.LUT P1, RZ, R153, 0x20, RZ, 0xc0, !PT ;  /* 0x0000002099ff7812 */ /* 0x000fe2000782c0ff */
[----:B-1----:R-:W-:Y:S01]  /*80e40*/  IMAD.WIDE R76, R144, 0x4, R6 ;  /* 0x00000004904c7825 */ /* 0x002fe200078e0206 */
[----:B------:R-:W-:-:S04]  /*80e50*/  LOP3.LUT R80, R80, 0xfffeffff, RZ, 0xc0, !PT ;  /* 0xfffeffff50507812 */ /* 0x000fc800078ec0ff */
[----:B------:R1:W-:Y:S07]  /*80e60*/  @P4 STG.E desc[UR6][R76.64], R146 ;  /* 0x000000924c004986 */ /* 0x0003ee000c101906 */
[----:B------:R-:W-:Y:S02]  /*80e70*/  @P1 LOP3.LUT R80, R80, 0x10000, RZ, 0xfc, !PT ;  /* 0x0001000050501812 */ /* 0x000fe400078efcff */
[----:B------:R-:W-:Y:S01]  /*80e80*/  LOP3.LUT P1, RZ, R153, 0x10, RZ, 0xc0, !PT ;  /* 0x0000001099ff7812 */ /* 0x000fe2000782c0ff */
[----:B-1----:R-:W4:Y:S01]  /*80e90*/  LDL.LU R146, [R1+0x220c] ;  /* 0x00220c0001927983 */ /* 0x002f220000300800 */
[----:B------:R-:W-:-:S03]  /*80ea0*/  IMAD.WIDE R76, R144, 0x4, R8 ;  /* 0x00000004904c7825 */ /* 0x000fc600078e0208 */
[----:B------:R-:W4:Y:S04]  /*80eb0*/  LDL.LU R148, [R1+0x10c0] ;  /* 0x0010c00001947983 */ /* 0x000f280000300800 */
[----:B------:R1:W-:Y:S04]  /*80ec0*/  @P5 STG.E desc[UR6][R76.64], R143 ;  /* 0x0000008f4c005986 */ /* 0x0003e8000c101906 */
[----:B------:R-:W4:Y:S04]  /*80ed0*/  LDL.LU R147, [R1+0xcc0] ;  /* 0x000cc00001937983 */ /* 0x000f280000300800 */
[----:B------:R-:W4:Y:S01]  /*80ee0*/  LDL.LU R145, [R1+0x8d0] ;  /* 0x0008d00001917983 */ /* 0x000f220000300800 */
[----:B-1----:R-:W-:-:S03]  /*80ef0*/  IMAD.WIDE R76, R244, 0x4, R2 ;  /* 0x00000004f44c7825 */ /* 0x002fc600078e0202 */
[----:B------:R-:W4:Y:S04]  /*80f00*/  LDL.LU R144, [R1+0x4d0] ;  /* 0x0004d00001907983 */ /* 0x000f280000300800 */
[----:B------:R1:W-:Y:S01]  /*80f10*/  @P1 STG.E desc[UR6][R76.64], R141 ;  /* 0x0000008d4c001986 */ /* 0x0003e2000c101906 */
[----:B------:R-:W-:-:S03]  /*80f20*/  LOP3.LUT P1, RZ, R80, 0x10000, RZ, 0xc0, !PT ;  /* 0x0001000050ff7812 */ /* 0x000fc6000782c0ff */
[----:B------:R-:W4:Y:S01]  /*80f30*/  LDL.LU R143, [R1+0x2210] ;  /* 0x00221000018f7983 */ /* 0x000f220000300800 */
[----:B-1----:R-:W-:-:S03]  /*80f40*/  IMAD.WIDE R76, R244, 0x4, R4 ;  /* 0x00000004f44c7825 */ /* 0x002fc600078e0204 */
[----:B------:R-:W4:Y:S06]  /*80f50*/  LDL.LU R141, [R1+0x1e64] ;  /* 0x001e6400018d7983 */ /* 0x000f2c0000300800 */
[----:B---3--:R1:W-:Y:S01]  /*80f60*/  @P1 STG.E desc[UR6][R76.64], R142 ;  /* 0x0000008e4c001986 */ /* 0x0083e2000c101906 */
[----:B------:R-:W-:-:S03]  /*80f70*/  LOP3.LUT P1, RZ, R80, 0x8000, RZ, 0xc0, !PT ;  /* 0x0000800050ff7812 */ /* 0x000fc6000782c0ff */
[----:B-1----:R-:W3:Y:S01]  /*80f80*/  LDL.LU R142, [R1+0x1cc4] ;  /* 0x001cc400018e7983 */ /* 0x002ee20000300800 */
[----:B------:R-:W-:-:S09]  /*80f90*/  IMAD.WIDE R76, R244, 0x4, R6 ;  /* 0x00000004f44c7825 */ /* 0x000fd200078e0206 */
[----:B--2---:R1:W-:Y:S04]  /*80fa0*/  @P1 STG.E desc[UR6][R76.64], R140 ;  /* 0x0000008c4c001986 */ /* 0x0043e8000c101906 */
[----:B-1----:R-:W2:Y:S01]  /*80fb0*/  LDL.LU R140, [R1+0x18c4] ;  /* 0x0018c400018c7983 */ /* 0x002ea20000300800 */
[----:B------:R-:W-:Y:S01]  /*80fc0*/  LOP3.LUT P1, RZ, R80, 0x4000, RZ, 0xc0, !PT ;  /* 0x0000400050ff7812 */ /* 0x000fe2000782c0ff */
[----:B------:R-:W-:-:S12]  /*80fd0*/  IMAD.WIDE R76, R244, 0x4, R8 ;  /* 0x00000004f44c7825 */ /* 0x000fd800078e0208 */
[----:B------:R1:W-:Y:S01]  /*80fe0*/  @P1 STG.E desc[UR6][R76.64], R82 ;  /* 0x000000524c001986 */ /* 0x0003e2000c101906 */
[----:B------:R-:W-:Y:S01]  /*80ff0*/  LOP3.LUT P1, RZ, R80, 0x2000, RZ, 0xc0, !PT ;  /* 0x0000200050ff7812 */ /* 0x000fe2000782c0ff */
[----:B-1----:R-:W-:-:S12]  /*81000*/  IMAD.WIDE R76, R149, 0x4, R2 ;  /* 0x00000004954c7825 */ /* 0x002fd800078e0202 */
[----:B------:R1:W-:Y:S01]  /*81010*/  @P1 STG.E desc[UR6][R76.64], R83 ;  /* 0x000000534c001986 */ /* 0x0003e2000c101906 */
[----:B------:R-:W-:Y:S01]  /*81020*/  LOP3.LUT P1, RZ, R80, 0x1000, RZ, 0xc0, !PT ;  /* 0x0000100050ff7812 */ /* 0x000fe2000782c0ff */
[----:B-1----:R-:W-:-:S12]  /*81030*/  IMAD.WIDE R76, R149, 0x4, R4 ;  /* 0x00000004954c7825 */ /* 0x002fd800078e0204 */
[----:B------:R1:W-:Y:S01]  /*81040*/  @P1 STG.E desc[UR6][R76.64], R79 ;  /* 0x0000004f4c001986 */ /* 0x0003e2000c101906 */
[----:B------:R-:W-:Y:S01]  /*81050*/  LOP3.LUT P1, RZ, R80, 0x800, RZ, 0xc0, !PT ;  /* 0x0000080050ff7812 */ /* 0x000fe2000782c0ff */
[----:B-1----:R-:W-:-:S12]  /*81060*/  IMAD.WIDE R76, R149, 0x4, R6 ;  /* 0x00000004954c7825 */ /* 0x002fd800078e0206 */
[----:B------:R1:W-:Y:S01]  /*81070*/  @P1 STG.E desc[UR6][R76.64], R151 ;  /* 0x000000974c001986 */ /* 0x0003e2000c101906 */
[----:B------:R-:W-:Y:S02]  /*81080*/  LOP3.LUT P1, RZ, R80, 0x400, RZ, 0xc0, !PT ;  /* 0x0000040050ff7812 */ /* 0x000fe4000782c0ff */
[C---:B------:R-:W-:Y:S02]  /*81090*/  LOP3.LUT P6, RZ, R153.reuse, 0x1000, RZ, 0xc0, !PT ;  /* 0x0000100099ff7812 */ /* 0x040fe400078cc0ff */
[----:B------:R-:W-:Y:S01]  /*810a0*/  LOP3.LUT P0, RZ, R153, 0x2000, RZ, 0xc0, !PT ;  /* 0x0000200099ff7812 */ /* 0x000fe2000780c0ff */
[----:B-1----:R-:W-:-:S08]  /*810b0*/  IMAD.WIDE R76, R149, 0x4, R8 ;  /* 0x00000004954c7825 */ /* 0x002fd000078e0208 */
[----:B------:R4:W-:Y:S01]  /*810c0*/  @P1 STG.E desc[UR6][R76.64], R150 ;  /* 0x000000964c001986 */ /* 0x0009e2000c101906 */
[----:B------:R-:W-:Y:S02]  /*810d0*/  LOP3.LUT P1, RZ, R80, 0x200, RZ, 0xc0, !PT ;  /* 0x0000020050ff7812 */ /* 0x000fe4000782c0ff */
[----:B------:R-:W-:Y:S01]  /*810e0*/  LOP3.LUT P2, RZ, R153, 0x8000, RZ, 0xc0, !PT ;  /* 0x0000800099ff7812 */ /* 0x000fe2000784c0ff */
[----:B----4-:R-:W-:-:S05]  /*810f0*/  IMAD.WIDE R76, R146, 0x4, R2 ;  /* 0x00000004924c7825 */ /* 0x010fca00078e0202 */
[----:B------:R1:W-:Y:S01]  /*81100*/  @P6 STG.E desc[UR6][R76.64], R148 ;  /* 0x000000944c006986 */ /* 0x0003e2000c101906 */
[----:B------:R-:W-:Y:S01]  /*81110*/  LOP3.LUT P3, RZ, R153, 0x10000, RZ, 0xc0, !PT ;  /* 0x0001000099ff7812 */ /* 0x000fe2000786c0ff */
[----:B-1----:R-:W-:-:S05]  /*81120*/  IMAD.WIDE R76, R146, 0x4, R4 ;  /* 0x00000004924c7825 */ /* 0x002fca00078e0204 */
[----:B------:R1:W-:Y:S01]  /*81130*/  @P0 STG.E desc[UR6][R76.64], R147 ;  /* 0x000000934c000986 */ /* 0x0003e2000c101906 */
[----:B------:R-:W-:Y:S01]  /*81140*/  LOP3.LUT P4, RZ, R153, 0x20000, RZ, 0xc0, !PT ;  /* 0x0002000099ff7812 */ /* 0x000fe2000788c0ff */
[----:B-1----:R-:W-:-:S05]  /*81150*/  IMAD.WIDE R76, R146, 0x4, R6 ;  /* 0x00000004924c7825 */ /* 0x002fca00078e0206 */
[----:B------:R1:W-:Y:S01]  /*81160*/  @P1 STG.E desc[UR6][R76.64], R145 ;  /* 0x000000914c001986 */ /* 0x0003e2000c101906 */
[----:B------:R-:W-:Y:S01]  /*81170*/  LOP3.LUT P5, RZ, R153, 0x40000, RZ, 0xc0, !PT ;  /* 0x0004000099ff7812 */ /* 0x000fe200078ac0ff */
[----:B-1----:R-:W-:Y:S02]  /*81180*/  IMAD.WIDE R76, R146, 0x4, R8 ;  /* 0x00000004924c7825 */ /* 0x002fe400078e0208 */
[----:B------:R-:W4:Y:S04]  /*81190*/  LDL.LU R146, [R1+0x14c4] ;  /* 0x0014c40001927983 */ /* 0x000f280000300800 */
[----:B------:R1:W-:Y:S02]  /*811a0*/  @P2 STG.E desc[UR6][R76.64], R144 ;  /* 0x000000904c002986 */ /* 0x0003e4000c101906 */
[----:B-1----:R-:W-:-:S02]  /*811b0*/  IMAD.WIDE R76, R143, 0x4, R2 ;  /* 0x000000048f4c7825 */ /* 0x002fc400078e0202 */
[----:B------:R-:W4:Y:S04]  /*811c0*/  LDL.LU R144, [R1+0x10c4] ;  /* 0x0010c40001907983 */ /* 0x000f280000300800 */
[----:B------:R1:W-:Y:S02]  /*811d0*/  @P3 STG.E desc[UR6][R76.64], R141 ;  /* 0x0000008d4c003986 */ /* 0x0003e4000c101906 */
[C---:B-1----:R-:W-:Y:S02]  /*811e0*/  IMAD.WIDE R76, R143.reuse, 0x4, R4 ;  /* 0x000000048f4c7825 */ /* 0x042fe400078e0204 */
[----:B------:R-:W4:Y:S04]  /*811f0*/  LDL.LU R141, [R1+0xcc4] ;  /* 0x000cc400018d7983 */ /* 0x000f280000300800 */
[----:B---3--:R1:W-:Y:S02]  /*81200*/  @P4 STG.E desc[UR6][R76.64], R142 ;  /* 0x0000008e4c004986 */ /* 0x0083e4000c101906 */
[----:B-1----:R-:W-:-:S02]  /*81210*/  IMAD.WIDE R76, R143, 0x4, R6 ;  /* 0x000000048f4c7825 */ /* 0x002fc400078e0206 */
[----:B------:R-:W3:Y:S04]  /*81220*/  LDL.LU R142, [R1+0x8d4] ;  /* 0x0008d400018e7983 */ /* 0x000ee80000300800 */
[----:B--2---:R1:W-:Y:S04]  /*81230*/  @P5 STG.E desc[UR6][R76.64], R140 ;  /* 0x0000008c4c005986 */ /* 0x0043e8000c101906 */
[----:B-1----:R-:W2:Y:S04]  /*81240*/  LDL.LU R140, [R1+0x2214] ;  /* 0x00221400018c7983 */ /* 0x002ea80000300800 */
[----:B------:R-:W3:Y:S01]  /*81250*/  LDL.LU R241, [R1+0x4d4] ;  /* 0x0004d40001f17983 */ /* 0x000ee20000300800 */
[----:B------:R-:W-:-:S03]  /*81260*/  IMAD.WIDE R76, R143, 0x4, R8 ;  /* 0x000000048f4c7825 */ /* 0x000fc600078e0208 */
[----:B------:R-:W3:Y:S04]  /*81270*/  LDL.LU R82, [R1+0x2218] ;  /* 0x0022180001527983 */ /* 0x000ee80000300800 */
        /* <DEDUP_REMOVED lines=8> */
[----:B------:R-:W3:Y:S01]  /*81300*/  LDL.LU R149, [R1+0x8d8] ;  /* 0x0008d80001957983 */ /* 0x000ee20000300800 */
[----:B------:R-:W-:-:S02]  /*81310*/  LOP3.LUT P2, RZ, R153, 0x80000, RZ, 0xc0, !PT ;  /* 0x0008000099ff7812 */ /* 0x000fc4000784c0ff */
[C---:B------:R-:W-:Y:S01]  /*81320*/  LOP3.LUT P3, RZ, R153.reuse, 0x100000, RZ, 0xc0, !PT ;  /* 0x0010000099ff7812 */ /* 0x040fe2000786c0ff */
[----:B------:R-:W3:Y:S01]  /*81330*/  LDL.LU R148, [R1+0x4d8] ;  /* 0x0004d80001947983 */ /* 0x000ee20000300800 */
[----:B------:R-:W-:-:S03]  /*81340*/  LOP3.LUT P4, RZ, R153, 0x200000, RZ, 0xc0, !PT ;  /* 0x0020000099ff7812 */ /* 0x000fc6000788c0ff */
[----:B------:R-:W3:Y:S01]  /*81350*/  LDL.LU R147, [R1+0x1e6c] ;  /* 0x001e6c0001937983 */ /* 0x000ee20000300800 */
[----:B------:R-:W-:-:S03]  /*81360*/  LOP3.LUT P5, RZ, R153, 0x400000, RZ, 0xc0, !PT ;  /* 0x0040000099ff7812 */ /* 0x000fc600078ac0ff */
[----:B------:R-:W3:Y:S01]  /*81370*/  LDL.LU R145, [R1+0x1ccc] ;  /* 0x001ccc0001917983 */ /* 0x000ee20000300800 */
[----:B------:R-:W-:Y:S02]  /*81380*/  LOP3.LUT P6, RZ, R153, 0x80000000, RZ, 0xc0, !PT ;  /* 0x8000000099ff7812 */ /* 0x000fe400078cc0ff */
[----:B------:R-:W-:Y:S01]  /*81390*/  LOP3.LUT R80, R80, 0xfffffffd, RZ, 0xc0, !PT ;  /* 0xfffffffd50507812 */ /* 0x000fe200078ec0ff */
[----:B----4-:R2:W-:Y:S10]  /*813a0*/  @P2 STG.E desc[UR6][R76.64], R146 ;  /* 0x000000924c002986 */ /* 0x0105f4000c101906 */
        /* <DEDUP_REMOVED lines=10> */
[----:B------:R-:W-:Y:S01]  /*81450*/  LOP3.LUT P6, RZ, R153, 0x8000000, RZ, 0xc0, !PT ;  /* 0x0800000099ff7812 */ /* 0x000fe200078cc0ff */
[----:B--2---:R-:W-:-:S05]  /*81460*/  IMAD.WIDE R76, R140, 0x4, R2 ;  /* 0x000000048c4c7825 */ /* 0x004fca00078e0202 */
[----:B------:R1:W-:Y:S02]  /*81470*/  @P3 STG.E desc[UR6][R76.64], R144 ;  /* 0x000000904c003986 */ /* 0x0003e4000c101906 */
[C---:B-1----:R-:W-:Y:S02]  /*81480*/  IMAD.WIDE R76, R140.reuse, 0x4, R4 ;  /* 0x000000048c4c7825 */ /* 0x042fe400078e0204 */
[----:B------:R-:W2:Y:S04]  /*81490*/  LDL.LU R144, [R1+0x18cc] ;  /* 0x0018cc0001907983 */ /* 0x000ea80000300800 */
[----:B------:R1:W-:Y:S02]  /*814a0*/  @P4 STG.E desc[UR6][R76.64], R141 ;  /* 0x0000008d4c004986 */ /* 0x0003e4000c101906 */
[----:B-1----:R-:W-:-:S02]  /*814b0*/  IMAD.WIDE R76, R140, 0x4, R6 ;  /* 0x000000048c4c7825 */ /* 0x002fc400078e0206 */
[----:B------:R-:W4:Y:S04]  /*814c0*/  LDL.LU R141, [R1+0x14cc] ;  /* 0x0014cc00018d7983 */ /* 0x000f280000300800 */
[----:B---3--:R1:W-:Y:S02]  /*814d0*/  @P5 STG.E desc[UR6][R76.64], R142 ;  /* 0x0000008e4c005986 */ /* 0x0083e4000c101906 */
[----:B-1----:R-:W-:Y:S02]  /*814e0*/  IMAD.WIDE R76, R140, 0x4, R8 ;  /* 0x000000048c4c7825 */ /* 0x002fe400078e0208 */
[----:B------:R-:W3:Y:S04]  /*814f0*/  LDL.LU R142, [R1+0x10cc] ;  /* 0x0010cc00018e7983 */ /* 0x000ee80000300800 */
[----:B------:R-:W3:Y:S04]  /*81500*/  LDL.LU R140, [R1+0xccc] ;  /* 0x000ccc00018c7983 */ /* 0x000ee80000300800 */
[----:B------:R-:W3:Y:S01]  /*81510*/  LDL.LU R146, [R1+0x2224] ;  /* 0x0022240001927983 */ /* 0x000ee20000300800 */
[----:B------:R-:W-:-:S04]  /*81520*/  LOP3.LUT R80, R80, 0xffffffdf, RZ, 0xc0, !PT ;  /* 0xffffffdf50507812 */ /* 0x000fc800078ec0ff */
        /* <DEDUP_REMOVED lines=10> */
[----:B------:R-:W-:-:S13]  /*815d0*/  LOP3.LUT P6, RZ, R153, 0x800000, RZ, 0xc0, !PT ;  /* 0x0080000099ff7812 */ /* 0x000fda00078cc0ff */
        /* <DEDUP_REMOVED lines=34> */
[----:B-1----:R-:W-:Y:S01]  /*81800*/  IMAD.WIDE R76, R143, 0x4, R6 ;  /* 0x000000048f4c7825 */ /* 0x002fe200078e0206 */
[----:B------:R-:W-:Y:S01]  /*81810*/  LOP3.LUT P5, RZ, R15, 0x20, RZ, 0xc0, !PT ;  /* 0x000000200fff7812 */ /* 0x000fe200078ac0ff */
[----:B------:R-:W3:Y:S04]  /*81820*/  LDL.LU R145, [R1+0x8dc] ;  /* 0x0008dc0001917983 */ /* 0x000ee80000300800 */
[----:B--2---:R1:W-:Y:S02]  /*81830*/  @P2 STG.E desc[UR6][R76.64], R144 ;  /* 0x000000904c002986 */ /* 0x0043e4000c101906 */
[----:B-1----:R-:W-:-:S02]  /*81840*/  IMAD.WIDE R76, R143, 0x4, R8 ;  /* 0x000000048f4c7825 */ /* 0x002fc400078e0208 */
[----:B------:R-:W2:Y:S04]  /*81850*/  LDL.LU R143, [R1+0x4dc] ;  /* 0x0004dc00018f7983 */ /* 0x000ea80000300800 */
[----:B----4-:R1:W-:Y:S04]  /*81860*/  @P3 STG.E desc[UR6][R76.64], R141 ;  /* 0x0000008d4c003986 */ /* 0x0103e8000c101906 */
[----:B------:R-:W4:Y:S04]  /*81870*/  LDL.LU R144, [R1+0x1cd0] ;  /* 0x001cd00001907983 */ /* 0x000f280000300800 */
[----:B-1----:R-:W4:Y:S01]  /*81880*/  LDL.LU R141, [R1+0x18d0] ;  /* 0x0018d000018d7983 */ /* 0x002f220000300800 */
[----:B---3--:R-:W-:-:S05]  /*81890*/  IMAD.WIDE R76, R146, 0x4, R2 ;  /* 0x00000004924c7825 */ /* 0x008fca00078e0202 */
[----:B------:R1:W-:Y:S02]  /*818a0*/  @P4 STG.E desc[UR6][R76.64], R142 ;  /* 0x0000008e4c004986 */ /* 0x0003e4000c101906 */
[----:B-1----:R-:W-:Y:S02]  /*818b0*/  IMAD.WIDE R76, R146, 0x4, R4 ;  /* 0x00000004924c7825 */ /* 0x002fe400078e0204 */
[----:B------:R-:W3:Y:S04]  /*818c0*/  LDL.LU R142, [R1+0x14d0] ;  /* 0x0014d000018e7983 */ /* 0x000ee80000300800 */
[----:B------:R1:W-:Y:S04]  /*818d0*/  @P5 STG.E desc[UR6][R76.64], R140 ;  /* 0x0000008c4c005986 */ /* 0x0003e8000c101906 */
[----:B-1----:R-:W4:Y:S01]  /*818e0*/  LDL.LU R140, [R1+0x2228] ;  /* 0x00222800018c7983 */ /* 0x002f220000300800 */
[----:B------:R-:W-:-:S03]  /*818f0*/  LOP3.LUT P6, RZ, R15, 0x40000, RZ, 0xc0, !PT ;  /* 0x000400000fff7812 */ /* 0x000fc600078cc0ff */
[----:B------:R-:W3:Y:S01]  /*81900*/  LDL.LU R245, [R1+0x10d0] ;  /* 0x0010d00001f57983 */ /* 0x000ee20000300800 */
[----:B------:R-:W-:-:S03]  /*81910*/  LOP3.LUT R0, R0, 0xfdffffff, RZ, 0xc0, !PT ;  /* 0xfdffffff00007812 */ /* 0x000fc600078ec0ff */
[----:B------:R-:W3:Y:S04]  /*81920*/  LDL.LU R83, [R1+0x222c] ;  /* 0x00222c0001537983 */ /* 0x000ee80000300800 */
[----:B------:R-:W3:Y:S02]  /*81930*/  LDL.LU R240, [R1+0xcd0] ;  /* 0x000cd00001f07983 */ /* 0x000ee40000300800 */
[----:B------:R-:W-:Y:S02]  /*81940*/  @P6 LOP3.LUT R0, R0, 0x2000000, RZ, 0xfc, !PT ;  /* 0x0200000000006812 */ /* 0x000fe400078efcff */
[----:B------:R-:W-:Y:S01]  /*81950*/  LOP3.LUT P6, RZ, R15, 0x20000, RZ, 0xc0, !PT ;  /* 0x000200000fff7812 */ /* 0x000fe200078cc0ff */
[----:B------:R-:W3:Y:S01]  /*81960*/  LDL.LU R244, [R1+0x8e0] ;  /* 0x0008e00001f47983 */ /* 0x000ee20000300800 */
[----:B------:R-:W-:-:S03]  /*81970*/  LOP3.LUT R0, R0, 0xfbffffff, RZ, 0xc0, !PT ;  /* 0xfbffffff00007812 */ /* 0x000fc600078ec0ff */
[----:B------:R-:W3:Y:S04]  /*81980*/  LDL.LU R82, [R1+0x4e0] ;  /* 0x0004e00001527983 */ /* 0x000ee80000300800 */
[----:B------:R-:W3:Y:S04]  /*81990*/  LDL.LU R79, [R1+0xe0] ;  /* 0x0000e000014f7983 */ /* 0x000ee80000300800 */
[----:B------:R-:W-:Y:S01]  /*819a0*/  @P6 LOP3.LUT R0, R0, 0x4000000, RZ, 0xfc, !PT ;  /* 0x0400000000006812 */ /* 0x000fe200078efcff */
[----:B------:R-:W3:Y:S01]  /*819b0*/  LDL.LU R151, [R1+0x1cd4] ;  /* 0x001cd40001977983 */ /* 0x000ee20000300800 */
[----:B------:R-:W-:-:S02]  /*819c0*/  LOP3.LUT P6, RZ, R15, 0x10000, RZ, 0xc0, !PT ;  /* 0x000100000fff7812 */ /* 0x000fc400078cc0ff */
[----:B------:R-:W-:Y:S01]  /*819d0*/  LOP3.LUT R0, R0, 0xf7ffffff, RZ, 0xc0, !PT ;  /* 0xf7ffffff00007812 */ /* 0x000fe200078ec0ff */
[----:B------:R-:W3:Y:S04]  /*819e0*/  LDL.LU R149, [R1+0x18d4] ;  /* 0x0018d40001957983 */ /* 0x000ee80000300800 */
[----:B------:R-:W3:Y:S04]  /*819f0*/  LDL.LU R150, [R1+0x14d4] ;  /* 0x0014d40001967983 */ /* 0x000ee80000300800 */
[----:B------:R-:W3:Y:S02]  /*81a00*/  LDL.LU R148, [R1+0x2230] ;  /* 0x0022300001947983 */ /* 0x000ee40000300800 */
[----:B------:R-:W-:-:S02]  /*81a10*/  @P6 LOP3.LUT R0, R0, 0x8000000, RZ, 0xfc, !PT ;  /* 0x0800000000006812 */ /* 0x000fc400078efcff */
[C---:B------:R-:W-:Y:S02]  /*81a20*/  LOP3.LUT P6, RZ, R15.reuse, 0x8000, RZ, 0xc0, !PT ;  /* 0x000080000fff7812 */ /* 0x040fe400078cc0ff */
[C---:B------:R-:W-:Y:S02]  /*81a30*/  LOP3.LUT P2, RZ, R15.reuse, 0x40, RZ, 0xc0, !PT ;  /* 0x000000400fff7812 */ /* 0x040fe4000784c0ff */
[----:B------:R-:W-:Y:S01]  /*81a40*/  LOP3.LUT P3, RZ, R15, 0x80, RZ, 0xc0, !PT ;  /* 0x000000800fff7812 */ /* 0x000fe2000786c0ff */
[----:B------:R-:W-:Y:S01]  /*81a50*/  IMAD.WIDE R76, R146, 0x4, R6 ;  /* 0x00000004924c7825 */ /* 0x000fe200078e0206 */
[----:B------:R-:W-:Y:S01]  /*81a60*/  LOP3.LUT R0, R0, 0xefffffff, RZ, 0xc0, !PT ;  /* 0xefffffff00007812 */ /* 0x000fe200078ec0ff */
[----:B------:R-:W3:Y:S06]  /*81a70*/  LDL.LU R147, [R1+0x10d4] ;  /* 0x0010d40001937983 */ /* 0x000eec0000300800 */
[----:B------:R-:W-:-:S02]  /*81a80*/  @P6 LOP3.LUT R0, R0, 0x10000000, RZ, 0xfc, !PT ;  /* 0x1000000000006812 */ /* 0x000fc400078efcff */
[----:B------:R-:W-:Y:S02]  /*81a90*/  LOP3.LUT P6, RZ, R15, 0x4000, RZ, 0xc0, !PT ;  /* 0x000040000fff7812 */ /* 0x000fe400078cc0ff */
[----:B------:R-:W-:-:S11]  /*81aa0*/  LOP3.LUT R0, R0, 0xdfffffff, RZ, 0xc0, !PT ;  /* 0xdfffffff00007812 */ /* 0x000fd600078ec0ff */
[----:B------:R-:W-:Y:S02]  /*81ab0*/  @P6 LOP3.LUT R0, R0, 0x20000000, RZ, 0xfc, !PT ;  /* 0x2000000000006812 */ /* 0x000fe400078efcff */
[----:B------:R-:W-:Y:S02]  /*81ac0*/  LOP3.LUT P6, RZ, R15, 0x2000, RZ, 0xc0, !PT ;  /* 0x000020000fff7812 */ /* 0x000fe400078cc0ff */
[----:B------:R-:W-:-:S11]  /*81ad0*/  LOP3.LUT R0, R0, 0xbfffffff, RZ, 0xc0, !PT ;  /* 0xbfffffff00007812 */ /* 0x000fd600078ec0ff */
[----:B------:R-:W-:Y:S02]  /*81ae0*/  @P6 LOP3.LUT R0, R0, 0x40000000, RZ, 0xfc, !PT ;  /* 0x4000000000006812 */ /* 0x000fe400078efcff */
[C---:B------:R-:W-:Y:S02]  /*81af0*/  LOP3.LUT P6, RZ, R15.reuse, 0x1000, RZ, 0xc0, !PT ;  /* 0x000010000fff7812 */ /* 0x040fe400078cc0ff */
[----:B------:R-:W-:Y:S02]  /*81b00*/  LOP3.LUT R0, R0, 0x7fffffff, RZ, 0xc0, !PT ;  /* 0x7fffffff00007812 */ /* 0x000fe400078ec0ff */
[----:B------:R-:W-:-:S09]  /*81b10*/  LOP3.LUT P4, RZ, R15, 0x100, RZ, 0xc0, !PT ;  /* 0x000001000fff7812 */ /* 0x000fd2000788c0ff */
[----:B------:R-:W-:Y:S02]  /*81b20*/  @P6 LOP3.LUT R0, R0, 0x80000000, RZ, 0xfc, !PT ;  /* 0x8000000000006812 */ /* 0x000fe400078efcff */
[C---:B------:R-:W-:Y:S02]  /*81b30*/  LOP3.LUT P6, RZ, R15.reuse, 0x800, RZ, 0xc0, !PT ;  /* 0x000008000fff7812 */ /* 0x040fe400078cc0ff */
[----:B------:R-:W-:Y:S02]  /*81b40*/  LOP3.LUT P5, RZ, R15, 0x200, RZ, 0xc0, !PT ;  /* 0x000002000fff7812 */ /* 0x000fe400078ac0ff */
[----:B------:R-:W-:-:S09]  /*81b50*/  LOP3.LUT R80, R80, 0xfffffffe, RZ, 0xc0, !PT ;  /* 0xfffffffe50507812 */ /* 0x000fd200078ec0ff */
[----:B------:R-:W-:Y:S02]  /*81b60*/  @P6 LOP3.LUT R80, R80, 0x1, RZ, 0xfc, !PT ;  /* 0x0000000150506812 */ /* 0x000fe400078efcff */
[----:B------:R-:W-:Y:S01]  /*81b70*/  LOP3.LUT P6, RZ, R15, 0x400, RZ, 0xc0, !PT ;  /* 0x000004000fff7812 */ /* 0x000fe200078cc0ff */
[----:B------:R1:W-:Y:S02]  /*81b80*/  @P2 STG.E desc[UR6][R76.64], R145 ;  /* 0x000000914c002986 */ /* 0x0003e4000c101906 */
[----:B-1----:R-:W-:-:S05]  /*81b90*/  IMAD.WIDE R76, R146, 0x4, R8 ;  /* 0x00000004924c7825 */ /* 0x002fca00078e0208 */
[----:B--2---:R1:W-:Y:S04]  /*81ba0*/  @P3 STG.E desc[UR6][R76.64], R143 ;  /* 0x0000008f4c003986 */ /* 0x0043e8000c101906 */
[----:B-1----:R-:W2:Y:S04]  /*81bb0*/  LDL.LU R143, [R1+0x2234] ;  /* 0x00223400018f7983 */ /* 0x002ea80000300800 */
[----:B------:R-:W2:Y:S04]  /*81bc0*/  LDL.LU R145, [R1+0xcd4] ;  /* 0x000cd40001917983 */ /* 0x000ea80000300800 */
[----:B------:R-:W2:Y:S01]  /*81bd0*/  LDL.LU R146, [R1+0x8e4] ;  /* 0x0008e40001927983 */ /* 0x000ea20000300800 */
[----:B----4-:R-:W-:-:S05]  /*81be0*/  IMAD.WIDE R76, R140, 0x4, R2 ;  /* 0x000000048c4c7825 */ /* 0x010fca00078e0202 */
[----:B------:R1:W-:Y:S02]  /*81bf0*/  @P4 STG.E desc[UR6][R76.64], R144 ;  /* 0x000000904c004986 */ /* 0x0003e4000c101906 */
[C---:B-1----:R-:W-:Y:S02]  /*81c00*/  IMAD.WIDE R76, R140.reuse, 0x4, R4 ;  /* 0x000000048c4c7825 */ /* 0x042fe400078e0204 */
[----:B------:R-:W4:Y:S04]  /*81c10*/  LDL.LU R144, [R1+0x4e4] ;  /* 0x0004e40001907983 */ /* 0x000f280000300800 */
[----:B------:R1:W-:Y:S02]  /*81c20*/  @P5 STG.E desc[UR6][R76.64], R141 ;  /* 0x0000008d4c005986 */ /* 0x0003e4000c101906 */
[----:B-1----:R-:W-:-:S02]  /*81c30*/  IMAD.WIDE R76, R140, 0x4, R6 ;  /* 0x000000048c4c7825 */ /* 0x002fc400078e0206 */
[----:B------:R-:W4:Y:S04]  /*81c40*/  LDL.LU R141, [R1+0xe4] ;  /* 0x0000e400018d7983 */ /* 0x000f280000300800 */
[----:B---3--:R1:W-:Y:S02]  /*81c50*/  @P6 STG.E desc[UR6][R76.64], R142 ;  /* 0x0000008e4c006986 */ /* 0x0083e4000c101906 */
[----:B-1----:R-:W-:Y:S02]  /*81c60*/  IMAD.WIDE R76, R140, 0x4, R8 ;  /* 0x000000048c4c7825 */ /* 0x002fe400078e0208 */
[----:B------:R-:W3:Y:S04]  /*81c70*/  LDL.LU R140, [R1+0x1cd8] ;  /* 0x001cd800018c7983 */ /* 0x000ee80000300800 */
[----:B------:R-:W3:Y:S01]  /*81c80*/  LDL.LU R142, [R1+0x2238] ;  /* 0x00223800018e7983 */ /* 0x000ee20000300800 */
        /* <DEDUP_REMOVED lines=18> */
[----:B-1----:R-:W-:Y:S01]  /*81db0*/  IMAD.WIDE R76, R148, 0x4, R4 ;  /* 0x00000004944c7825 */ /* 0x002fe200078e0204 */
[----:B------:R-:W-:Y:S01]  /*81dc0*/  LOP3.LUT P0, RZ, R15, 0x80000, RZ, 0xc0, !PT ;  /* 0x000800000fff7812 */ /* 0x000fe2000780c0ff */
[----:B------:R-:W3:Y:S10]  /*81dd0*/  LDL.LU R151, [R1+0x2240] ;  /* 0x0022400001977983 */ /* 0x000ef40000300800 */
[----:B------:R1:W-:Y:S01]  /*81de0*/  @P6 STG.E desc[UR6][R76.64], R149 ;  /* 0x000000954c006986 */ /* 0x0003e2000c101906 */
[----:B------:R-:W-:-:S02]  /*81df0*/  LOP3.LUT P6, RZ, R0, 0x2000000, RZ, 0xc0, !PT ;  /* 0x0200000000ff7812 */ /* 0x000fc400078cc0ff */
[----:B------:R-:W-:Y:S01]  /*81e00*/  LOP3.LUT P1, RZ, R15, 0x100000, RZ, 0xc0, !PT ;  /* 0x001000000fff7812 */ /* 0x000fe2000782c0ff */
[----:B-1----:R-:W-:-:S10]  /*81e10*/  IMAD.WIDE R76, R148, 0x4, R6 ;  /* 0x00000004944c7825 */ /* 0x002fd400078e0206 */
[----:B------:R1:W-:Y:S01]  /*81e20*/  @P6 STG.E desc[UR6][R76.64], R150 ;  /* 0x000000964c006986 */ /* 0x0003e2000c101906 */
[----:B------:R-:W-:Y:S01]  /*81e30*/  LOP3.LUT P2, RZ, R15, 0x200000, RZ, 0xc0, !PT ;  /* 0x002000000fff7812 */ /* 0x000fe2000784c0ff */
[----:B-1----:R-:W-:-:S05]  /*81e40*/  IMAD.WIDE R76, R148, 0x4, R8 ;  /* 0x00000004944c7825 */ /* 0x002fca00078e0208 */
[----:B------:R2:W-:Y:S01]  /*81e50*/  @P0 STG.E desc[UR6][R76.64], R147 ;  /* 0x000000934c000986 */ /* 0x0005e2000c101906 */
[C---:B------:R-:W-:Y:S02]  /*81e60*/  LOP3.LUT P3, RZ, R15.reuse, 0x400000, RZ, 0xc0, !PT ;  /* 0x004000000fff7812 */ /* 0x040fe4000786c0ff */
[C---:B------:R-:W-:Y:S02]  /*81e70*/  LOP3.LUT P4, RZ, R15.reuse, 0x800000, RZ, 0xc0, !PT ;  /* 0x008000000fff7812 */ /* 0x040fe4000788c0ff */
[----:B------:R-:W-:Y:S01]  /*81e80*/  LOP3.LUT P5, RZ, R15, 0x1000000, RZ, 0xc0, !PT ;  /* 0x010000000fff7812 */ /* 0x000fe200078ac0ff */
[----:B--2---:R-:W-:-:S05]  /*81e90*/  IMAD.WIDE R76, R143, 0x4, R2 ;  /* 0x000000048f4c7825 */ /* 0x004fca00078e0202 */
[----:B------:R1:W-:Y:S02]  /*81ea0*/  @P1 STG.E desc[UR6][R76.64], R145 ;  /* 0x000000914c001986 */ /* 0x0003e4000c101906 */
[----:B-1----:R-:W-:-:S05]  /*81eb0*/  IMAD.WIDE R76, R143, 0x4, R4 ;  /* 0x000000048f4c7825 */ /* 0x002fca00078e0204 */
[----:B------:R1:W-:Y:S02]  /*81ec0*/  @P2 STG.E desc[UR6][R76.64], R146 ;  /* 0x000000924c002986 */ /* 0x0003e4000c101906 */
[----:B-1----:R-:W-:-:S05]  /*81ed0*/  IMAD.WIDE R76, R143, 0x4, R6 ;  /* 0x000000048f4c7825 */ /* 0x002fca00078e0206 */
[----:B----4-:R1:W-:Y:S02]  /*81ee0*/  @P3 STG.E desc[UR6][R76.64], R144 ;  /* 0x000000904c003986 */ /* 0x0103e4000c101906 */
[----:B-1----:R-:W-:Y:S02]  /*81ef0*/  IMAD.WIDE R76, R143, 0x4, R8 ;  /* 0x000000048f4c7825 */ /* 0x002fe400078e0208 */
[----:B------:R-:W2:Y:S04]  /*81f00*/  LDL.LU R143, [R1+0x18d8] ;  /* 0x0018d800018f7983 */ /* 0x000ea80000300800 */
[----:B------:R1:W-:Y:S04]  /*81f10*/  @P4 STG.E desc[UR6][R76.64], R141 ;  /* 0x0000008d4c004986 */ /* 0x0003e8000c101906 */
[----:B-1----:R-:W4:Y:S04]  /*81f20*/  LDL.LU R141, [R1+0x14d8] ;  /* 0x0014d800018d7983 */ /* 0x002f280000300800 */
[----:B------:R-:W4:Y:S04]  /*81f30*/  LDL.LU R246, [R1+0x10d8] ;  /* 0x0010d80001f67983 */ /* 0x000f280000300800 */
[----:B------:R-:W4:Y:S01]  /*81f40*/  LDL.LU R241, [R1+0xcd8] ;  /* 0x000cd80001f17983 */ /* 0x000f220000300800 */
[----:B---3--:R-:W-:-:S03]  /*81f50*/  IMAD.WIDE R76, R142, 0x4, R2 ;  /* 0x000000048e4c7825 */ /* 0x008fc600078e0202 */
[----:B------:R-:W3:Y:S04]  /*81f60*/  LDL.LU R245, [R1+0x8e8] ;  /* 0x0008e80001f57983 */ /* 0x000ee80000300800 */
[----:B------:R1:W-:Y:S04]  /*81f70*/  @P5 STG.E desc[UR6][R76.64], R140 ;  /* 0x0000008c4c005986 */ /* 0x0003e8000c101906 */
[----:B-1----:R-:W3:Y:S04]  /*81f80*/  LDL.LU R140, [R1+0x223c] ;  /* 0x00223c00018c7983 */ /* 0x002ee80000300800 */
[----:B------:R-:W3:Y:S01]  /*81f90*/  LDL.LU R240, [R1+0x4e8] ;  /* 0x0004e80001f07983 */ /* 0x000ee20000300800 */
[----:B------:R-:W-:-:S02]  /*81fa0*/  LOP3.LUT P6, RZ, R16, 0x20, RZ, 0xc0, !PT ;  /* 0x0000002010ff7812 */ /* 0x000fc400078cc0ff */
[----:B------:R-:W-:Y:S01]  /*81fb0*/  LOP3.LUT R0, R0, 0xfffdffff, RZ, 0xc0, !PT ;  /* 0xfffdffff00007812 */ /* 0x000fe200078ec0ff */
[----:B------:R-:W3:Y:S04]  /*81fc0*/  LDL.LU R244, [R1+0xe8] ;  /* 0x0000e80001f47983 */ /* 0x000ee80000300800 */
[----:B------:R-:W3:Y:S04]  /*81fd0*/  LDL.LU R82, [R1+0x1cdc] ;  /* 0x001cdc0001527983 */ /* 0x000ee80000300800 */
[----:B------:R-:W3:Y:S02]  /*81fe0*/  LDL.LU R83, [R1+0x18dc] ;  /* 0x0018dc0001537983 */ /* 0x000ee40000300800 */
[----:B------:R-:W-:-:S02]  /*81ff0*/  @P6 LOP3.LUT R0, R0, 0x20000, RZ, 0xfc, !PT ;  /* 0x0002000000006812 */ /* 0x000fc400078efcff */
        /* <DEDUP_REMOVED lines=9> */
[----:B------:R-:W3:Y:S01]  /*82090*/  LDL.LU R147, [R1+0x4ec] ;  /* 0x0004ec0001937983 */ /* 0x000ee20000300800 */
[----:B------:R-:W-:-:S03]  /*820a0*/  LOP3.LUT P2, RZ, R15, 0x2000000, RZ, 0xc0, !PT ;  /* 0x020000000fff7812 */ /* 0x000fc6000784c0ff */
[----:B------:R-:W3:Y:S01]  /*820b0*/  LDL.LU R145, [R1+0x2244] ;  /* 0x0022440001917983 */ /* 0x000ee20000300800 */
[C---:B------:R-:W-:Y:S01]  /*820c0*/  LOP3.LUT P3, RZ, R15.reuse, 0x4000000, RZ, 0xc0, !PT ;  /* 0x040000000fff7812 */ /* 0x040fe2000786c0ff */
[----:B------:R-:W-:Y:S01]  /*820d0*/  IMAD.WIDE R76, R142, 0x4, R4 ;  /* 0x000000048e4c7825 */ /* 0x000fe200078e0204 */
[----:B------:R-:W-:Y:S01]  /*820e0*/  LOP3.LUT P4, RZ, R15, 0x8000000, RZ, 0xc0, !PT ;  /* 0x080000000fff7812 */ /* 0x000fe2000788c0ff */
[----:B------:R-:W3:Y:S02]  /*820f0*/  LDL.LU R146, [R1+0xec] ;  /* 0x0000ec0001927983 */ /* 0x000ee40000300800 */
[----:B------:R-:W-:Y:S02]  /*82100*/  @P6 LOP3.LUT R0, R0, 0x80000, RZ, 0xfc, !PT ;  /* 0x0008000000006812 */ /* 0x000fe400078efcff */
[----:B------:R-:W-:Y:S01]  /*82110*/  LOP3.LUT P6, RZ, R16, 0x4, RZ, 0xc0, !PT ;  /* 0x0000000410ff7812 */ /* 0x000fe200078cc0ff */
[----:B------:R-:W3:Y:S01]  /*82120*/  LDL.LU R144, [R1+0x1ce0] ;  /* 0x001ce00001907983 */ /* 0x000ee20000300800 */
        /* <DEDUP_REMOVED lines=12> */
[----:B------:R-:W-:Y:S02]  /*821f0*/  LOP3.LUT P6, RZ, R15, 0x40000000, RZ, 0xc0, !PT ;  /* 0x400000000fff7812 */ /* 0x000fe400078cc0ff */
[----:B------:R-:W-:-:S11]  /*82200*/  LOP3.LUT R0, R0, 0xfeffffff, RZ, 0xc0, !PT ;  /* 0xfeffffff00007812 */ /* 0x000fd600078ec0ff */
[----:B------:R-:W-:Y:S02]  /*82210*/  @P6 LOP3.LUT R0, R0, 0x1000000, RZ, 0xfc, !PT ;  /* 0x0100000000006812 */ /* 0x000fe400078efcff */
[----:B------:R-:W-:Y:S01]  /*82220*/  LOP3.LUT P6, RZ, R15, 0x20000000, RZ, 0xc0, !PT ;  /* 0x200000000fff7812 */ /* 0x000fe200078cc0ff */
[----:B--2---:R1:W-:Y:S02]  /*82230*/  @P2 STG.E desc[UR6][R76.64], R143 ;  /* 0x0000008f4c002986 */ /* 0x0043e4000c101906 */
[C---:B-1----:R-:W-:Y:S02]  /*82240*/  IMAD.WIDE R76, R142.reuse, 0x4, R6 ;  /* 0x000000048e4c7825 */ /* 0x042fe400078e0206 */
[----:B------:R-:W2:Y:S04]  /*82250*/  LDL.LU R143, [R1+0x18e0] ;  /* 0x0018e000018f7983 */ /* 0x000ea80000300800 */
[----:B----4-:R1:W-:Y:S02]  /*82260*/  @P3 STG.E desc[UR6][R76.64], R141 ;  /* 0x0000008d4c003986 */ /* 0x0103e4000c101906 */
[----:B-1----:R-:W-:-:S02]  /*82270*/  IMAD.WIDE R76, R142, 0x4, R8 ;  /* 0x000000048e4c7825 */ /* 0x002fc400078e0208 */
[----:B------:R-:W4:Y:S04]  /*82280*/  LDL.LU R141, [R1+0x14e0] ;  /* 0x0014e000018d7983 */ /* 0x000f280000300800 */
[----:B------:R3:W-:Y:S04]  /*82290*/  @P4 STG.E desc[UR6][R76.64], R246 ;  /* 0x000000f64c004986 */ /* 0x0007e8000c101906 */
[----:B------:R-:W2:Y:S01]  /*822a0*/  LDL.LU R142, [R1+0x2248] ;  /* 0x00224800018e7983 */ /* 0x000ea20000300800 */
[----:B---3--:R-:W-:-:S05]  /*822b0*/  IMAD.WIDE R76, R140, 0x4, R2 ;  /* 0x000000048c4c7825 */ /* 0x008fca00078e0202 */
[----:B------:R1:W-:Y:S02]  /*822c0*/  @P5 STG.E desc[UR6][R76.64], R241 ;  /* 0x000000f14c005986 */ /* 0x0003e4000c101906 */
[----:B-1----:R-:W-:-:S05]  /*822d0*/  IMAD.WIDE R76, R140, 0x4, R4 ;  /* 0x000000048c4c7825 */ /* 0x002fca00078e0204 */
[----:B------:R1:W-:Y:S01]  /*822e0*/  @P6 STG.E desc[UR6][R76.64], R245 ;  /* 0x000000f54c006986 */ /* 0x0003e2000c101906 */
[----:B------:R-:W-:Y:S01]  /*822f0*/  LOP3.LUT P6, RZ, R0, 0x1000000, RZ, 0xc0, !PT ;  /* 0x0100000000ff7812 */ /* 0x000fe200078cc0ff */
[----:B-1----:R-:W-:-:S12]  /*82300*/  IMAD.WIDE R76, R140, 0x4, R6 ;  /* 0x000000048c4c7825 */ /* 0x002fd800078e0206 */
[----:B------:R1:W-:Y:S02]  /*82310*/  @P6 STG.E desc[UR6][R76.64], R240 ;  /* 0x000000f04c006986 */ /* 0x0003e4000c101906 */
[----:B-1----:R-:W-:Y:S02]  /*82320*/  IMAD.WIDE R76, R140, 0x4, R8 ;  /* 0x000000048c4c7825 */ /* 0x002fe400078e0208 */
        /* <DEDUP_REMOVED lines=27> */
[----:B------:R-:W-:Y:S01]  /*824e0*/  LOP3.LUT P3, RZ, R16, 0x200, RZ, 0xc0, !PT ;  /* 0x0000020010ff7812 */ /* 0x000fe2000786c0ff */
[----:B-1----:R-:W-:-:S05]  /*824f0*/  IMAD.WIDE R76, R145, 0x4, R8 ;  /* 0x00000004914c7825 */ /* 0x002fca00078e0208 */
[----:B------:R2:W-:Y:S01]  /*82500*/  @P1 STG.E desc[UR6][R76.64], R146 ;  /* 0x000000924c001986 */ /* 0x0005e2000c101906 */
[C---:B------:R-:W-:Y:S02]  /*82510*/  LOP3.LUT P4, RZ, R16.reuse, 0x400, RZ, 0xc0, !PT ;  /* 0x0000040010ff7812 */ /* 0x040fe4000788c0ff */
[----:B------:R-:W-:Y:S01]  /*82520*/  LOP3.LUT P5, RZ, R16, 0x800, RZ, 0xc0, !PT ;  /* 0x0000080010ff7812 */ /* 0x000fe200078ac0ff */
[----:B--2---:R-:W-:-:S05]  /*82530*/  IMAD.WIDE R76, R142, 0x4, R2 ;  /* 0x000000048e4c7825 */ /* 0x004fca00078e0202 */
[----:B------:R1:W-:Y:S02]  /*82540*/  @P2 STG.E desc[UR6][R76.64], R144 ;  /* 0x000000904c002986 */ /* 0x0003e4000c101906 */
[----:B-1----:R-:W-:-:S05]  /*82550*/  IMAD.WIDE R76, R142, 0x4, R4 ;  /* 0x000000048e4c7825 */ /* 0x002fca00078e0204 */
[----:B------:R1:W-:Y:S02]  /*82560*/  @P3 STG.E desc[UR6][R76.64], R143 ;  /* 0x0000008f4c003986 */ /* 0x0003e4000c101906 */
[C---:B-1----:R-:W-:Y:S02]  /*82570*/  IMAD.WIDE R76, R142.reuse, 0x4, R6 ;  /* 0x000000048e4c7825 */ /* 0x042fe400078e0206 */
[----:B------:R-:W2:Y:S04]  /*82580*/  LDL.LU R143, [R1+0xce0] ;  /* 0x000ce000018f7983 */ /* 0x000ea80000300800 */
[----:B----4-:R1:W-:Y:S02]  /*82590*/  @P4 STG.E desc[UR6][R76.64], R141 ;  /* 0x0000008d4c004986 */ /* 0x0103e4000c101906 */
[----:B-1----:R-:W-:-:S02]  /*825a0*/  IMAD.WIDE R76, R142, 0x4, R8 ;  /* 0x000000048e4c7825 */ /* 0x002fc400078e0208 */
[----:B------:R-:W4:Y:S04]  /*825b0*/  LDL.LU R141, [R1+0x8f0] ;  /* 0x0008f000018d7983 */ /* 0x000f280000300800 */
[----:B------:R-:W4:Y:S04]  /*825c0*/  LDL.LU R142, [R1+0x4f0] ;  /* 0x0004f000018e7983 */ /* 0x000f280000300800 */
[----:B---3--:R1:W-:Y:S04]  /*825d0*/  @P5 STG.E desc[UR6][R76.64], R140 ;  /* 0x0000008c4c005986 */ /* 0x0083e8000c101906 */
[----:B-1----:R-:W3:Y:S04]  /*825e0*/  LDL.LU R140, [R1+0x224c] ;  /* 0x00224c00018c7983 */ /* 0x002ee80000300800 */
        /* <DEDUP_REMOVED lines=9> */
[----:B------:R-:W4:Y:S01]  /*82680*/  LDL.LU R150, [R1+0xf4] ;  /* 0x0000f40001967983 */ /* 0x000f220000300800 */
[----:B------:R-:W-:-:S03]  /*82690*/  LOP3.LUT P2, RZ, R16, 0x1000, RZ, 0xc0, !PT ;  /* 0x0000100010ff7812 */ /* 0x000fc6000784c0ff */
[----:B------:R-:W4:Y:S04]  /*826a0*/  LDL.LU R148, [R1+0x1ce8] ;  /* 0x001ce80001947983 */ /* 0x000f280000300800 */
[----:B------:R-:W4:Y:S01]  /*826b0*/  LDL.LU R145, [R1+0x18e8] ;  /* 0x0018e80001917983 */ /* 0x000f220000300800 */
[----:B------:R-:W-:-:S03]  /*826c0*/  LOP3.LUT P3, RZ, R16, 0x2000, RZ, 0xc0, !PT ;  /* 0x0000200010ff7812 */ /* 0x000fc6000786c0ff */
[----:B------:R-:W4:Y:S04]  /*826d0*/  LDL.LU R146, [R1+0x14e8] ;  /* 0x0014e80001927983 */ /* 0x000f280000300800 */
[----:B------:R-:W4:Y:S01]  /*826e0*/  LDL.LU R144, [R1+0x225c] ;  /* 0x00225c0001907983 */ /* 0x000f220000300800 */
[C---:B------:R-:W-:Y:S02]  /*826f0*/  LOP3.LUT P4, RZ, R16.reuse, 0x4000, RZ, 0xc0, !PT ;  /* 0x0000400010ff7812 */ /* 0x040fe4000788c0ff */
        /* <DEDUP_REMOVED lines=19> */
[----:B---3--:R-:W-:-:S05]  /*82830*/  IMAD.WIDE R76, R140, 0x4, R2 ;  /* 0x000000048c4c7825 */ /* 0x008fca00078e0202 */
[----:B--2---:R1:W-:Y:S02]  /*82840*/  @P2 STG.E desc[UR6][R76.64], R143 ;  /* 0x0000008f4c002986 */ /* 0x0043e4000c101906 */
[C---:B-1----:R-:W-:Y:S02]  /*82850*/  IMAD.WIDE R76, R140.reuse, 0x4, R4 ;  /* 0x000000048c4c7825 */ /* 0x042fe400078e0204 */
[----:B------:R-:W2:Y:S04]  /*82860*/  LDL.LU R143, [R1+0x10e8] ;  /* 0x0010e800018f7983 */ /* 0x000ea80000300800 */
[----:B----4-:R1:W-:Y:S02]  /*82870*/  @P3 STG.E desc[UR6][R76.64], R141 ;  /* 0x0000008d4c003986 */ /* 0x0103e4000c101906 */
[----:B-1----:R-:W-:-:S02]  /*82880*/  IMAD.WIDE R76, R140, 0x4, R6 ;  /* 0x000000048c4c7825 */ /* 0x002fc400078e0206 */
[----:B------:R-:W3:Y:S04]  /*82890*/  LDL.LU R141, [R1+0xce8] ;  /* 0x000ce800018d7983 */ /* 0x000ee80000300800 */
[----:B------:R1:W-:Y:S02]  /*828a0*/  @P4 STG.E desc[UR6][R76.64], R142 ;  /* 0x0000008e4c004986 */ /* 0x0003e4000c101906 */
[----:B-1----:R-:W-:Y:S02]  /*828b0*/  IMAD.WIDE R76, R140, 0x4, R8 ;  /* 0x000000048c4c7825 */ /* 0x002fe400078e0208 */
[----:B------:R-:W4:Y:S04]  /*828c0*/  LDL.LU R142, [R1+0x8f8] ;  /* 0x0008f800018e7983 */ /* 0x000f280000300800 */
[----:B------:R-:W4:Y:S04]  /*828d0*/  LDL.LU R140, [R1+0x4f8] ;  /* 0x0004f800018c7983 */ /* 0x000f280000300800 */
[----:B------:R-:W3:Y:S01]  /*828e0*/  LDL.LU R147, [R1+0x2260] ;  /* 0x0022600001937983 */ /* 0x000ee20000300800 */
[----:B------:R-:W-:-:S04]  /*828f0*/  LOP3.LUT R0, R0, 0xffff7fff, RZ, 0xc0, !PT ;  /* 0xffff7fff00007812 */ /* 0x000fc800078ec0ff */
[----:B------:R-:W-:Y:S02]  /*82900*/  @P6 LOP3.LUT R0, R0, 0x8000, RZ, 0xfc, !PT ;  /* 0x0000800000006812 */ /* 0x000fe400078efcff */
[C---:B------:R-:W-:Y:S02]  /*82910*/  LOP3.LUT P6, RZ, R16.reuse, 0x20000, RZ, 0xc0, !PT ;  /* 0x0002000010ff7812 */ /* 0x040fe400078cc0ff */
[----:B------:R-:W-:Y:S02]  /*82920*/  LOP3.LUT P5, RZ, R16, 0x8000, RZ, 0xc0, !PT ;  /* 0x0000800010ff7812 */ /* 0x000fe400078ac0ff */
[----:B------:R-:W-:-:S09]  /*82930*/  LOP3.LUT R0, R0, 0xfffeffff, RZ, 0xc0, !PT ;  /* 0xfffeffff00007812 */ /* 0x000fd200078ec0ff */
[----:B------:R-:W-:Y:S02]  /*82940*/  @P6 LOP3.LUT R0, R0, 0x10000, RZ, 0xfc, !PT ;  /* 0x0001000000006812 */ /* 0x000fe400078efcff */
[----:B------:R-:W-:Y:S01]  /*82950*/  LOP3.LUT P6, RZ, R16, 0x10000, RZ, 0xc0, !PT ;  /* 0x0001000010ff7812 */ /* 0x000fe200078cc0ff */
[----:B------:R1:W-:Y:S02]  /*82960*/  @P5 STG.E desc[UR6][R76.64], R246 ;  /* 0x000000f64c005986 */ /* 0x0003e4000c101906 */
[----:B-1----:R-:W-:-:S10]  /*82970*/  IMAD.WIDE R76, R244, 0x4, R2 ;  /* 0x00000004f44c7825 */ /* 0x002fd400078e0202 */
        /* <DEDUP_REMOVED lines=11> */
[C---:B-1----:R-:W-:Y:S01]  /*82a30*/  IMAD.WIDE R76, R149.reuse, 0x4, R2 ;  /* 0x00000004954c7825 */ /* 0x042fe200078e0202 */
[----:B------:R-:W-:Y:S01]  /*82a40*/  LOP3.LUT P0, RZ, R16, 0x2000000, RZ, 0xc0, !PT ;  /* 0x0200000010ff7812 */ /* 0x000fe2000780c0ff */
[----:B------:R-:W4:Y:S10]  /*82a50*/  LDL.LU R82, [R1+0x2268] ;  /* 0x0022680001527983 */ /* 0x000f340000300800 */
        /* <DEDUP_REMOVED lines=22> */
[----:B------:R-:W-:-:S04]  /*82bc0*/  LOP3.LUT P5, RZ, R16, 0x40000000, RZ, 0xc0, !PT ;  /* 0x4000000010ff7812 */ /* 0x000fc800078ac0ff */
[----:B--2---:R3:W-:Y:S02]  /*82bd0*/  @P2 STG.E desc[UR6][R76.64], R143 ;  /* 0x0000008f4c002986 */ /* 0x0047e4000c101906 */
[----:B---3--:R-:W-:-:S05]  /*82be0*/  IMAD.WIDE R76, R147, 0x4, R2 ;  /* 0x00000004934c7825 */ /* 0x008fca00078e0202 */
[----:B------:R1:W-:Y:S02]  /*82bf0*/  @P3 STG.E desc[UR6][R76.64], R141 ;  /* 0x0000008d4c003986 */ /* 0x0003e4000c101906 */
[----:B-1----:R-:W-:-:S05]  /*82c00*/  IMAD.WIDE R76, R147, 0x4, R4 ;  /* 0x00000004934c7825 */ /* 0x002fca00078e0204 */
[----:B----4-:R1:W-:Y:S02]  /*82c10*/  @P4 STG.E desc[UR6][R76.64], R142 ;  /* 0x0000008e4c004986 */ /* 0x0103e4000c101906 */
[----:B-1----:R-:W-:-:S05]  /*82c20*/  IMAD.WIDE R76, R147, 0x4, R6 ;  /* 0x00000004934c7825 */ /* 0x002fca00078e0206 */
[----:B------:R1:W-:Y:S04]  /*82c30*/  @P5 STG.E desc[UR6][R76.64], R140 ;  /* 0x0000008c4c005986 */ /* 0x0003e8000c101906 */
[----:B-1----:R-:W2:Y:S04]  /*82c40*/  LDL.LU R140, [R1+0xf8] ;  /* 0x0000f800018c7983 */ /* 0x002ea80000300800 */
[----:B------:R-:W3:Y:S04]  /*82c50*/  LDL.LU R145, [R1+0x1cec] ;  /* 0x001cec0001917983 */ /* 0x000ee80000300800 */
[----:B------:R-:W4:Y:S04]  /*82c60*/  LDL.LU R146, [R1+0x18ec] ;  /* 0x0018ec0001927983 */ /* 0x000f280000300800 */
[----:B------:R-:W4:Y:S04]  /*82c70*/  LDL.LU R144, [R1+0x14ec] ;  /* 0x0014ec0001907983 */ /* 0x000f280000300800 */
[----:B------:R-:W3:Y:S04]  /*82c80*/  LDL.LU R143, [R1+0x2264] ;  /* 0x00226400018f7983 */ /* 0x000ee80000300800 */
[----:B------:R-:W4:Y:S01]  /*82c90*/  LDL.LU R141, [R1+0x10ec] ;  /* 0x0010ec00018d7983 */ /* 0x000f220000300800 */
[----:B------:R-:W-:-:S03]  /*82ca0*/  LOP3.LUT P2, RZ, R16, 0x80000000, RZ, 0xc0, !PT ;  /* 0x8000000010ff7812 */ /* 0x000fc6000784c0ff */
[----:B------:R-:W4:Y:S01]  /*82cb0*/  LDL.LU R142, [R1+0xcec] ;  /* 0x000cec00018e7983 */ /* 0x000f220000300800 */
[----:B------:R-:W-:Y:S01]  /*82cc0*/  IMAD.WIDE R76, R147, 0x4, R8 ;  /* 0x00000004934c7825 */ /* 0x000fe200078e0208 */
        /* <DEDUP_REMOVED lines=14> */
[----:B------:R-:W-:Y:S01]  /*82db0*/  LOP3.LUT P4, RZ, R17, 0x2, RZ, 0xc0, !PT ;  /* 0x0000000211ff7812 */ /* 0x000fe2000788c0ff */
[----:B--2---:R1:W-:Y:S04]  /*82dc0*/  @P2 STG.E desc[UR6][R76.64], R140 ;  /* 0x0000008c4c002986 */ /* 0x0043e8000c101906 */
[----:B-1----:R-:W2:Y:S04]  /*82dd0*/  LDL.LU R140, [R1+0x8fc] ;  /* 0x0008fc00018c7983 */ /* 0x002ea80000300800 */
[----:B------:R-:W2:Y:S04]  /*82de0*/  LDL.LU R244, [R1+0x4fc] ;  /* 0x0004fc0001f47983 */ /* 0x000ea80000300800 */
[----:B------:R-:W2:Y:S04]  /*82df0*/  LDL.LU R83, [R1+0xfc] ;  /* 0x0000fc0001537983 */ /* 0x000ea80000300800 */
[----:B------:R-:W2:Y:S04]  /*82e00*/  LDL.LU R150, [R1+0x226c] ;  /* 0x00226c0001967983 */ /* 0x000ea80000300800 */
[----:B------:R-:W2:Y:S04]  /*82e10*/  LDL.LU R79, [R1+0x1cf0] ;  /* 0x001cf000014f7983 */ /* 0x000ea80000300800 */
[----:B------:R-:W2:Y:S01]  /*82e20*/  LDL.LU R151, [R1+0x18f0] ;  /* 0x0018f00001977983 */ /* 0x000ea20000300800 */
[----:B------:R-:W-:Y:S01]  /*82e30*/  LOP3.LUT R0, R0, 0xffffffdf, RZ, 0xc0, !PT ;  /* 0xffffffdf00007812 */ /* 0x000fe200078ec0ff */
[----:B---3--:R-:W-:Y:S01]  /*82e40*/  IMAD.WIDE R76, R143, 0x4, R2 ;  /* 0x000000048f4c7825 */ /* 0x008fe200078e0202 */
[----:B------:R-:W-:Y:S01]  /*82e50*/  LOP3.LUT P5, RZ, R17, 0x4, RZ, 0xc0, !PT ;  /* 0x0000000411ff7812 */ /* 0x000fe200078ac0ff */
[----:B------:R-:W3:Y:S01]  /*82e60*/  LDL.LU R149, [R1+0x14f0] ;  /* 0x0014f00001957983 */ /* 0x000ee20000300800 */
[----:B------:R-:W-:-:S02]  /*82e70*/  @P6 LOP3.LUT R0, R0, 0x20, RZ, 0xfc, !PT ;  /* 0x0000002000006812 */ /* 0x000fc400078efcff */
[----:B------:R-:W-:Y:S01]  /*82e80*/  LOP3.LUT P6, RZ, R17, 0x40, RZ, 0xc0, !PT ;  /* 0x0000004011ff7812 */ /* 0x000fe200078cc0ff */
[----:B------:R1:W-:Y:S01]  /*82e90*/  @P3 STG.E desc[UR6][R76.64], R145 ;  /* 0x000000914c003986 */ /* 0x0003e2000c101906 */
[----:B------:R-:W-:Y:S01]  /*82ea0*/  LOP3.LUT R0, R0, 0xffffffbf, RZ, 0xc0, !PT ;  /* 0xffffffbf00007812 */ /* 0x000fe200078ec0ff */
[----:B-1----:R-:W-:-:S05]  /*82eb0*/  IMAD.WIDE R76, R143, 0x4, R4 ;  /* 0x000000048f4c7825 */ /* 0x002fca00078e0204 */
[----:B----4-:R1:W-:Y:S05]  /*82ec0*/  @P4 STG.E desc[UR6][R76.64], R146 ;  /* 0x000000924c004986 */ /* 0x0103ea000c101906 */
[----:B------:R-:W-:Y:S02]  /*82ed0*/  @P6 LOP3.LUT R0, R0, 0x40, RZ, 0xfc, !PT ;  /* 0x0000004000006812 */ /* 0x000fe400078efcff */
[----:B------:R-:W-:Y:S01]  /*82ee0*/  LOP3.LUT P6, RZ, R17, 0x20, RZ, 0xc0, !PT ;  /* 0x0000002011ff7812 */ /* 0x000fe200078cc0ff */
[----:B-1----:R-:W-:-:S05]  /*82ef0*/  IMAD.WIDE R76, R143, 0x4, R6 ;  /* 0x000000048f4c7825 */ /* 0x002fca00078e0206 */
[----:B------:R1:W-:Y:S01]  /*82f00*/  @P5 STG.E desc[UR6][R76.64], R144 ;  /* 0x000000904c005986 */ /* 0x0003e2000c101906 */
[----:B------:R-:W-:-:S03]  /*82f10*/  LOP3.LUT R0, R0, 0xffffff7f, RZ, 0xc0, !PT ;  /* 0xffffff7f00007812 */ /* 0x000fc600078ec0ff */
[----:B-1----:R-:W4:Y:S04]  /*82f20*/  LDL.LU R144, [R1+0x2270] ;  /* 0x0022700001907983 */ /* 0x002f280000300800 */
[----:B------:R-:W4:Y:S04]  /*82f30*/  LDL.LU R148, [R1+0x10f0] ;  /* 0x0010f00001947983 */ /* 0x000f280000300800 */
[----:B------:R-:W4:Y:S01]  /*82f40*/  LDL.LU R147, [R1+0xcf0] ;  /* 0x000cf00001937983 */ /* 0x000f220000300800 */
[----:B------:R-:W-:Y:S02]  /*82f50*/  @P6 LOP3.LUT R0, R0, 0x80, RZ, 0xfc, !PT ;  /* 0x0000008000006812 */ /* 0x000fe400078efcff */
[----:B------:R-:W-:Y:S01]  /*82f60*/  LOP3.LUT P6, RZ, R17, 0x10, RZ, 0xc0, !PT ;  /* 0x0000001011ff7812 */ /* 0x000fe200078cc0ff */
[----:B------:R-:W4:Y:S01]  /*82f70*/  LDL.LU R145, [R1+0x900] ;  /* 0x0009000001917983 */ /* 0x000f220000300800 */
[----:B------:R-:W-:Y:S01]  /*82f80*/  LOP3.LUT R0, R0, 0xfffffeff, RZ, 0xc0, !PT ;  /* 0xfffffeff00007812 */ /* 0x000fe200078ec0ff */
[----:B------:R-:W-:-:S02]  /*82f90*/  IMAD.WIDE R76, R143, 0x4, R8 ;  /* 0x000000048f4c7825 */ /* 0x000fc400078e0208 */
[----:B------:R-:W4:Y:S08]  /*82fa0*/  LDL.LU R146, [R1+0x500] ;  /* 0x0005000001927983 */ /* 0x000f300000300800 */
[----:B------:R-:W-:Y:S02]  /*82fb0*/  @P6 LOP3.LUT R0, R0, 0x100, RZ, 0xfc, !PT ;  /* 0x0000010000006812 */ /* 0x000fe400078efcff */
[----:B------:R-:W-:-:S13]  /*82fc0*/  LOP3.LUT P6, RZ, R17, 0x8, RZ, 0xc0, !PT ;  /* 0x0000000811ff7812 */ /* 0x000fda00078cc0ff */
[----:B------:R1:W-:Y:S01]  /*82fd0*/  @P6 STG.E desc[UR6][R76.64], R141 ;  /* 0x0000008d4c006986 */ /* 0x0003e2000c101906 */
[----:B------:R-:W-:Y:S01]  /*82fe0*/  LOP3.LUT P6, RZ, R0, 0x100, RZ, 0xc0, !PT ;  /* 0x0000010000ff7812 */ /* 0x000fe200078cc0ff */
[----:B-1----:R-:W-:Y:S02]  /*82ff0*/  IMAD.WIDE R76, R82, 0x4, R2 ;  /* 0x00000004524c7825 */ /* 0x002fe400078e0202 */
[----:B------:R-:W4:Y:S10]  /*83000*/  LDL.LU R141, [R1+0x100] ;  /* 0x00010000018d7983 */ /* 0x000f340000300800 */
[----:B------:R1:W-:Y:S01]  /*83010*/  @P6 STG.E desc[UR6][R76.64], R142 ;  /* 0x0000008e4c006986 */ /* 0x0003e2000c101906 */
[----:B------:R-:W-:-:S03]  /*83020*/  LOP3.LUT P6, RZ, R0, 0x80, RZ, 0xc0, !PT ;  /* 0x0000008000ff7812 */ /* 0x000fc600078cc0ff */
[----:B-1----:R-:W4:Y:S04]  /*83030*/  LDL.LU R142, [R1+0x1cf4] ;  /* 0x001cf400018e7983 */ /* 0x002f280000300800 */
[----:B------:R-:W4:Y:S01]  /*83040*/  LDL.LU R143, [R1+0x2274] ;  /* 0x00227400018f7983 */ /* 0x000f220000300800 */
[----:B------:R-:W-:-:S05]  /*83050*/  IMAD.WIDE R76, R82, 0x4, R4 ;  /* 0x00000004524c7825 */ /* 0x000fca00078e0204 */
        /* <DEDUP_REMOVED lines=9> */
[----:B-1----:R-:W-:Y:S01]  /*830f0*/  IMAD.WIDE R76, R150, 0x4, R2 ;  /* 0x00000004964c7825 */ /* 0x002fe200078e0202 */
[----:B------:R-:W-:Y:S01]  /*83100*/  LOP3.LUT P0, RZ, R17, 0x1000, RZ, 0xc0, !PT ;  /* 0x0000100011ff7812 */ /* 0x000fe2000780c0ff */
[----:B------:R-:W2:Y:S10]  /*83110*/  LDL.LU R83, [R1+0x227c] ;  /* 0x00227c0001537983 */ /* 0x000eb40000300800 */
[----:B------:R1:W-:Y:S01]  /*83120*/  @P6 STG.E desc[UR6][R76.64], R79 ;  /* 0x0000004f4c006986 */ /* 0x0003e2000c101906 */
[----:B------:R-:W-:Y:S01]  /*83130*/  LOP3.LUT P6, RZ, R0, 0x8, RZ, 0xc0, !PT ;  /* 0x0000000800ff7812 */ /* 0x000fe200078cc0ff */
[----:B-1----:R-:W-:-:S12]  /*83140*/  IMAD.WIDE R76, R150, 0x4, R4 ;  /* 0x00000004964c7825 */ /* 0x002fd800078e0204 */
[----:B------:R1:W-:Y:S01]  /*83150*/  @P6 STG.E desc[UR6][R76.64], R151 ;  /* 0x000000974c006986 */ /* 0x0003e2000c101906 */
[----:B------:R-:W-:Y:S01]  /*83160*/  LOP3.LUT P6, RZ, R0, 0x4, RZ, 0xc0, !PT ;  /* 0x0000000400ff7812 */ /* 0x000fe200078cc0ff */
[----:B-1----:R-:W-:-:S12]  /*83170*/  IMAD.WIDE R76, R150, 0x4, R6 ;  /* 0x00000004964c7825 */ /* 0x002fd800078e0206 */
[----:B---3--:R1:W-:Y:S01]  /*83180*/  @P6 STG.E desc[UR6][R76.64], R149 ;  /* 0x000000954c006986 */ /* 0x0083e2000c101906 */
[----:B------:R-:W-:Y:S02]  /*83190*/  LOP3.LUT P6, RZ, R0, 0x2, RZ, 0xc0, !PT ;  /* 0x0000000200ff7812 */ /* 0x000fe400078cc0ff */
[----:B------:R-:W-:Y:S01]  /*831a0*/  LOP3.LUT P1, RZ, R17, 0x2000, RZ, 0xc0, !PT ;  /* 0x0000200011ff7812 */ /* 0x000fe2000782c0ff */
[----:B-1----:R-:W-:-:S10]  /*831b0*/  IMAD.WIDE R76, R150, 0x4, R8 ;  /* 0x00000004964c7825 */ /* 0x002fd400078e0208 */
[----:B----4-:R1:W-:Y:S02]  /*831c0*/  @P6 STG.E desc[UR6][R76.64], R148 ;  /* 0x000000944c006986 */ /* 0x0103e4000c101906 */
[----:B-1----:R-:W-:-:S05]  /*831d0*/  IMAD.WIDE R76, R144, 0x4, R2 ;  /* 0x00000004904c7825 */ /* 0x002fca00078e0202 */
[----:B------:R1:W-:Y:S02]  /*831e0*/  @P0 STG.E desc[UR6][R76.64], R147 ;  /* 0x000000934c000986 */ /* 0x0003e4000c101906 */
[----:B-1----:R-:W-:-:S05]  /*831f0*/  IMAD.WIDE R76, R144, 0x4, R4 ;  /* 0x00000004904c7825 */ /* 0x002fca00078e0204 */
[----:B------:R1:W-:Y:S04]  /*83200*/  @P1 STG.E desc[UR6][R76.64], R145 ;  /* 0x000000914c001986 */ /* 0x0003e8000c101906 */
[----:B-1----:R-:W3:Y:S01]  /*83210*/  LDL.LU R145, [R1+0x14f4] ;  /* 0x0014f40001917983 */ /* 0x002ee20000300800 */
[C---:B------:R-:W-:Y:S02]  /*83220*/  LOP3.LUT P2, RZ, R17.reuse, 0x4000, RZ, 0xc0, !PT ;  /* 0x0000400011ff7812 */ /* 0x040fe4000784c0ff */
[C---:B------:R-:W-:Y:S01]  /*83230*/  LOP3.LUT P3, RZ, R17.reuse, 0x8000, RZ, 0xc0, !PT ;  /* 0x0000800011ff7812 */ /* 0x040fe2000786c0ff */
[----:B------:R-:W-:Y:S01]  /*83240*/  IMAD.WIDE R76, R144, 0x4, R6 ;  /* 0x00000004904c7825 */ /* 0x000fe200078e0206 */
[C---:B------:R-:W-:Y:S02]  /*83250*/  LOP3.LUT P4, RZ, R17.reuse, 0x10000, RZ, 0xc0, !PT ;  /* 0x0001000011ff7812 */ /* 0x040fe4000788c0ff */
[----:B------:R-:W-:-:S07]  /*83260*/  LOP3.LUT P5, RZ, R17, 0x20000, RZ, 0xc0, !PT ;  /* 0x0002000011ff7812 */ /* 0x000fce00078ac0ff */
[----:B------:R1:W-:Y:S02]  /*83270*/  @P2 STG.E desc[UR6][R76.64], R146 ;  /* 0x000000924c002986 */ /* 0x0003e4000c101906 */
[----:B-1----:R-:W-:Y:S02]  /*83280*/  IMAD.WIDE R76, R144, 0x4, R8 ;  /* 0x00000004904c7825 */ /* 0x002fe400078e0208 */
[----:B------:R-:W4:Y:S04]  /*83290*/  LDL.LU R146, [R1+0x10f4] ;  /* 0x0010f40001927983 */ /* 0x000f280000300800 */
[----:B------:R1:W-:Y:S04]  /*832a0*/  @P3 STG.E desc[UR6][R76.64], R141 ;  /* 0x0000008d4c003986 */ /* 0x0003e8000c101906 */
[----:B------:R-:W4:Y:S01]  /*832b0*/  LDL.LU R144, [R1+0xcf4] ;  /* 0x000cf40001907983 */ /* 0x000f220000300800 */
[----:B-1----:R-:W-:-:S03]  /*832c0*/  IMAD.WIDE R76, R143, 0x4, R2 ;  /* 0x000000048f4c7825 */ /* 0x002fc600078e0202 */
[----:B------:R-:W4:Y:S04]  /*832d0*/  LDL.LU R141, [R1+0x904] ;  /* 0x00090400018d7983 */ /* 0x000f280000300800 */
[----:B------:R1:W-:Y:S02]  /*832e0*/  @P4 STG.E desc[UR6][R76.64], R142 ;  /* 0x0000008e4c004986 */ /* 0x0003e4000c101906 */
[----:B-1----:R-:W-:Y:S02]  /*832f0*/  IMAD.WIDE R76, R143, 0x4, R4 ;  /* 0x000000048f4c7825 */ /* 0x002fe400078e0204 */
[----:B------:R-:W4:Y:S04]  /*83300*/  LDL.LU R142, [R1+0x504] ;  /* 0x00050400018e7983 */ /* 0x000f280000300800 */
[----:B--2---:R1:W-:Y:S04]  /*83310*/  @P5 STG.E desc[UR6][R76.64], R140 ;  /* 0x0000008c4c005986 */ /* 0x0043e8000c101906 */
[----:B-1----:R-:W2:Y:S01]  /*83320*/  LDL.LU R140, [R1+0x2278] ;  /* 0x00227800018c7983 */ /* 0x002ea20000300800 */
[----:B------:R-:W-:-:S03]  /*83330*/  LOP3.LUT P6, RZ, R17, 0x40000000, RZ, 0xc0, !PT ;  /* 0x4000000011ff7812 */ /* 0x000fc600078cc0ff */
[----:B------:R-:W2:Y:S01]  /*83340*/  LDL.LU R245, [R1+0x104] ;  /* 0x0001040001f57983 */ /* 0x000ea20000300800 */
[----:B------:R-:W-:-:S03]  /*83350*/  LOP3.LUT R15, R15, 0xfdffffff, RZ, 0xc0, !PT ;  /* 0xfdffffff0f0f7812 */ /* 0x000fc600078ec0ff */
[----:B------:R-:W2:Y:S04]  /*83360*/  LDL.LU R240, [R1+0x1cf8] ;  /* 0x001cf80001f07983 */ /* 0x000ea80000300800 */
[----:B------:R-:W2:Y:S02]  /*83370*/  LDL.LU R244, [R1+0x18f8] ;  /* 0x0018f80001f47983 */ /* 0x000ea40000300800 */
[----:B------:R-:W-:Y:S02]  /*83380*/  @P6 LOP3.LUT R15, R15, 0x2000000, RZ, 0xfc, !PT ;  /* 0x020000000f0f6812 */ /* 0x000fe400078efcff */
[----:B------:R-:W-:Y:S01]  /*83390*/  LOP3.LUT P6, RZ, R17, 0x20000000, RZ, 0xc0, !PT ;  /* 0x2000000011ff7812 */ /* 0x000fe200078cc0ff */
[----:B------:R-:W2:Y:S01]  /*833a0*/  LDL.LU R82, [R1+0x14f8] ;  /* 0x0014f80001527983 */ /* 0x000ea20000300800 */
[----:B------:R-:W-:-:S02]  /*833b0*/  LOP3.LUT R15, R15, 0xfbffffff, RZ, 0xc0, !PT ;  /* 0xfbffffff0f0f7812 */ /* 0x000fc400078ec0ff */
[----:B------:R-:W-:Y:S01]  /*833c0*/  LOP3.LUT P2, RZ, R17, 0x40000, RZ, 0xc0, !PT ;  /* 0x0004000011ff7812 */ /* 0x000fe2000784c0ff */
[----:B------:R-:W-:Y:S01]  /*833d0*/  IMAD.WIDE R76, R143, 0x4, R6 ;  /* 0x000000048f4c7825 */ /* 0x000fe200078e0206 */
[----:B------:R-:W2:Y:S04]  /*833e0*/  LDL.LU R151, [R1+0xcf8] ;  /* 0x000cf80001977983 */ /* 0x000ea80000300800 */
[----:B------:R-:W2:Y:S03]  /*833f0*/  LDL.LU R149, [R1+0x908] ;  /* 0x0009080001957983 */ /* 0x000ea60000300800 */
[----:B------:R-:W-:Y:S01]  /*83400*/  @P6 LOP3.LUT R15, R15, 0x4000000, RZ, 0xfc, !PT ;  /* 0x040000000f0f6812 */ /* 0x000fe200078efcff */
[----:B------:R-:W2:Y:S01]  /*83410*/  LDL.LU R150, [R1+0x508] ;  /* 0x0005080001967983 */ /* 0x000ea20000300800 */
[----:B------:R-:W-:-:S02]  /*83420*/  LOP3.LUT P6, RZ, R17, 0x10000000, RZ, 0xc0, !PT ;  /* 0x1000000011ff7812 */ /* 0x000fc400078cc0ff */
[----:B------:R-:W-:Y:S01]  /*83430*/  LOP3.LUT R15, R15, 0xf7ffffff, RZ, 0xc0, !PT ;  /* 0xf7ffffff0f0f7812 */ /* 0x000fe200078ec0ff */
[----:B------:R-:W2:Y:S04]  /*83440*/  LDL.LU R148, [R1+0x2280] ;  /* 0x0022800001947983 */ /* 0x000ea80000300800 */
[----:B------:R-:W2:Y:S06]  /*83450*/  LDL.LU R147, [R1+0x108] ;  /* 0x0001080001937983 */ /* 0x000eac0000300800 */
        /* <DEDUP_REMOVED lines=11> */
[----:B---3--:R1:W-:Y:S02]  /*83510*/  @P2 STG.E desc[UR6][R76.64], R145 ;  /* 0x000000914c002986 */ /* 0x0083e4000c101906 */
[----:B-1----:R-:W-:Y:S02]  /*83520*/  IMAD.WIDE R76, R143, 0x4, R8 ;  /* 0x000000048f4c7825 */ /* 0x002fe400078e0208 */
[----:B------:R-:W3:Y:S04]  /*83530*/  LDL.LU R143, [R1+0x2284] ;  /* 0x00228400018f7983 */ /* 0x000ee80000300800 */
[----:B------:R-:W3:Y:S01]  /*83540*/  LDL.LU R79, [R1+0x10f8] ;  /* 0x0010f800014f7983 */ /* 0x000ee20000300800 */
[----:B------:R-:W-:-:S02]  /*83550*/  LOP3.LUT R15, R15, 0x7fffffff, RZ, 0xc0, !PT ;  /* 0x7fffffff0f0f7812 */ /* 0x000fc400078ec0ff */
[----:B------:R-:W-:Y:S01]  /*83560*/  LOP3.LUT P3, RZ, R17, 0x80000, RZ, 0xc0, !PT ;  /* 0x0008000011ff7812 */ /* 0x000fe2000786c0ff */
[----:B------:R-:W3:Y:S01]  /*83570*/  LDL.LU R145, [R1+0x1cfc] ;  /* 0x001cfc0001917983 */ /* 0x000ee20000300800 */
[----:B------:R-:W-:Y:S02]  /*83580*/  @P6 LOP3.LUT R15, R15, 0x80000000, RZ, 0xfc, !PT ;  /* 0x800000000f0f6812 */ /* 0x000fe400078efcff */
[C---:B------:R-:W-:Y:S02]  /*83590*/  LOP3.LUT P6, RZ, R17.reuse, 0x800000, RZ, 0xc0, !PT ;  /* 0x0080000011ff7812 */ /* 0x040fe400078cc0ff */
[C---:B------:R-:W-:Y:S02]  /*835a0*/  LOP3.LUT P4, RZ, R17.reuse, 0x100000, RZ, 0xc0, !PT ;  /* 0x0010000011ff7812 */ /* 0x040fe4000788c0ff */
[----:B------:R-:W-:Y:S02]  /*835b0*/  LOP3.LUT P5, RZ, R17, 0x200000, RZ, 0xc0, !PT ;  /* 0x0020000011ff7812 */ /* 0x000fe400078ac0ff */
[----:B------:R-:W-:-:S03]  /*835c0*/  LOP3.LUT R0, R0, 0xfffffffe, RZ, 0xc0, !PT ;  /* 0xfffffffe00007812 */ /* 0x000fc600078ec0ff */
[----:B----4-:R1:W-:Y:S04]  /*835d0*/  @P3 STG.E desc[UR6][R76.64], R146 ;  /* 0x000000924c003986 */ /* 0x0103e8000c101906 */
[----:B------:R-:W-:Y:S02]  /*835e0*/  @P6 LOP3.LUT R0, R0, 0x1, RZ, 0xfc, !PT ;  /* 0x0000000100006812 */ /* 0x000fe400078efcff */
[----:B------:R-:W-:Y:S01]  /*835f0*/  LOP3.LUT P6, RZ, R17, 0x400000, RZ, 0xc0, !PT ;  /* 0x0040000011ff7812 */ /* 0x000fe200078cc0ff */
[----:B-1----:R-:W4:Y:S01]  /*83600*/  LDL.LU R146, [R1+0x18fc] ;  /* 0x0018fc0001927983 */ /* 0x002f220000300800 */
[----:B--2---:R-:W-:-:S05]  /*83610*/  IMAD.WIDE R76, R140, 0x4, R2 ;  /* 0x000000048c4c7825 */ /* 0x004fca00078e0202 */
[----:B------:R1:W-:Y:S02]  /*83620*/  @P4 STG.E desc[UR6][R76.64], R144 ;  /* 0x000000904c004986 */ /* 0x0003e4000c101906 */
[C---:B-1----:R-:W-:Y:S02]  /*83630*/  IMAD.WIDE R76, R140.reuse, 0x4, R4 ;  /* 0x000000048c4c7825 */ /* 0x042fe400078e0204 */
[----:B------:R-:W2:Y:S04]  /*83640*/  LDL.LU R144, [R1+0x14fc] ;  /* 0x0014fc0001907983 */ /* 0x000ea80000300800 */
[----:B------:R1:W-:Y:S02]  /*83650*/  @P5 STG.E desc[UR6][R76.64], R141 ;  /* 0x0000008d4c005986 */ /* 0x0003e4000c101906 */
[----:B-1----:R-:W-:-:S05]  /*83660*/  IMAD.WIDE R76, R140, 0x4, R6 ;  /* 0x000000048c4c7825 */ /* 0x002fca00078e0206 */
[----:B------:R1:W-:Y:S02]  /*83670*/  @P6 STG.E desc[UR6][R76.64], R142 ;  /* 0x0000008e4c006986 */ /* 0x0003e4000c101906 */
[----:B-1----:R-:W-:Y:S02]  /*83680*/  IMAD.WIDE R76, R140, 0x4, R8 ;  /* 0x000000048c4c7825 */ /* 0x002fe400078e0208 */
[----:B------:R-:W2:Y:S04]  /*83690*/  LDL.LU R142, [R1+0x10fc] ;  /* 0x0010fc00018e7983 */ /* 0x000ea80000300800 */
[----:B------:R-:W2:Y:S04]  /*836a0*/  LDL.LU R140, [R1+0xcfc] ;  /* 0x000cfc00018c7983 */ /* 0x000ea80000300800 */
[----:B------:R-:W2:Y:S01]  /*836b0*/  LDL.LU R141, [R1+0x2288] ;  /* 0x00228800018d7983 */ /* 0x000ea20000300800 */
        /* <DEDUP_REMOVED lines=13> */
[----:B---3--:R1:W-:Y:S01]  /*83790*/  @P6 STG.E desc[UR6][R76.64], R79 ;  /* 0x0000004f4c006986 */ /* 0x0083e2000c101906 */
[----:B------:R-:W-:Y:S01]  /*837a0*/  LOP3.LUT P6, RZ, R15, 0x8000000, RZ, 0xc0, !PT ;  /* 0x080000000fff7812 */ /* 0x000fe200078cc0ff */
[----:B-1----:R-:W-:-:S12]  /*837b0*/  IMAD.WIDE R76, R148, 0x4, R2 ;  /* 0x00000004944c7825 */ /* 0x002fd800078e0202 */
[----:B------:R1:W-:Y:S01]  /*837c0*/  @P6 STG.E desc[UR6][R76.64], R151 ;  /* 0x000000974c006986 */ /* 0x0003e2000c101906 */
[----:B------:R-:W-:Y:S01]  /*837d0*/  LOP3.LUT P6, RZ, R15, 0x4000000, RZ, 0xc0, !PT ;  /* 0x040000000fff7812 */ /* 0x000fe200078cc0ff */
[----:B-1----:R-:W-:-:S12]  /*837e0*/  IMAD.WIDE R76, R148, 0x4, R4 ;  /* 0x00000004944c7825 */ /* 0x002fd800078e0204 */
[----:B------:R1:W-:Y:S01]  /*837f0*/  @P6 STG.E desc[UR6][R76.64], R149 ;  /* 0x000000954c006986 */ /* 0x0003e2000c101906 */
[----:B------:R-:W-:Y:S02]  /*83800*/  LOP3.LUT P6, RZ, R15, 0x2000000, RZ, 0xc0, !PT ;  /* 0x020000000fff7812 */ /* 0x000fe400078cc0ff */
[----:B------:R-:W-:Y:S02]  /*83810*/  LOP3.LUT P0, RZ, R17, 0x80000000, RZ, 0xc0, !PT ;  /* 0x8000000011ff7812 */ /* 0x000fe4000780c0ff */
        /* <DEDUP_REMOVED lines=10> */
[----:B-1----:R-:W-:-:S05]  /*838c0*/  IMAD.WIDE R76, R143, 0x4, R4 ;  /* 0x000000048f4c7825 */ /* 0x002fca00078e0204 */
[----:B----4-:R1:W-:Y:S01]  /*838d0*/  @P2 STG.E desc[UR6][R76.64], R146 ;  /* 0x000000924c002986 */ /* 0x0103e2000c101906 */
[----:B------:R-:W-:Y:S01]  /*838e0*/  LOP3.LUT P5, RZ, R18, 0x10, RZ, 0xc0, !PT ;  /* 0x0000001012ff7812 */ /* 0x000fe200078ac0ff */
[----:B-1----:R-:W-:-:S05]  /*838f0*/  IMAD.WIDE R76, R143, 0x4, R6 ;  /* 0x000000048f4c7825 */ /* 0x002fca00078e0206 */
[----:B--2---:R1:W-:Y:S04]  /*83900*/  @P3 STG.E desc[UR6][R76.64], R144 ;  /* 0x000000904c003986 */ /* 0x0043e8000c101906 */
[----:B-1----:R-:W2:Y:S01]  /*83910*/  LDL.LU R144, [R1+0x90c] ;  /* 0x00090c0001907983 */ /* 0x002ea20000300800 */
[----:B------:R-:W-:-:S03]  /*83920*/  IMAD.WIDE R76, R143, 0x4, R8 ;  /* 0x000000048f4c7825 */ /* 0x000fc600078e0208 */
[----:B------:R-:W3:Y:S04]  /*83930*/  LDL.LU R143, [R1+0x50c] ;  /* 0x00050c00018f7983 */ /* 0x000ee80000300800 */
[----:B------:R1:W-:Y:S02]  /*83940*/  @P4 STG.E desc[UR6][R76.64], R142 ;  /* 0x0000008e4c004986 */ /* 0x0003e4000c101906 */
[----:B-1----:R-:W-:Y:S02]  /*83950*/  IMAD.WIDE R76, R141, 0x4, R2 ;  /* 0x000000048d4c7825 */ /* 0x002fe400078e0202 */
[----:B------:R-:W4:Y:S04]  /*83960*/  LDL.LU R142, [R1+0x10c] ;  /* 0x00010c00018e7983 */ /* 0x000f280000300800 */
[----:B------:R-:W4:Y:S04]  /*83970*/  LDL.LU R241, [R1+0x1e70] ;  /* 0x001e700001f17983 */ /* 0x000f280000300800 */
[----:B------:R1:W-:Y:S04]  /*83980*/  @P5 STG.E desc[UR6][R76.64], R140 ;  /* 0x0000008c4c005986 */ /* 0x0003e8000c101906 */
[----:B------:R-:W4:Y:S04]  /*83990*/  LDL.LU R245, [R1+0x1d00] ;  /* 0x001d000001f57983 */ /* 0x000f280000300800 */
[----:B-1----:R-:W4:Y:S04]  /*839a0*/  LDL.LU R140, [R1+0x228c] ;  /* 0x00228c00018c7983 */ /* 0x002f280000300800 */
[----:B------:R-:W4:Y:S01]  /*839b0*/  LDL.LU R240, [R1+0x1900] ;  /* 0x0019000001f07983 */ /* 0x000f220000300800 */
[----:B------:R-:W-:-:S02]  /*839c0*/  LOP3.LUT P6, RZ, R18, 0x20000, RZ, 0xc0, !PT ;  /* 0x0002000012ff7812 */ /* 0x000fc400078cc0ff */
[----:B------:R-:W-:Y:S01]  /*839d0*/  LOP3.LUT R15, R15, 0xfffdffff, RZ, 0xc0, !PT ;  /* 0xfffdffff0f0f7812 */ /* 0x000fe200078ec0ff */
[----:B------:R-:W4:Y:S04]  /*839e0*/  LDL.LU R244, [R1+0x1500] ;  /* 0x0015000001f47983 */ /* 0x000f280000300800 */
[----:B------:R-:W4:Y:S04]  /*839f0*/  LDL.LU R151, [R1+0x2290] ;  /* 0x0022900001977983 */ /* 0x000f280000300800 */
[----:B------:R-:W4:Y:S02]  /*83a00*/  LDL.LU R82, [R1+0x1100] ;  /* 0x0011000001527983 */ /* 0x000f240000300800 */
[----:B------:R-:W-:-:S02]  /*83a10*/  @P6 LOP3.LUT R15, R15, 0x20000, RZ, 0xfc, !PT ;  /* 0x000200000f0f6812 */ /* 0x000fc400078efcff */
[----:B------:R-:W-:Y:S01]  /*83a20*/  LOP3.LUT P6, RZ, R18, 0x10000, RZ, 0xc0, !PT ;  /* 0x0001000012ff7812 */ /* 0x000fe200078cc0ff */
[----:B------:R-:W4:Y:S01]  /*83a30*/  LDL.LU R83, [R1+0xd00] ;  /* 0x000d000001537983 */ /* 0x000f220000300800 */
[----:B------:R-:W-:-:S03]  /*83a40*/  LOP3.LUT R15, R15, 0xfffbffff, RZ, 0xc0, !PT ;  /* 0xfffbffff0f0f7812 */ /* 0x000fc600078ec0ff */
[----:B------:R-:W4:Y:S04]  /*83a50*/  LDL.LU R79, [R1+0x910] ;  /* 0x00091000014f7983 */ /* 0x000f280000300800 */
[----:B------:R-:W4:Y:S04]  /*83a60*/  LDL.LU R149, [R1+0x510] ;  /* 0x0005100001957983 */ /* 0x000f280000300800 */
[----:B------:R-:W-:Y:S01]  /*83a70*/  @P6 LOP3.LUT R15, R15, 0x40000, RZ, 0xfc, !PT ;  /* 0x000400000f0f6812 */ /* 0x000fe200078efcff */
[----:B------:R-:W4:Y:S01]  /*83a80*/  LDL.LU R150, [R1+0x1e74] ;  /* 0x001e740001967983 */ /* 0x000f220000300800 */
[----:B------:R-:W-:-:S02]  /*83a90*/  LOP3.LUT P6, RZ, R18, 0x8000, RZ, 0xc0, !PT ;  /* 0x0000800012ff7812 */ /* 0x000fc400078cc0ff */
[----:B------:R-:W-:Y:S01]  /*83aa0*/  LOP3.LUT R15, R15, 0xfff7ffff, RZ, 0xc0, !PT ;  /* 0xfff7ffff0f0f7812 */ /* 0x000fe200078ec0ff */
[----:B------:R-:W4:Y:S01]  /*83ab0*/  LDL.LU R148, [R1+0x1d04] ;  /* 0x001d040001947983 */ /* 0x000f220000300800 */
[----:B------:R-:W-:-:S03]  /*83ac0*/  LOP3.LUT P2, RZ, R18, 0x20, RZ, 0xc0, !PT ;  /* 0x0000002012ff7812 */ /* 0x000fc6000784c0ff */
[----:B------:R-:W4:Y:S04]  /*83ad0*/  LDL.LU R147, [R1+0x1904] ;  /* 0x0019040001937983 */ /* 0x000f280000300800 */
[----:B------:R-:W4:Y:S02]  /*83ae0*/  LDL.LU R145, [R1+0x2294] ;  /* 0x0022940001917983 */ /* 0x000f240000300800 */
[----:B------:R-:W-:Y:S02]  /*83af0*/  @P6 LOP3.LUT R15, R15, 0x80000, RZ, 0xfc, !PT ;  /* 0x000800000f0f6812 */ /* 0x000fe400078efcff */
[C---:B------:R-:W-:Y:S02]  /*83b00*/  LOP3.LUT P6, RZ, R18.reuse, 0x4000, RZ, 0xc0, !PT ;  /* 0x0000400012ff7812 */ /* 0x040fe400078cc0ff */
[----:B------:R-:W-:Y:S01]  /*83b10*/  LOP3.LUT P3, RZ, R18, 0x40, RZ, 0xc0, !PT ;  /* 0x0000004012ff7812 */ /* 0x000fe2000786c0ff */
[----:B------:R-:W-:Y:S01]  /*83b20*/  IMAD.WIDE R76, R141, 0x4, R4 ;  /* 0x000000048d4c7825 */ /* 0x000fe200078e0204 */
[----:B------:R-:W-:Y:S01]  /*83b30*/  LOP3.LUT R15, R15, 0xffefffff, RZ, 0xc0, !PT ;  /* 0xffefffff0f0f7812 */ /* 0x000fe200078ec0ff */
[----:B------:R-:W4:Y:S08]  /*83b40*/  LDL.LU R146, [R1+0x1504] ;  /* 0x0015040001927983 */ /* 0x000f300000300800 */
        /* <DEDUP_REMOVED lines=16> */
[----:B--2---:R1:W-:Y:S02]  /*83c50*/  @P2 STG.E desc[UR6][R76.64], R144 ;  /* 0x000000904c002986 */ /* 0x0043e4000c101906 */
[C---:B-1----:R-:W-:Y:S02]  /*83c60*/  IMAD.WIDE R76, R141.reuse, 0x4, R6 ;  /* 0x000000048d4c7825 */ /* 0x042fe400078e0206 */
[----:B------:R-:W2:Y:S04]  /*83c70*/  LDL.LU R144, [R1+0x1104] ;  /* 0x0011040001907983 */ /* 0x000ea80000300800 */
[----:B---3--:R1:W-:Y:S02]  /*83c80*/  @P3 STG.E desc[UR6][R76.64], R143 ;  /* 0x0000008f4c003986 */ /* 0x0083e4000c101906 */
[----:B-1----:R-:W-:-:S02]  /*83c90*/  IMAD.WIDE R76, R141, 0x4, R8 ;  /* 0x000000048d4c7825 */ /* 0x002fc400078e0208 */
[----:B------:R-:W3:Y:S04]  /*83ca0*/  LDL.LU R143, [R1+0xd04] ;  /* 0x000d0400018f7983 */ /* 0x000ee80000300800 */
[----:B------:R-:W3:Y:S04]  /*83cb0*/  LDL.LU R141, [R1+0x914] ;  /* 0x00091400018d7983 */ /* 0x000ee80000300800 */
[----:B----4-:R1:W-:Y:S04]  /*83cc0*/  @P4 STG.E desc[UR6][R76.64], R142 ;  /* 0x0000008e4c004986 */ /* 0x0103e8000c101906 */
[----:B-1----:R-:W4:Y:S01]  /*83cd0*/  LDL.LU R142, [R1+0x2298] ;  /* 0x00229800018e7983 */ /* 0x002f220000300800 */
[----:B------:R-:W-:-:S05]  /*83ce0*/  IMAD.WIDE R76, R140, 0x4, R2 ;  /* 0x000000048c4c7825 */ /* 0x000fca00078e0202 */
        /* <DEDUP_REMOVED lines=39> */
[----:B----4-:R-:W-:-:S05]  /*83f60*/  IMAD.WIDE R76, R142, 0x4, R2 ;  /* 0x000000048e4c7825 */ /* 0x010fca00078e0202 */
[----:B--2---:R1:W-:Y:S02]  /*83f70*/  @P2 STG.E desc[UR6][R76.64], R144 ;  /* 0x000000904c002986 */ /* 0x0043e4000c101906 */
[----:B-1----:R-:W-:-:S05]  /*83f80*/  IMAD.WIDE R76, R142, 0x4, R4 ;  /* 0x000000048e4c7825 */ /* 0x002fca00078e0204 */
[----:B---3--:R1:W-:Y:S02]  /*83f90*/  @P3 STG.E desc[UR6][R76.64], R143 ;  /* 0x0000008f4c003986 */ /* 0x0083e4000c101906 */
[C---:B-1----:R-:W-:Y:S02]  /*83fa0*/  IMAD.WIDE R76, R142.reuse, 0x4, R6 ;  /* 0x000000048e4c7825 */ /* 0x042fe400078e0206 */
[----:B------:R-:W2:Y:S04]  /*83fb0*/  LDL.LU R143, [R1+0x1e78] ;  /* 0x001e7800018f7983 */ /* 0x000ea80000300800 */
[----:B------:R1:W-:Y:S02]  /*83fc0*/  @P4 STG.E desc[UR6][R76.64], R141 ;  /* 0x0000008d4c004986 */ /* 0x0003e4000c101906 */
[----:B-1----:R-:W-:-:S02]  /*83fd0*/  IMAD.WIDE R76, R142, 0x4, R8 ;  /* 0x000000048e4c7825 */ /* 0x002fc400078e0208 */
[----:B------:R-:W3:Y:S04]  /*83fe0*/  LDL.LU R141, [R1+0x1d08] ;  /* 0x001d0800018d7983 */ /* 0x000ee80000300800 */
[----:B------:R-:W4:Y:S04]  /*83ff0*/  LDL.LU R142, [R1+0x1908] ;  /* 0x00190800018e7983 */ /* 0x000f280000300800 */
[----:B------:R1:W-:Y:S04]  /*84000*/  @P5 STG.E desc[UR6][R76.64], R140 ;  /* 0x0000008c4c005986 */ /* 0x0003e8000c101906 */
[----:B-1----:R-:W2:Y:S04]  /*84010*/  LDL.LU R140, [R1+0x229c] ;  /* 0x00229c00018c7983 */ /* 0x002ea80000300800 */
        /* <DEDUP_REMOVED lines=16> */
[----:B------:R-:W-:-:S03]  /*84120*/  LOP3.LUT P4, RZ, R18, 0x4000000, RZ, 0xc0, !PT ;  /* 0x0400000012ff7812 */ /* 0x000fc6000788c0ff */
[----:B------:R-:W4:Y:S01]  /*84130*/  LDL.LU R144, [R1+0x51c] ;  /* 0x00051c0001907983 */ /* 0x000f220000300800 */
        /* <DEDUP_REMOVED lines=21> */
[----:B-1----:R-:W-:-:S05]  /*84290*/  IMAD.WIDE R76, R140, 0x4, R4 ;  /* 0x000000048c4c7825 */ /* 0x002fca00078e0204 */
[----:B---3--:R1:W-:Y:S02]  /*842a0*/  @P3 STG.E desc[UR6][R76.64], R141 ;  /* 0x0000008d4c003986 */ /* 0x0083e4000c101906 */
[C---:B-1----:R-:W-:Y:S02]  /*842b0*/  IMAD.WIDE R76, R140.reuse, 0x4, R6 ;  /* 0x000000048c4c7825 */ /* 0x042fe400078e0206 */
[----:B------:R-:W2:Y:S04]  /*842c0*/  LDL.LU R141, [R1+0x1d10] ;  /* 0x001d1000018d7983 */ /* 0x000ea80000300800 */
[----:B----4-:R1:W-:Y:S02]  /*842d0*/  @P4 STG.E desc[UR6][R76.64], R142 ;  /* 0x0000008e4c004986 */ /* 0x0103e4000c101906 */
[----:B-1----:R-:W-:-:S02]  /*842e0*/  IMAD.WIDE R76, R140, 0x4, R8 ;  /* 0x000000048c4c7825 */ /* 0x002fc400078e0208 */
[----:B------:R-:W3:Y:S04]  /*842f0*/  LDL.LU R142, [R1+0x1910] ;  /* 0x00191000018e7983 */ /* 0x000ee80000300800 */
[----:B------:R-:W4:Y:S04]  /*84300*/  LDL.LU R140, [R1+0x1510] ;  /* 0x00151000018c7983 */ /* 0x000f280000300800 */
[----:B------:R-:W2:Y:S01]  /*84310*/  LDL.LU R143, [R1+0x22ac] ;  /* 0x0022ac00018f7983 */ /* 0x000ea20000300800 */
        /* <DEDUP_REMOVED lines=42> */
[C---:B------:R-:W-:Y:S01]  /*845c0*/  LOP3.LUT P4, RZ, R19.reuse, 0x200, RZ, 0xc0, !PT ;  /* 0x0000020013ff7812 */ /* 0x040fe2000788c0ff */
[----:B-1----:R-:W-:Y:S01]  /*845d0*/  IMAD.WIDE R76, R146, 0x4, R8 ;  /* 0x00000004924c7825 */ /* 0x002fe200078e0208 */
[----:B------:R-:W-:Y:S01]  /*845e0*/  LOP3.LUT P5, RZ, R19, 0x400, RZ, 0xc0, !PT ;  /* 0x0000040013ff7812 */ /* 0x000fe200078ac0ff */
[----:B------:R-:W4:Y:S04]  /*845f0*/  LDL.LU R146, [R1+0x1110] ;  /* 0x0011100001927983 */ /* 0x000f280000300800 */
[----:B------:R1:W-:Y:S04]  /*84600*/  @P2 STG.E desc[UR6][R76.64], R144 ;  /* 0x000000904c002986 */ /* 0x0003e8000c101906 */
[----:B-1----:R-:W4:Y:S01]  /*84610*/  LDL.LU R144, [R1+0xd10] ;  /* 0x000d100001907983 */ /* 0x002f220000300800 */
[----:B--2---:R-:W-:-:S05]  /*84620*/  IMAD.WIDE R76, R143, 0x4, R2 ;  /* 0x000000048f4c7825 */ /* 0x004fca00078e0202 */
[----:B------:R1:W-:Y:S02]  /*84630*/  @P3 STG.E desc[UR6][R76.64], R141 ;  /* 0x0000008d4c003986 */ /* 0x0003e4000c101906 */
[C---:B-1----:R-:W-:Y:S02]  /*84640*/  IMAD.WIDE R76, R143.reuse, 0x4, R4 ;  /* 0x000000048f4c7825 */ /* 0x042fe400078e0204 */
[----:B------:R-:W2:Y:S04]  /*84650*/  LDL.LU R141, [R1+0x920] ;  /* 0x00092000018d7983 */ /* 0x000ea80000300800 */
[----:B---3--:R1:W-:Y:S02]  /*84660*/  @P4 STG.E desc[UR6][R76.64], R142 ;  /* 0x0000008e4c004986 */ /* 0x0083e4000c101906 */
[----:B-1----:R-:W-:-:S02]  /*84670*/  IMAD.WIDE R76, R143, 0x4, R6 ;  /* 0x000000048f4c7825 */ /* 0x002fc400078e0206 */
[----:B------:R-:W3:Y:S04]  /*84680*/  LDL.LU R142, [R1+0x520] ;  /* 0x00052000018e7983 */ /* 0x000ee80000300800 */
[----:B----4-:R1:W-:Y:S04]  /*84690*/  @P5 STG.E desc[UR6][R76.64], R140 ;  /* 0x0000008c4c005986 */ /* 0x0103e8000c101906 */
[----:B-1----:R-:W4:Y:S04]  /*846a0*/  LDL.LU R140, [R1+0x22b0] ;  /* 0x0022b000018c7983 */ /* 0x002f280000300800 */
        /* <DEDUP_REMOVED lines=17> */
[C---:B------:R-:W-:Y:S02]  /*847c0*/  LOP3.LUT P5, RZ, R19.reuse, 0x4000, RZ, 0xc0, !PT ;  /* 0x0000400013ff7812 */ /* 0x040fe400078ac0ff */
[----:B------:R-:W-:Y:S02]  /*847d0*/  LOP3.LUT P6, RZ, R19, 0x800000, RZ, 0xc0, !PT ;  /* 0x0080000013ff7812 */ /* 0x000fe400078cc0ff */
[----:B------:R-:W-:-:S11]  /*847e0*/  LOP3.LUT R15, R15, 0xfffffffd, RZ, 0xc0, !PT ;  /* 0xfffffffd0f0f7812 */ /* 0x000fd600078ec0ff */
[----:B------:R-:W-:Y:S02]  /*847f0*/  @P6 LOP3.LUT R15, R15, 0x2, RZ, 0xfc, !PT ;  /* 0x000000020f0f6812 */ /* 0x000fe400078efcff */
[----:B------:R-:W-:Y:S02]  /*84800*/  LOP3.LUT P6, RZ, R19, 0x400000, RZ, 0xc0, !PT ;  /* 0x0040000013ff7812 */ /* 0x000fe400078cc0ff */
[----:B------:R-:W-:-:S11]  /*84810*/  LOP3.LUT R15, R15, 0xfffffffb, RZ, 0xc0, !PT ;  /* 0xfffffffb0f0f7812 */ /* 0x000fd600078ec0ff */
[----:B------:R-:W-:Y:S02]  /*84820*/  @P6 LOP3.LUT R15, R15, 0x4, RZ, 0xfc, !PT ;  /* 0x000000040f0f6812 */ /* 0x000fe400078efcff */
[----:B------:R-:W-:Y:S01]  /*84830*/  LOP3.LUT P6, RZ, R19, 0x200000, RZ, 0xc0, !PT ;  /* 0x0020000013ff7812 */ /* 0x000fe200078cc0ff */
[----:B------:R1:W-:Y:S04]  /*84840*/  @P2 STG.E desc[UR6][R76.64], R146 ;  /* 0x000000924c002986 */ /* 0x0003e8000c101906 */
[----:B-1----:R-:W3:Y:S01]  /*84850*/  LDL.LU R146, [R1+0x1918] ;  /* 0x0019180001927983 */ /* 0x002ee20000300800 */
[----:B------:R-:W-:-:S07]  /*84860*/  LOP3.LUT R15, R15, 0xfffffff7, RZ, 0xc0, !PT ;  /* 0xfffffff70f0f7812 */ /* 0x000fce00078ec0ff */
[----:B------:R-:W-:Y:S02]  /*84870*/  @P6 LOP3.LUT R15, R15, 0x8, RZ, 0xfc, !PT ;  /* 0x000000080f0f6812 */ /* 0x000fe400078efcff */
[----:B------:R-:W-:Y:S01]  /*84880*/  LOP3.LUT P6, RZ, R19, 0x100000, RZ, 0xc0, !PT ;  /* 0x0010000013ff7812 */ /* 0x000fe200078cc0ff */
[----:B----4-:R-:W-:-:S05]  /*84890*/  IMAD.WIDE R76, R140, 0x4, R2 ;  /* 0x000000048c4c7825 */ /* 0x010fca00078e0202 */
[----:B------:R1:W-:Y:S02]  /*848a0*/  @P3 STG.E desc[UR6][R76.64], R144 ;  /* 0x000000904c003986 */ /* 0x0003e4000c101906 */
[C---:B-1----:R-:W-:Y:S02]  /*848b0*/  IMAD.WIDE R76, R140.reuse, 0x4, R4 ;  /* 0x000000048c4c7825 */ /* 0x042fe400078e0204 */
[----:B------:R-:W4:Y:S04]  /*848c0*/  LDL.LU R144, [R1+0x1518] ;  /* 0x0015180001907983 */ /* 0x000f280000300800 */
[----:B--2---:R1:W-:Y:S02]  /*848d0*/  @P4 STG.E desc[UR6][R76.64], R141 ;  /* 0x0000008d4c004986 */ /* 0x0043e4000c101906 */
[----:B-1----:R-:W-:-:S02]  /*848e0*/  IMAD.WIDE R76, R140, 0x4, R6 ;  /* 0x000000048c4c7825 */ /* 0x002fc400078e0206 */
[----:B------:R-:W2:Y:S04]  /*848f0*/  LDL.LU R141, [R1+0x1118] ;  /* 0x00111800018d7983 */ /* 0x000ea80000300800 */
        /* <DEDUP_REMOVED lines=36> */
[----:B------:R-:W3:Y:S10]  /*84b40*/  LDL.LU R83, [R1+0x22c8] ;  /* 0x0022c80001537983 */ /* 0x000ef40000300800 */
        /* <DEDUP_REMOVED lines=22> */
[----:B--2---:R3:W-:Y:S02]  /*84cb0*/  @P3 STG.E desc[UR6][R76.64], R141 ;  /* 0x0000008d4c003986 */ /* 0x0047e4000c101906 */
[----:B---3--:R-:W-:-:S05]  /*84cc0*/  IMAD.WIDE R76, R147, 0x4, R2 ;  /* 0x00000004934c7825 */ /* 0x008fca00078e0202 */
[----:B------:R1:W-:Y:S02]  /*84cd0*/  @P4 STG.E desc[UR6][R76.64], R142 ;  /* 0x0000008e4c004986 */ /* 0x0003e4000c101906 */
[----:B-1----:R-:W-:-:S05]  /*84ce0*/  IMAD.WIDE R76, R147, 0x4, R4 ;  /* 0x00000004934c7825 */ /* 0x002fca00078e0204 */
[----:B------:R1:W-:Y:S04]  /*84cf0*/  @P5 STG.E desc[UR6][R76.64], R140 ;  /* 0x0000008c4c005986 */ /* 0x0003e8000c101906 */
[----:B-1----:R-:W2:Y:S04]  /*84d00*/  LDL.LU R140, [R1+0x528] ;  /* 0x00052800018c7983 */ /* 0x002ea80000300800 */
[----:B------:R-:W3:Y:S04]  /*84d10*/  LDL.LU R145, [R1+0x128] ;  /* 0x0001280001917983 */ /* 0x000ee80000300800 */
[----:B------:R-:W4:Y:S04]  /*84d20*/  LDL.LU R146, [R1+0x1d1c] ;  /* 0x001d1c0001927983 */ /* 0x000f280000300800 */
[----:B------:R-:W4:Y:S04]  /*84d30*/  LDL.LU R143, [R1+0x191c] ;  /* 0x00191c00018f7983 */ /* 0x000f280000300800 */
[----:B------:R-:W4:Y:S04]  /*84d40*/  LDL.LU R144, [R1+0x151c] ;  /* 0x00151c0001907983 */ /* 0x000f280000300800 */
        /* <DEDUP_REMOVED lines=17> */
[----:B--2---:R1:W-:Y:S04]  /*84e60*/  @P2 STG.E desc[UR6][R76.64], R140 ;  /* 0x0000008c4c002986 */ /* 0x0043e8000c101906 */
[----:B-1----:R-:W2:Y:S04]  /*84e70*/  LDL.LU R140, [R1+0xd1c] ;  /* 0x000d1c00018c7983 */ /* 0x002ea80000300800 */
[----:B------:R-:W2:Y:S04]  /*84e80*/  LDL.LU R244, [R1+0x92c] ;  /* 0x00092c0001f47983 */ /* 0x000ea80000300800 */
[----:B------:R-:W2:Y:S01]  /*84e90*/  LDL.LU R82, [R1+0x52c] ;  /* 0x00052c0001527983 */ /* 0x000ea20000300800 */
[----:B------:R-:W-:-:S03]  /*84ea0*/  LOP3.LUT R16, R16, 0xdfffffff, RZ, 0xc0, !PT ;  /* 0xdfffffff10107812 */ /* 0x000fc600078ec0ff */
[----:B------:R-:W2:Y:S01]  /*84eb0*/  LDL.LU R79, [R1+0x12c] ;  /* 0x00012c00014f7983 */ /* 0x000ea20000300800 */
[----:B------:R-:W-:Y:S02]  /*84ec0*/  @P6 LOP3.LUT R16, R16, 0x20000000, RZ, 0xfc, !PT ;  /* 0x2000000010106812 */ /* 0x000fe400078efcff */
[----:B------:R-:W-:Y:S01]  /*84ed0*/  LOP3.LUT P6, RZ, R20, 0x20, RZ, 0xc0, !PT ;  /* 0x0000002014ff7812 */ /* 0x000fe200078cc0ff */
[----:B------:R-:W2:Y:S01]  /*84ee0*/  LDL.LU R148, [R1+0x22cc] ;  /* 0x0022cc0001947983 */ /* 0x000ea20000300800 */
[----:B------:R-:W-:Y:S02]  /*84ef0*/  LOP3.LUT R16, R16, 0xbfffffff, RZ, 0xc0, !PT ;  /* 0xbfffffff10107812 */ /* 0x000fe400078ec0ff */
[----:B------:R-:W-:Y:S01]  /*84f00*/  LOP3.LUT P3, RZ, R19, 0x80000000, RZ, 0xc0, !PT ;  /* 0x8000000013ff7812 */ /* 0x000fe2000786c0ff */
[----:B------:R-:W2:Y:S01]  /*84f10*/  LDL.LU R151, [R1+0x1e80] ;  /* 0x001e800001977983 */ /* 0x000ea20000300800 */
[C---:B------:R-:W-:Y:S01]  /*84f20*/  LOP3.LUT P4, RZ, R20.reuse, 0x1, RZ, 0xc0, !PT ;  /* 0x0000000114ff7812 */ /* 0x040fe2000788c0ff */
[----:B------:R-:W-:Y:S01]  /*84f30*/  IMAD.WIDE R76, R147, 0x4, R8 ;  /* 0x00000004934c7825 */ /* 0x000fe200078e0208 */
[----:B------:R-:W-:Y:S01]  /*84f40*/  LOP3.LUT P5, RZ, R20, 0x2, RZ, 0xc0, !PT ;  /* 0x0000000214ff7812 */ /* 0x000fe200078ac0ff */
[----:B------:R-:W2:Y:S04]  /*84f50*/  LDL.LU R149, [R1+0x1d20] ;  /* 0x001d200001957983 */ /* 0x000ea80000300800 */
[----:B------:R-:W-:-:S02]  /*84f60*/  @P6 LOP3.LUT R16, R16, 0x40000000, RZ, 0xfc, !PT ;  /* 0x4000000010106812 */ /* 0x000fc400078efcff */
[----:B------:R-:W-:Y:S02]  /*84f70*/  LOP3.LUT P6, RZ, R20, 0x10, RZ, 0xc0, !PT ;  /* 0x0000001014ff7812 */ /* 0x000fe400078cc0ff */
[----:B------:R-:W-:Y:S01]  /*84f80*/  LOP3.LUT R16, R16, 0x7fffffff, RZ, 0xc0, !PT ;  /* 0x7fffffff10107812 */ /* 0x000fe200078ec0ff */
[----:B---3--:R4:W-:Y:S10]  /*84f90*/  @P3 STG.E desc[UR6][R76.64], R145 ;  /* 0x000000914c003986 */ /* 0x0089f4000c101906 */
[----:B------:R-:W-:-:S02]  /*84fa0*/  @P6 LOP3.LUT R16, R16, 0x80000000, RZ, 0xfc, !PT ;  /* 0x8000000010106812 */ /* 0x000fc400078efcff */
[----:B------:R-:W-:Y:S01]  /*84fb0*/  LOP3.LUT P6, RZ, R20, 0x8, RZ, 0xc0, !PT ;  /* 0x0000000814ff7812 */ /* 0x000fe200078cc0ff */
[----:B----4-:R-:W-:Y:S01]  /*84fc0*/  IMAD.WIDE R76, R141, 0x4, R2 ;  /* 0x000000048d4c7825 */ /* 0x010fe200078e0202 */
[----:B------:R-:W-:-:S04]  /*84fd0*/  LOP3.LUT R15, R15, 0xfffffffe, RZ, 0xc0, !PT ;  /* 0xfffffffe0f0f7812 */ /* 0x000fc800078ec0ff */
[----:B------:R1:W-:Y:S07]  /*84fe0*/  @P4 STG.E desc[UR6][R76.64], R146 ;  /* 0x000000924c004986 */ /* 0x0003ee000c101906 */
[----:B------:R-:W-:Y:S01]  /*84ff0*/  @P6 LOP3.LUT R15, R15, 0x1, RZ, 0xfc, !PT ;  /* 0x000000010f0f6812 */ /* 0x000fe200078efcff */
[----:B-1----:R-:W-:Y:S01]  /*85000*/  IMAD.WIDE R76, R141, 0x4, R4 ;  /* 0x000000048d4c7825 */ /* 0x002fe200078e0204 */
[----:B------:R-:W-:-:S04]  /*85010*/  LOP3.LUT P6, RZ, R20, 0x4, RZ, 0xc0, !PT ;  /* 0x0000000414ff7812 */ /* 0x000fc800078cc0ff */
[----:B------:R1:W-:Y:S04]  /*85020*/  @P5 STG.E desc[UR6][R76.64], R143 ;  /* 0x0000008f4c005986 */ /* 0x0003e8000c101906 */
[----:B-1----:R-:W3:Y:S04]  /*85030*/  LDL.LU R143, [R1+0x22d0] ;  /* 0x0022d000018f7983 */ /* 0x002ee80000300800 */
[----:B------:R-:W4:Y:S01]  /*85040*/  LDL.LU R150, [R1+0x1920] ;  /* 0x0019200001967983 */ /* 0x000f220000300800 */
[----:B------:R-:W-:-:S03]  /*85050*/  IMAD.WIDE R76, R141, 0x4, R6 ;  /* 0x000000048d4c7825 */ /* 0x000fc600078e0206 */
[----:B------:R-:W3:Y:S04]  /*85060*/  LDL.LU R147, [R1+0x1520] ;  /* 0x0015200001937983 */ /* 0x000ee80000300800 */
[----:B------:R1:W-:Y:S01]  /*85070*/  @P6 STG.E desc[UR6][R76.64], R144 ;  /* 0x000000904c006986 */ /* 0x0003e2000c101906 */
[----:B------:R-:W-:-:S03]  /*85080*/  LOP3.LUT P6, RZ, R15, 0x1, RZ, 0xc0, !PT ;  /* 0x000000010fff7812 */ /* 0x000fc600078cc0ff */
[----:B------:R-:W3:Y:S04]  /*85090*/  LDL.LU R145, [R1+0x1120] ;  /* 0x0011200001917983 */ /* 0x000ee80000300800 */
[----:B------:R-:W3:Y:S01]  /*850a0*/  LDL.LU R146, [R1+0xd20] ;  /* 0x000d200001927983 */ /* 0x000ee20000300800 */
[----:B-1----:R-:W-:-:S03]  /*850b0*/  IMAD.WIDE R76, R141, 0x4, R8 ;  /* 0x000000048d4c7825 */ /* 0x002fc600078e0208 */
[----:B------:R-:W3:Y:S04]  /*850c0*/  LDL.LU R144, [R1+0x930] ;  /* 0x0009300001907983 */ /* 0x000ee80000300800 */
[----:B------:R1:W-:Y:S01]  /*850d0*/  @P6 STG.E desc[UR6][R76.64], R142 ;  /* 0x0000008e4c006986 */ /* 0x0003e2000c101906 */
[----:B------:R-:W-:-:S03]  /*850e0*/  LOP3.LUT P6, RZ, R16, 0x80000000, RZ, 0xc0, !PT ;  /* 0x8000000010ff7812 */ /* 0x000fc600078cc0ff */
[----:B------:R-:W3:Y:S01]  /*850f0*/  LDL.LU R141, [R1+0x530] ;  /* 0x00053000018d7983 */ /* 0x000ee20000300800 */
[----:B-1----:R-:W-:-:S09]  /*85100*/  IMAD.WIDE R76, R83, 0x4, R2 ;  /* 0x00000004534c7825 */ /* 0x002fd200078e0202 */
[----:B--2---:R1:W-:Y:S04]  /*85110*/  @P6 STG.E desc[UR6][R76.64], R140 ;  /* 0x0000008c4c006986 */ /* 0x0043e8000c101906 */
[----:B-1----:R-:W2:Y:S04]  /*85120*/  LDL.LU R140, [R1+0x1e84] ;  /* 0x001e8400018c7983 */ /* 0x002ea80000300800 */
[----:B------:R-:W2:Y:S01]  /*85130*/  LDL.LU R142, [R1+0x22d4] ;  /* 0x0022d400018e7983 */ /* 0x000ea20000300800 */
        /* <DEDUP_REMOVED lines=17> */
[----:B------:R-:W-:-:S02]  /*85250*/  LOP3.LUT P6, RZ, R16, 0x2000000, RZ, 0xc0, !PT ;  /* 0x0200000010ff7812 */ /* 0x000fc400078cc0ff */
[----:B------:R-:W-:Y:S01]  /*85260*/  LOP3.LUT P1, RZ, R20, 0x1000, RZ, 0xc0, !PT ;  /* 0x0000100014ff7812 */ /* 0x000fe2000782c0ff */
[----:B-1----:R-:W-:-:S10]  /*85270*/  IMAD.WIDE R76, R148, 0x4, R6 ;  /* 0x00000004944c7825 */ /* 0x002fd400078e0206 */
[----:B----4-:R1:W-:Y:S01]  /*85280*/  @P6 STG.E desc[UR6][R76.64], R150 ;  /* 0x000000964c006986 */ /* 0x0103e2000c101906 */
[----:B------:R-:W-:Y:S01]  /*85290*/  LOP3.LUT P2, RZ, R20, 0x2000, RZ, 0xc0, !PT ;  /* 0x0000200014ff7812 */ /* 0x000fe2000784c0ff */
[----:B-1----:R-:W-:-:S05]  /*852a0*/  IMAD.WIDE R76, R148, 0x4, R8 ;  /* 0x00000004944c7825 */ /* 0x002fca00078e0208 */
[----:B---3--:R1:W-:Y:S01]  /*852b0*/  @P0 STG.E desc[UR6][R76.64], R147 ;  /* 0x000000934c000986 */ /* 0x0083e2000c101906 */
[----:B------:R-:W-:Y:S01]  /*852c0*/  LOP3.LUT P3, RZ, R20, 0x4000, RZ, 0xc0, !PT ;  /* 0x0000400014ff7812 */ /* 0x000fe2000786c0ff */
[----:B-1----:R-:W-:-:S05]  /*852d0*/  IMAD.WIDE R76, R143, 0x4, R2 ;  /* 0x000000048f4c7825 */ /* 0x002fca00078e0202 */
[----:B------:R1:W-:Y:S01]  /*852e0*/  @P1 STG.E desc[UR6][R76.64], R145 ;  /* 0x000000914c001986 */ /* 0x0003e2000c101906 */
[----:B------:R-:W-:Y:S01]  /*852f0*/  LOP3.LUT P4, RZ, R20, 0x8000, RZ, 0xc0, !PT ;  /* 0x0000800014ff7812 */ /* 0x000fe2000788c0ff */
[----:B-1----:R-:W-:-:S05]  /*85300*/  IMAD.WIDE R76, R143, 0x4, R4 ;  /* 0x000000048f4c7825 */ /* 0x002fca00078e0204 */
[----:B------:R1:W-:Y:S02]  /*85310*/  @P2 STG.E desc[UR6][R76.64], R146 ;  /* 0x000000924c002986 */ /* 0x0003e4000c101906 */
[----:B-1----:R-:W-:-:S05]  /*85320*/  IMAD.WIDE R76, R143, 0x4, R6 ;  /* 0x000000048f4c7825 */ /* 0x002fca00078e0206 */
[----:B------:R1:W-:Y:S01]  /*85330*/  @P3 STG.E desc[UR6][R76.64], R144 ;  /* 0x000000904c003986 */ /* 0x0003e2000c101906 */
[----:B------:R-:W-:Y:S01]  /*85340*/  LOP3.LUT P5, RZ, R20, 0x10000, RZ, 0xc0, !PT ;  /* 0x0001000014ff7812 */ /* 0x000fe200078ac0ff */
[----:B-1----:R-:W-:Y:S02]  /*85350*/  IMAD.WIDE R76, R143, 0x4, R8 ;  /* 0x000000048f4c7825 */ /* 0x002fe400078e0208 */
[----:B------:R-:W3:Y:S04]  /*85360*/  LDL.LU R143, [R1+0x1d24] ;  /* 0x001d2400018f7983 */ /* 0x000ee80000300800 */
[----:B------:R1:W-:Y:S04]  /*85370*/  @P4 STG.E desc[UR6][R76.64], R141 ;  /* 0x0000008d4c004986 */ /* 0x0003e8000c101906 */
[----:B-1----:R-:W4:Y:S04]  /*85380*/  LDL.LU R141, [R1+0x1924] ;  /* 0x00192400018d7983 */ /* 0x002f280000300800 */
[----:B------:R-:W4:Y:S04]  /*85390*/  LDL.LU R246, [R1+0x1524] ;  /* 0x0015240001f67983 */ /* 0x000f280000300800 */
[----:B------:R-:W4:Y:S04]  /*853a0*/  LDL.LU R241, [R1+0x1124] ;  /* 0x0011240001f17983 */ /* 0x000f280000300800 */
[----:B------:R-:W4:Y:S01]  /*853b0*/  LDL.LU R245, [R1+0xd24] ;  /* 0x000d240001f57983 */ /* 0x000f220000300800 */
[----:B--2---:R-:W-:-:S05]  /*853c0*/  IMAD.WIDE R76, R142, 0x4, R2 ;  /* 0x000000048e4c7825 */ /* 0x004fca00078e0202 */
[----:B------:R1:W-:Y:S04]  /*853d0*/  @P5 STG.E desc[UR6][R76.64], R140 ;  /* 0x0000008c4c005986 */ /* 0x0003e8000c101906 */
[----:B-1----:R-:W2:Y:S04]  /*853e0*/  LDL.LU R140, [R1+0x22d8] ;  /* 0x0022d800018c7983 */ /* 0x002ea80000300800 */
[----:B------:R-:W2:Y:S01]  /*853f0*/  LDL.LU R240, [R1+0x934] ;  /* 0x0009340001f07983 */ /* 0x000ea20000300800 */
        /* <DEDUP_REMOVED lines=8> */
[----:B------:R-:W-:-:S03]  /*85480*/  LOP3.LUT R16, R16, 0xfffbffff, RZ, 0xc0, !PT ;  /* 0xfffbffff10107812 */ /* 0x000fc600078ec0ff */
[----:B------:R-:W2:Y:S04]  /*85490*/  LDL.LU R149, [R1+0x1528] ;  /* 0x0015280001957983 */ /* 0x000ea80000300800 */
[----:B------:R-:W2:Y:S04]  /*854a0*/  LDL.LU R150, [R1+0x1128] ;  /* 0x0011280001967983 */ /* 0x000ea80000300800 */
[----:B------:R-:W-:Y:S01]  /*854b0*/  @P6 LOP3.LUT R16, R16, 0x40000, RZ, 0xfc, !PT ;  /* 0x0004000010106812 */ /* 0x000fe200078efcff */
[----:B------:R-:W2:Y:S01]  /*854c0*/  LDL.LU R148, [R1+0xd28] ;  /* 0x000d280001947983 */ /* 0x000ea20000300800 */
[----:B------:R-:W-:-:S02]  /*854d0*/  LOP3.LUT P6, RZ, R20, 0x8000000, RZ, 0xc0, !PT ;  /* 0x0800000014ff7812 */ /* 0x000fc400078cc0ff */
[----:B------:R-:W-:Y:S01]  /*854e0*/  LOP3.LUT R16, R16, 0xfff7ffff, RZ, 0xc0, !PT ;  /* 0xfff7ffff10107812 */ /* 0x000fe200078ec0ff */
[----:B------:R-:W2:Y:S04]  /*854f0*/  LDL.LU R147, [R1+0x938] ;  /* 0x0009380001937983 */ /* 0x000ea80000300800 */
[----:B------:R-:W2:Y:S01]  /*85500*/  LDL.LU R145, [R1+0x22e0] ;  /* 0x0022e00001917983 */ /* 0x000ea20000300800 */
[C---:B------:R-:W-:Y:S02]  /*85510*/  LOP3.LUT P2, RZ, R20.reuse, 0x20000, RZ, 0xc0, !PT ;  /* 0x0002000014ff7812 */ /* 0x040fe4000784c0ff */
[----:B------:R-:W-:Y:S01]  /*85520*/  LOP3.LUT P3, RZ, R20, 0x40000, RZ, 0xc0, !PT ;  /* 0x0004000014ff7812 */ /* 0x000fe2000786c0ff */
[----:B------:R-:W-:Y:S01]  /*85530*/  IMAD.WIDE R76, R142, 0x4, R4 ;  /* 0x000000048e4c7825 */ /* 0x000fe200078e0204 */
[----:B------:R-:W2:Y:S01]  /*85540*/  LDL.LU R146, [R1+0x538] ;  /* 0x0005380001927983 */ /* 0x000ea20000300800 */
[----:B------:R-:W-:-:S02]  /*85550*/  @P6 LOP3.LUT R16, R16, 0x80000, RZ, 0xfc, !PT ;  /* 0x0008000010106812 */ /* 0x000fc400078efcff */
[----:B------:R-:W-:Y:S01]  /*85560*/  LOP3.LUT P6, RZ, R20, 0x4000000, RZ, 0xc0, !PT ;  /* 0x0400000014ff7812 */ /* 0x000fe200078cc0ff */
[----:B------:R-:W2:Y:S01]  /*85570*/  LDL.LU R144, [R1+0x1e8c] ;  /* 0x001e8c0001907983 */ /* 0x000ea20000300800 */
        /* <DEDUP_REMOVED lines=17> */
[----:B---3--:R1:W-:Y:S02]  /*85690*/  @P2 STG.E desc[UR6][R76.64], R143 ;  /* 0x0000008f4c002986 */ /* 0x0083e4000c101906 */
[C---:B-1----:R-:W-:Y:S02]  /*856a0*/  IMAD.WIDE R76, R142.reuse, 0x4, R6 ;  /* 0x000000048e4c7825 */ /* 0x042fe400078e0206 */
[----:B------:R-:W3:Y:S04]  /*856b0*/  LDL.LU R143, [R1+0x1d2c] ;  /* 0x001d2c00018f7983 */ /* 0x000ee80000300800 */
[----:B----4-:R1:W-:Y:S02]  /*856c0*/  @P3 STG.E desc[UR6][R76.64], R141 ;  /* 0x0000008d4c003986 */ /* 0x0103e4000c101906 */
[----:B-1----:R-:W-:-:S02]  /*856d0*/  IMAD.WIDE R76, R142, 0x4, R8 ;  /* 0x000000048e4c7825 */ /* 0x002fc400078e0208 */
[----:B------:R-:W4:Y:S04]  /*856e0*/  LDL.LU R141, [R1+0x192c] ;  /* 0x00192c00018d7983 */ /* 0x000f280000300800 */
[----:B------:R-:W3:Y:S04]  /*856f0*/  LDL.LU R142, [R1+0x22e4] ;  /* 0x0022e400018e7983 */ /* 0x000ee80000300800 */
[----:B------:R2:W-:Y:S02]  /*85700*/  @P4 STG.E desc[UR6][R76.64], R246 ;  /* 0x000000f64c004986 */ /* 0x0005e4000c101906 */
[----:B--2---:R-:W-:-:S05]  /*85710*/  IMAD.WIDE R76, R140, 0x4, R2 ;  /* 0x000000048c4c7825 */ /* 0x004fca00078e0202 */
[----:B------:R1:W-:Y:S02]  /*85720*/  @P5 STG.E desc[UR6][R76.64], R241 ;  /* 0x000000f14c005986 */ /* 0x0003e4000c101906 */
[----:B-1----:R-:W-:-:S05]  /*85730*/  IMAD.WIDE R76, R140, 0x4, R4 ;  /* 0x000000048c4c7825 */ /* 0x002fca00078e0204 */
[----:B------:R1:W-:Y:S01]  /*85740*/  @P6 STG.E desc[UR6][R76.64], R245 ;  /* 0x000000f54c006986 */ /* 0x0003e2000c101906 */
[----:B------:R-:W-:Y:S01]  /*85750*/  LOP3.LUT P6, RZ, R16, 0x1000000, RZ, 0xc0, !PT ;  /* 0x0100000010ff7812 */ /* 0x000fe200078cc0ff */
[----:B-1----:R-:W-:-:S12]  /*85760*/  IMAD.WIDE R76, R140, 0x4, R6 ;  /* 0x000000048c4c7825 */ /* 0x002fd800078e0206 */
[----:B------:R1:W-:Y:S02]  /*85770*/  @P6 STG.E desc[UR6][R76.64], R240 ;  /* 0x000000f04c006986 */ /* 0x0003e4000c101906 */
[----:B-1----:R-:W-:Y:S02]  /*85780*/  IMAD.WIDE R76, R140, 0x4, R8 ;  /* 0x000000048c4c7825 */ /* 0x002fe400078e0208 */
        /* <DEDUP_REMOVED lines=30> */
[----:B---3--:R-:W-:-:S05]  /*85970*/  IMAD.WIDE R76, R142, 0x4, R2 ;  /* 0x000000048e4c7825 */ /* 0x008fca00078e0202 */
[----:B------:R1:W-:Y:S02]  /*85980*/  @P2 STG.E desc[UR6][R76.64], R144 ;  /* 0x000000904c002986 */ /* 0x0003e4000c101906 */
[C---:B-1----:R-:W-:Y:S02]  /*85990*/  IMAD.WIDE R76, R142.reuse, 0x4, R4 ;  /* 0x000000048e4c7825 */ /* 0x042fe400078e0204 */
[----:B------:R-:W3:Y:S04]  /*859a0*/  LDL.LU R144, [R1+0x112c] ;  /* 0x00112c0001907983 */ /* 0x000ee80000300800 */
[----:B------:R1:W-:Y:S02]  /*859b0*/  @P3 STG.E desc[UR6][R76.64], R143 ;  /* 0x0000008f4c003986 */ /* 0x0003e4000c101906 */
[----:B-1----:R-:W-:-:S02]  /*859c0*/  IMAD.WIDE R76, R142, 0x4, R6 ;  /* 0x000000048e4c7825 */ /* 0x002fc400078e0206 */
[----:B------:R-:W3:Y:S04]  /*859d0*/  LDL.LU R143, [R1+0xd2c] ;  /* 0x000d2c00018f7983 */ /* 0x000ee80000300800 */
[----:B----4-:R1:W-:Y:S01]  /*859e0*/  @P4 STG.E desc[UR6][R76.64], R141 ;  /* 0x0000008d4c004986 */ /* 0x0103e2000c101906 */
[C---:B------:R-:W-:Y:S01]  /*859f0*/  LOP3.LUT P5, RZ, R21.reuse, 0x8, RZ, 0xc0, !PT ;  /* 0x0000000815ff7812 */ /* 0x040fe200078ac0ff */
[----:B-1----:R-:W-:Y:S02]  /*85a00*/  IMAD.WIDE R76, R142, 0x4, R8 ;  /* 0x000000048e4c7825 */ /* 0x002fe400078e0208 */
[----:B------:R-:W4:Y:S04]  /*85a10*/  LDL.LU R141, [R1+0x93c] ;  /* 0x00093c00018d7983 */ /* 0x000f280000300800 */
[----:B------:R-:W3:Y:S06]  /*85a20*/  LDL.LU R142, [R1+0x22e8] ;  /* 0x0022e800018e7983 */ /* 0x000eec0000300800 */
[----:B--2---:R1:W-:Y:S04]  /*85a30*/  @P5 STG.E desc[UR6][R76.64], R140 ;  /* 0x0000008c4c005986 */ /* 0x0043e8000c101906 */
[----:B-1----:R-:W2:Y:S04]  /*85a40*/  LDL.LU R140, [R1+0x53c] ;  /* 0x00053c00018c7983 */ /* 0x002ea80000300800 */
[----:B------:R-:W2:Y:S04]  /*85a50*/  LDL.LU R244, [R1+0x22ec] ;  /* 0x0022ec0001f47983 */ /* 0x000ea80000300800 */
[----:B------:R-:W2:Y:S04]  /*85a60*/  LDL.LU R241, [R1+0x1d30] ;  /* 0x001d300001f17983 */ /* 0x000ea80000300800 */
[----:B------:R-:W2:Y:S04]  /*85a70*/  LDL.LU R245, [R1+0x1930] ;  /* 0x0019300001f57983 */ /* 0x000ea80000300800 */
[----:B------:R-:W2:Y:S04]  /*85a80*/  LDL.LU R240, [R1+0x1530] ;  /* 0x0015300001f07983 */ /* 0x000ea80000300800 */
[----:B------:R-:W2:Y:S04]  /*85a90*/  LDL.LU R82, [R1+0x1130] ;  /* 0x0011300001527983 */ /* 0x000ea80000300800 */
[----:B------:R-:W2:Y:S04]  /*85aa0*/  LDL.LU R83, [R1+0xd30] ;  /* 0x000d300001537983 */ /* 0x000ea80000300800 */
[----:B------:R-:W2:Y:S04]  /*85ab0*/  LDL.LU R149, [R1+0x22f0] ;  /* 0x0022f00001957983 */ /* 0x000ea80000300800 */
[----:B------:R-:W2:Y:S04]  /*85ac0*/  LDL.LU R79, [R1+0x940] ;  /* 0x00094000014f7983 */ /* 0x000ea80000300800 */
[----:B------:R-:W2:Y:S01]  /*85ad0*/  LDL.LU R151, [R1+0x540] ;  /* 0x0005400001977983 */ /* 0x000ea20000300800 */
[----:B------:R-:W-:-:S03]  /*85ae0*/  LOP3.LUT P2, RZ, R21, 0x10, RZ, 0xc0, !PT ;  /* 0x0000001015ff7812 */ /* 0x000fc6000784c0ff */
[----:B------:R-:W2:Y:S01]  /*85af0*/  LDL.LU R150, [R1+0x140] ;  /* 0x0001400001967983 */ /* 0x000ea20000300800 */
[----:B------:R-:W-:-:S03]  /*85b00*/  LOP3.LUT P3, RZ, R21, 0x20, RZ, 0xc0, !PT ;  /* 0x0000002015ff7812 */ /* 0x000fc6000786c0ff */
[----:B------:R-:W2:Y:S04]  /*85b10*/  LDL.LU R148, [R1+0x1d34] ;  /* 0x001d340001947983 */ /* 0x000ea80000300800 */
[----:B------:R-:W2:Y:S04]  /*85b20*/  LDL.LU R147, [R1+0x1934] ;  /* 0x0019340001937983 */ /* 0x000ea80000300800 */
[----:B------:R-:W2:Y:S01]  /*85b30*/  LDL.LU R145, [R1+0x1534] ;  /* 0x0015340001917983 */ /* 0x000ea20000300800 */
[----:B------:R-:W-:-:S03]  /*85b40*/  LOP3.LUT P4, RZ, R21, 0x40, RZ, 0xc0, !PT ;  /* 0x0000004015ff7812 */ /* 0x000fc6000788c0ff */
[----:B------:R-:W2:Y:S01]  /*85b50*/  LDL.LU R146, [R1+0x22f4] ;  /* 0x0022f40001927983 */ /* 0x000ea20000300800 */
        /* <DEDUP_REMOVED lines=9> */
[----:B---3--:R-:W-:-:S05]  /*85bf0*/  IMAD.WIDE R76, R142, 0x4, R2 ;  /* 0x000000048e4c7825 */ /* 0x008fca00078e0202 */
[----:B------:R1:W-:Y:S02]  /*85c00*/  @P2 STG.E desc[UR6][R76.64], R144 ;  /* 0x000000904c002986 */ /* 0x0003e4000c101906 */
[----:B-1----:R-:W-:-:S05]  /*85c10*/  IMAD.WIDE R76, R142, 0x4, R4 ;  /* 0x000000048e4c7825 */ /* 0x002fca00078e0204 */
[----:B------:R1:W-:Y:S02]  /*85c20*/  @P3 STG.E desc[UR6][R76.64], R143 ;  /* 0x0000008f4c003986 */ /* 0x0003e4000c101906 */
[C---:B-1----:R-:W-:Y:S02]  /*85c30*/  IMAD.WIDE R76, R142.reuse, 0x4, R6 ;  /* 0x000000048e4c7825 */ /* 0x042fe400078e0206 */
[----:B------:R-:W3:Y:S04]  /*85c40*/  LDL.LU R143, [R1+0x1134] ;  /* 0x00113400018f7983 */ /* 0x000ee80000300800 */
[----:B----4-:R1:W-:Y:S02]  /*85c50*/  @P4 STG.E desc[UR6][R76.64], R141 ;  /* 0x0000008d4c004986 */ /* 0x0103e4000c101906 */
[----:B-1----:R-:W-:-:S02]  /*85c60*/  IMAD.WIDE R76, R142, 0x4, R8 ;  /* 0x000000048e4c7825 */ /* 0x002fc400078e0208 */
[----:B------:R-:W4:Y:S04]  /*85c70*/  LDL.LU R141, [R1+0xd34] ;  /* 0x000d3400018d7983 */ /* 0x000f280000300800 */
[----:B------:R-:W4:Y:S04]  /*85c80*/  LDL.LU R142, [R1+0x944] ;  /* 0x00094400018e7983 */ /* 0x000f280000300800 */
[----:B--2---:R1:W-:Y:S04]  /*85c90*/  @P5 STG.E desc[UR6][R76.64], R140 ;  /* 0x0000008c4c005986 */ /* 0x0043e8000c101906 */
[----:B-1----:R-:W2:Y:S04]  /*85ca0*/  LDL.LU R140, [R1+0x544] ;  /* 0x00054400018c7983 */ /* 0x002ea80000300800 */
[----:B------:R-:W4:Y:S01]  /*85cb0*/  LDL.LU R144, [R1+0x22f8] ;  /* 0x0022f80001907983 */ /* 0x000f220000300800 */
        /* <DEDUP_REMOVED lines=15> */
[----:B------:R-:W-:-:S10]  /*85db0*/  IMAD.WIDE R76, R244, 0x4, R2 ;  /* 0x00000004f44c7825 */ /* 0x000fd400078e0202 */
        /* <DEDUP_REMOVED lines=38> */
[----:B------:R-:W2:Y:S04]  /*86020*/  LDL.LU R146, [R1+0x144] ;  /* 0x0001440001927983 */ /* 0x000ea80000300800 */
[----:B---3--:R1:W-:Y:S04]  /*86030*/  @P2 STG.E desc[UR6][R76.64], R143 ;  /* 0x0000008f4c002986 */ /* 0x0083e8000c101906 */
[----:B-1----:R-:W3:Y:S01]  /*86040*/  LDL.LU R143, [R1+0x1d38] ;  /* 0x001d3800018f7983 */ /* 0x002ee20000300800 */
[----:B----4-:R-:W-:-:S05]  /*86050*/  IMAD.WIDE R76, R144, 0x4, R2 ;  /* 0x00000004904c7825 */ /* 0x010fca00078e0202 */
[----:B------:R1:W-:Y:S02]  /*86060*/  @P3 STG.E desc[UR6][R76.64], R141 ;  /* 0x0000008d4c003986 */ /* 0x0003e4000c101906 */
[C---:B-1----:R-:W-:Y:S02]  /*86070*/  IMAD.WIDE R76, R144.reuse, 0x4, R4 ;  /* 0x00000004904c7825 */ /* 0x042fe400078e0204 */
[----:B------:R-:W4:Y:S04]  /*86080*/  LDL.LU R141, [R1+0x1938] ;  /* 0x00193800018d7983 */ /* 0x000f280000300800 */
[----:B------:R1:W-:Y:S02]  /*86090*/  @P4 STG.E desc[UR6][R76.64], R142 ;  /* 0x0000008e4c004986 */ /* 0x0003e4000c101906 */
[----:B-1----:R-:W-:-:S02]  /*860a0*/  IMAD.WIDE R76, R144, 0x4, R6 ;  /* 0x00000004904c7825 */ /* 0x002fc400078e0206 */
[----:B------:R-:W4:Y:S04]  /*860b0*/  LDL.LU R142, [R1+0x1538] ;  /* 0x00153800018e7983 */ /* 0x000f280000300800 */
[----:B--2---:R1:W-:Y:S04]  /*860c0*/  @P5 STG.E desc[UR6][R76.64], R140 ;  /* 0x0000008c4c005986 */ /* 0x0043e8000c101906 */
[----:B-1----:R-:W2:Y:S04]  /*860d0*/  LDL.LU R140, [R1+0x22fc] ;  /* 0x0022fc00018c7983 */ /* 0x002ea80000300800 */
[----:B------:R-:W4:Y:S01]  /*860e0*/  LDL.LU R241, [R1+0x1138] ;  /* 0x0011380001f17983 */ /* 0x000f220000300800 */
[----:B------:R-:W-:-:S03]  /*860f0*/  IMAD.WIDE R76, R144, 0x4, R8 ;  /* 0x00000004904c7825 */ /* 0x000fc600078e0208 */
        /* <DEDUP_REMOVED lines=13> */
[----:B------:R-:W-:-:S02]  /*861d0*/  LOP3.LUT P2, RZ, R21, 0x800000, RZ, 0xc0, !PT ;  /* 0x0080000015ff7812 */ /* 0x000fc4000784c0ff */
[C---:B------:R-:W-:Y:S02]  /*861e0*/  LOP3.LUT P3, RZ, R21.reuse, 0x1000000, RZ, 0xc0, !PT ;  /* 0x0100000015ff7812 */ /* 0x040fe4000786c0ff */
[C---:B------:R-:W-:Y:S02]  /*861f0*/  LOP3.LUT P4, RZ, R21.reuse, 0x2000000, RZ, 0xc0, !PT ;  /* 0x0200000015ff7812 */ /* 0x040fe4000788c0ff */
[----:B------:R-:W-:Y:S02]  /*86200*/  LOP3.LUT P5, RZ, R21, 0x4000000, RZ, 0xc0, !PT ;  /* 0x0400000015ff7812 */ /* 0x000fe400078ac0ff */
        /* <DEDUP_REMOVED lines=14> */
[----:B------:R1:W-:Y:S04]  /*862f0*/  @P2 STG.E desc[UR6][R76.64], R146 ;  /* 0x000000924c002986 */ /* 0x0003e8000c101906 */
[----:B-1----:R-:W4:Y:S01]  /*86300*/  LDL.LU R146, [R1+0x54c] ;  /* 0x00054c0001927983 */ /* 0x002f220000300800 */
[----:B--2---:R-:W-:-:S05]  /*86310*/  IMAD.WIDE R76, R140, 0x4, R2 ;  /* 0x000000048c4c7825 */ /* 0x004fca00078e0202 */
[----:B---3--:R1:W-:Y:S02]  /*86320*/  @P3 STG.E desc[UR6][R76.64], R143 ;  /* 0x0000008f4c003986 */ /* 0x0083e4000c101906 */
[C---:B-1----:R-:W-:Y:S02]  /*86330*/  IMAD.WIDE R76, R140.reuse, 0x4, R4 ;  /* 0x000000048c4c7825 */ /* 0x042fe400078e0204 */
[----:B------:R-:W2:Y:S04]  /*86340*/  LDL.LU R143, [R1+0x14c] ;  /* 0x00014c00018f7983 */ /* 0x000ea80000300800 */
[----:B----4-:R1:W-:Y:S02]  /*86350*/  @P4 STG.E desc[UR6][R76.64], R141 ;  /* 0x0000008d4c004986 */ /* 0x0103e4000c101906 */
[----:B-1----:R-:W-:-:S05]  /*86360*/  IMAD.WIDE R76, R140, 0x4, R6 ;  /* 0x000000048c4c7825 */ /* 0x002fca00078e0206 */
[----:B------:R1:W-:Y:S02]  /*86370*/  @P5 STG.E desc[UR6][R76.64], R142 ;  /* 0x0000008e4c005986 */ /* 0x0003e4000c101906 */
[----:B-1----:R-:W-:Y:S02]  /*86380*/  IMAD.WIDE R76, R140, 0x4, R8 ;  /* 0x000000048c4c7825 */ /* 0x002fe400078e0208 */
[----:B------:R-:W3:Y:S04]  /*86390*/  LDL.LU R142, [R1+0x1d40] ;  /* 0x001d4000018e7983 */ /* 0x000ee80000300800 */
[----:B------:R-:W4:Y:S04]  /*863a0*/  LDL.LU R140, [R1+0x1940] ;  /* 0x00194000018c7983 */ /* 0x000f280000300800 */
[----:B------:R-:W3:Y:S01]  /*863b0*/  LDL.LU R141, [R1+0x230c] ;  /* 0x00230c00018d7983 */ /* 0x000ee20000300800 */
        /* <DEDUP_REMOVED lines=38> */
[----:B------:R1:W-:Y:S02]  /*86620*/  @P6 STG.E desc[UR6][R76.64], R148 ;  /* 0x000000944c006986 */ /* 0x0003e4000c101906 */
[----:B-1----:R-:W-:-:S05]  /*86630*/  IMAD.WIDE R76, R144, 0x4, R2 ;  /* 0x00000004904c7825 */ /* 0x002fca00078e0202 */
[----:B------:R1:W-:Y:S02]  /*86640*/  @P0 STG.E desc[UR6][R76.64], R147 ;  /* 0x000000934c000986 */ /* 0x0003e4000c101906 */
[----:B-1----:R-:W-:-:S05]  /*86650*/  IMAD.WIDE R76, R144, 0x4, R4 ;  /* 0x00000004904c7825 */ /* 0x002fca00078e0204 */
[----:B------:R1:W-:Y:S04]  /*86660*/  @P1 STG.E desc[UR6][R76.64], R145 ;  /* 0x000000914c001986 */ /* 0x0003e8000c101906 */
[----:B-1----:R-:W4:Y:S01]  /*86670*/  LDL.LU R145, [R1+0x1540] ;  /* 0x0015400001917983 */ /* 0x002f220000300800 */
[C---:B------:R-:W-:Y:S02]  /*86680*/  LOP3.LUT P2, RZ, R22.reuse, 0x40, RZ, 0xc0, !PT ;  /* 0x0000004016ff7812 */ /* 0x040fe4000784c0ff */
[----:B------:R-:W-:Y:S01]  /*86690*/  LOP3.LUT P3, RZ, R22, 0x80, RZ, 0xc0, !PT ;  /* 0x0000008016ff7812 */ /* 0x000fe2000786c0ff */
[----:B------:R-:W-:Y:S01]  /*866a0*/  IMAD.WIDE R76, R144, 0x4, R6 ;  /* 0x00000004904c7825 */ /* 0x000fe200078e0206 */
[C---:B------:R-:W-:Y:S02]  /*866b0*/  LOP3.LUT P4, RZ, R22.reuse, 0x100, RZ, 0xc0, !PT ;  /* 0x0000010016ff7812 */ /* 0x040fe4000788c0ff */
[----:B------:R-:W-:-:S07]  /*866c0*/  LOP3.LUT P5, RZ, R22, 0x200, RZ, 0xc0, !PT ;  /* 0x0000020016ff7812 */ /* 0x000fce00078ac0ff */
[----:B------:R1:W-:Y:S02]  /*866d0*/  @P2 STG.E desc[UR6][R76.64], R146 ;  /* 0x000000924c002986 */ /* 0x0003e4000c101906 */
[----:B-1----:R-:W-:Y:S02]  /*866e0*/  IMAD.WIDE R76, R144, 0x4, R8 ;  /* 0x00000004904c7825 */ /* 0x002fe400078e0208 */
[----:B------:R-:W4:Y:S04]  /*866f0*/  LDL.LU R146, [R1+0x1140] ;  /* 0x0011400001927983 */ /* 0x000f280000300800 */
[----:B--2---:R1:W-:Y:S04]  /*86700*/  @P3 STG.E desc[UR6][R76.64], R143 ;  /* 0x0000008f4c003986 */ /* 0x0043e8000c101906 */
[----:B------:R-:W2:Y:S04]  /*86710*/  LDL.LU R144, [R1+0xd40] ;  /* 0x000d400001907983 */ /* 0x000ea80000300800 */
[----:B-1----:R-:W2:Y:S01]  /*86720*/  LDL.LU R143, [R1+0x950] ;  /* 0x00095000018f7983 */ /* 0x002ea20000300800 */
[----:B---3--:R-:W-:-:S05]  /*86730*/  IMAD.WIDE R76, R141, 0x4, R2 ;  /* 0x000000048d4c7825 */ /* 0x008fca00078e0202 */
[----:B------:R1:W-:Y:S02]  /*86740*/  @P4 STG.E desc[UR6][R76.64], R142 ;  /* 0x0000008e4c004986 */ /* 0x0003e4000c101906 */
[----:B-1----:R-:W-:Y:S02]  /*86750*/  IMAD.WIDE R76, R141, 0x4, R4 ;  /* 0x000000048d4c7825 */ /* 0x002fe400078e0204 */
[----:B------:R-:W3:Y:S04]  /*86760*/  LDL.LU R142, [R1+0x550] ;  /* 0x00055000018e7983 */ /* 0x000ee80000300800 */
[----:B----4-:R1:W-:Y:S04]  /*86770*/  @P5 STG.E desc[UR6][R76.64], R140 ;  /* 0x0000008c4c005986 */ /* 0x0103e8000c101906 */
        /* <DEDUP_REMOVED lines=9> */
[----:B------:R-:W-:-:S02]  /*86810*/  LOP3.LUT R17, R17, 0xfbffffff, RZ, 0xc0, !PT ;  /* 0xfbffffff11117812 */ /* 0x000fc400078ec0ff */
[C---:B------:R-:W-:Y:S01]  /*86820*/  LOP3.LUT P2, RZ, R22.reuse, 0x400, RZ, 0xc0, !PT ;  /* 0x0000040016ff7812 */ /* 0x040fe2000784c0ff */
[----:B------:R-:W-:Y:S01]  /*86830*/  IMAD.WIDE R76, R141, 0x4, R6 ;  /* 0x000000048d4c7825 */ /* 0x000fe200078e0206 */
[----:B------:R-:W3:Y:S04]  /*86840*/  LDL.LU R151, [R1+0xd44] ;  /* 0x000d440001977983 */ /* 0x000ee80000300800 */
[----:B------:R-:W3:Y:S03]  /*86850*/  LDL.LU R149, [R1+0x954] ;  /* 0x0009540001957983 */ /* 0x000ee60000300800 */
[----:B------:R-:W-:Y:S01]  /*86860*/  @P6 LOP3.LUT R17, R17, 0x4000000, RZ, 0xfc, !PT ;  /* 0x0400000011116812 */ /* 0x000fe200078efcff */
[----:B------:R-:W3:Y:S01]  /*86870*/  LDL.LU R150, [R1+0x554] ;  /* 0x0005540001967983 */ /* 0x000ee20000300800 */
[----:B------:R-:W-:-:S02]  /*86880*/  LOP3.LUT P6, RZ, R22, 0x100000, RZ, 0xc0, !PT ;  /* 0x0010000016ff7812 */ /* 0x000fc400078cc0ff */
[----:B------:R-:W-:Y:S01]  /*86890*/  LOP3.LUT R17, R17, 0xf7ffffff, RZ, 0xc0, !PT ;  /* 0xf7ffffff11117812 */ /* 0x000fe200078ec0ff */
[----:B------:R-:W3:Y:S04]  /*868a0*/  LDL.LU R148, [R1+0x2318] ;  /* 0x0023180001947983 */ /* 0x000ee80000300800 */
        /* <DEDUP_REMOVED lines=13> */
[C---:B------:R-:W-:Y:S02]  /*86980*/  LOP3.LUT P3, RZ, R22.reuse, 0x800, RZ, 0xc0, !PT ;  /* 0x0000080016ff7812 */ /* 0x040fe4000786c0ff */
[----:B------:R-:W-:-:S07]  /*86990*/  LOP3.LUT P4, RZ, R22, 0x1000, RZ, 0xc0, !PT ;  /* 0x0000100016ff7812 */ /* 0x000fce000788c0ff */
[----:B------:R-:W-:Y:S02]  /*869a0*/  @P6 LOP3.LUT R17, R17, 0x80000000, RZ, 0xfc, !PT ;  /* 0x8000000011116812 */ /* 0x000fe400078efcff */
[C---:B------:R-:W-:Y:S02]  /*869b0*/  LOP3.LUT P6, RZ, R22.reuse, 0x8000, RZ, 0xc0, !PT ;  /* 0x0000800016ff7812 */ /* 0x040fe400078cc0ff */
[----:B------:R-:W-:Y:S02]  /*869c0*/  LOP3.LUT P5, RZ, R22, 0x2000, RZ, 0xc0, !PT ;  /* 0x0000200016ff7812 */ /* 0x000fe400078ac0ff */
[----:B------:R-:W-:-:S09]  /*869d0*/  LOP3.LUT R16, R16, 0xfffffffe, RZ, 0xc0, !PT ;  /* 0xfffffffe10107812 */ /* 0x000fd200078ec0ff */
[----:B------:R-:W-:Y:S02]  /*869e0*/  @P6 LOP3.LUT R16, R16, 0x1, RZ, 0xfc, !PT ;  /* 0x0000000110106812 */ /* 0x000fe400078efcff */
[----:B------:R-:W-:Y:S01]  /*869f0*/  LOP3.LUT P6, RZ, R22, 0x4000, RZ, 0xc0, !PT ;  /* 0x0000400016ff7812 */ /* 0x000fe200078cc0ff */
[----:B------:R1:W-:Y:S02]  /*86a00*/  @P2 STG.E desc[UR6][R76.64], R145 ;  /* 0x000000914c002986 */ /* 0x0003e4000c101906 */
[----:B-1----:R-:W-:Y:S02]  /*86a10*/  IMAD.WIDE R76, R141, 0x4, R8 ;  /* 0x000000048d4c7825 */ /* 0x002fe400078e0208 */
[----:B------:R-:W3:Y:S04]  /*86a20*/  LDL.LU R141, [R1+0x231c] ;  /* 0x00231c00018d7983 */ /* 0x000ee80000300800 */
[----:B------:R-:W3:Y:S04]  /*86a30*/  LDL.LU R79, [R1+0x1144] ;  /* 0x00114400014f7983 */ /* 0x000ee80000300800 */
[----:B------:R-:W3:Y:S04]  /*86a40*/  LDL.LU R145, [R1+0x1d48] ;  /* 0x001d480001917983 */ /* 0x000ee80000300800 */
[----:B------:R4:W-:Y:S02]  /*86a50*/  @P3 STG.E desc[UR6][R76.64], R146 ;  /* 0x000000924c003986 */ /* 0x0009e4000c101906 */
[----:B----4-:R-:W-:-:S05]  /*86a60*/  IMAD.WIDE R76, R140, 0x4, R2 ;  /* 0x000000048c4c7825 */ /* 0x010fca00078e0202 */
[----:B--2---:R1:W-:Y:S02]  /*86a70*/  @P4 STG.E desc[UR6][R76.64], R144 ;  /* 0x000000904c004986 */ /* 0x0043e4000c101906 */
        /* <DEDUP_REMOVED lines=23> */
[C---:B------:R-:W-:Y:S02]  /*86bf0*/  LOP3.LUT P0, RZ, R22.reuse, 0x800000, RZ, 0xc0, !PT ;  /* 0x0080000016ff7812 */ /* 0x040fe4000780c0ff */
[C---:B------:R-:W-:Y:S02]  /*86c00*/  LOP3.LUT P1, RZ, R22.reuse, 0x1000000, RZ, 0xc0, !PT ;  /* 0x0100000016ff7812 */ /* 0x040fe4000782c0ff */
[C---:B------:R-:W-:Y:S02]  /*86c10*/  LOP3.LUT P2, RZ, R22.reuse, 0x2000000, RZ, 0xc0, !PT ;  /* 0x0200000016ff7812 */ /* 0x040fe4000784c0ff */
[C---:B------:R-:W-:Y:S02]  /*86c20*/  LOP3.LUT P3, RZ, R22.reuse, 0x4000000, RZ, 0xc0, !PT ;  /* 0x0400000016ff7812 */ /* 0x040fe4000786c0ff */
[----:B------:R-:W-:-:S02]  /*86c30*/  LOP3.LUT P4, RZ, R22, 0x8000000, RZ, 0xc0, !PT ;  /* 0x0800000016ff7812 */ /* 0x000fc4000788c0ff */
[----:B------:R-:W-:Y:S01]  /*86c40*/  LOP3.LUT P5, RZ, R22, 0x10000000, RZ, 0xc0, !PT ;  /* 0x1000000016ff7812 */ /* 0x000fe200078ac0ff */
[----:B------:R1:W-:Y:S01]  /*86c50*/  @P6 STG.E desc[UR6][R76.64], R79 ;  /* 0x0000004f4c006986 */ /* 0x0003e2000c101906 */
[----:B------:R-:W-:Y:S01]  /*86c60*/  LOP3.LUT P6, RZ, R17, 0x8000000, RZ, 0xc0, !PT ;  /* 0x0800000011ff7812 */ /* 0x000fe200078cc0ff */
[----:B-1----:R-:W-:-:S12]  /*86c70*/  IMAD.WIDE R76, R148, 0x4, R2 ;  /* 0x00000004944c7825 */ /* 0x002fd800078e0202 */
[----:B------:R1:W-:Y:S01]  /*86c80*/  @P6 STG.E desc[UR6][R76.64], R151 ;  /* 0x000000974c006986 */ /* 0x0003e2000c101906 */
[C---:B------:R-:W-:Y:S01]  /*86c90*/  LOP3.LUT P6, RZ, R17.reuse, 0x4000000, RZ, 0xc0, !PT ;  /* 0x0400000011ff7812 */ /* 0x040fe200078cc0ff */
[C---:B-1----:R-:W-:Y:S02]  /*86ca0*/  IMAD.WIDE R76, R148.reuse, 0x4, R4 ;  /* 0x00000004944c7825 */ /* 0x042fe400078e0204 */
[----:B------:R-:W3:Y:S10]  /*86cb0*/  LDL.LU R151, [R1+0x2328] ;  /* 0x0023280001977983 */ /* 0x000ef40000300800 */
[----:B------:R1:W-:Y:S01]  /*86cc0*/  @P6 STG.E desc[UR6][R76.64], R149 ;  /* 0x000000954c006986 */ /* 0x0003e2000c101906 */
[----:B------:R-:W-:Y:S01]  /*86cd0*/  LOP3.LUT P6, RZ, R17, 0x2000000, RZ, 0xc0, !PT ;  /* 0x0200000011ff7812 */ /* 0x000fe200078cc0ff */
[----:B-1----:R-:W-:-:S12]  /*86ce0*/  IMAD.WIDE R76, R148, 0x4, R6 ;  /* 0x00000004944c7825 */ /* 0x002fd800078e0206 */
[----:B------:R1:W-:Y:S02]  /*86cf0*/  @P6 STG.E desc[UR6][R76.64], R150 ;  /* 0x000000964c006986 */ /* 0x0003e4000c101906 */
[----:B-1----:R-:W-:-:S05]  /*86d00*/  IMAD.WIDE R76, R148, 0x4, R8 ;  /* 0x00000004944c7825 */ /* 0x002fca00078e0208 */
[----:B------:R1:W-:Y:S02]  /*86d10*/  @P0 STG.E desc[UR6][R76.64], R147 ;  /* 0x000000934c000986 */ /* 0x0003e4000c101906 */
[----:B-1----:R-:W-:-:S05]  /*86d20*/  IMAD.WIDE R76, R141, 0x4, R2 ;  /* 0x000000048d4c7825 */ /* 0x002fca00078e0202 */
[----:B------:R1:W-:Y:S02]  /*86d30*/  @P1 STG.E desc[UR6][R76.64], R145 ;  /* 0x000000914c001986 */ /* 0x0003e4000c101906 */
[----:B-1----:R-:W-:-:S05]  /*86d40*/  IMAD.WIDE R76, R141, 0x4, R4 ;  /* 0x000000048d4c7825 */ /* 0x002fca00078e0204 */
[----:B--2---:R1:W-:Y:S02]  /*86d50*/  @P2 STG.E desc[UR6][R76.64], R144 ;  /* 0x000000904c002986 */ /* 0x0043e4000c101906 */
[----:B-1----:R-:W-:-:S05]  /*86d60*/  IMAD.WIDE R76, R141, 0x4, R6 ;  /* 0x000000048d4c7825 */ /* 0x002fca00078e0206 */
[----:B----4-:R1:W-:Y:S02]  /*86d70*/  @P3 STG.E desc[UR6][R76.64], R143 ;  /* 0x0000008f4c003986 */ /* 0x0103e4000c101906 */
[----:B-1----:R-:W-:-:S05]  /*86d80*/  IMAD.WIDE R76, R141, 0x4, R8 ;  /* 0x000000048d4c7825 */ /* 0x002fca00078e0208 */
[----:B---3--:R1:W-:Y:S02]  /*86d90*/  @P4 STG.E desc[UR6][R76.64], R142 ;  /* 0x0000008e4c004986 */ /* 0x0083e4000c101906 */
[----:B-1----:R-:W-:-:S05]  /*86da0*/  IMAD.WIDE R76, R146, 0x4, R2 ;  /* 0x00000004924c7825 */ /* 0x002fca00078e0202 */
[----:B------:R1:W-:Y:S04]  /*86db0*/  @P5 STG.E desc[UR6][R76.64], R140 ;  /* 0x0000008c4c005986 */ /* 0x0003e8000c101906 */
[----:B-1----:R-:W2:Y:S04]  /*86dc0*/  LDL.LU R140, [R1+0x958] ;  /* 0x00095800018c7983 */ /* 0x002ea80000300800 */
[----:B------:R-:W3:Y:S04]  /*86dd0*/  LDL.LU R145, [R1+0x558] ;  /* 0x0005580001917983 */ /* 0x000ee80000300800 */
[----:B------:R-:W4:Y:S04]  /*86de0*/  LDL.LU R144, [R1+0x158] ;  /* 0x0001580001907983 */ /* 0x000f280000300800 */
[----:B------:R-:W4:Y:S04]  /*86df0*/  LDL.LU R142, [R1+0x1d4c] ;  /* 0x001d4c00018e7983 */ /* 0x000f280000300800 */
[----:B------:R-:W4:Y:S04]  /*86e00*/  LDL.LU R143, [R1+0x194c] ;  /* 0x00194c00018f7983 */ /* 0x000f280000300800 */
[----:B------:R-:W4:Y:S04]  /*86e10*/  LDL.LU R141, [R1+0x154c] ;  /* 0x00154c00018d7983 */ /* 0x000f280000300800 */
[----:B------:R-:W4:Y:S01]  /*86e20*/  LDL.LU R244, [R1+0x2324] ;  /* 0x0023240001f47983 */ /* 0x000f220000300800 */
[----:B------:R-:W-:Y:S01]  /*86e30*/  LOP3.LUT P2, RZ, R22, 0x20000000, RZ, 0xc0, !PT ;  /* 0x2000000016ff7812 */ /* 0x000fe2000784c0ff */
[----:B------:R-:W-:Y:S01]  /*86e40*/  IMAD.WIDE R76, R146, 0x4, R4 ;  /* 0x00000004924c7825 */ /* 0x000fe200078e0204 */
[----:B------:R-:W-:-:S02]  /*86e50*/  LOP3.LUT P6, RZ, R23, 0x200, RZ, 0xc0, !PT ;  /* 0x0000020017ff7812 */ /* 0x000fc400078cc0ff */
        /* <DEDUP_REMOVED lines=12> */
[----:B------:R-:W-:Y:S01]  /*86f20*/  LOP3.LUT P6, RZ, R23, 0x20, RZ, 0xc0, !PT ;  /* 0x0000002017ff7812 */ /* 0x000fe200078cc0ff */
[----:B--2---:R1:W-:Y:S04]  /*86f30*/  @P2 STG.E desc[UR6][R76.64], R140 ;  /* 0x0000008c4c002986 */ /* 0x0043e8000c101906 */
[----:B-1----:R-:W2:Y:S04]  /*86f40*/  LDL.LU R140, [R1+0x114c] ;  /* 0x00114c00018c7983 */ /* 0x002ea80000300800 */
[----:B------:R-:W2:Y:S01]  /*86f50*/  LDL.LU R82, [R1+0xd4c] ;  /* 0x000d4c0001527983 */ /* 0x000ea20000300800 */
[----:B------:R-:W-:-:S03]  /*86f60*/  LOP3.LUT R17, R17, 0xffdfffff, RZ, 0xc0, !PT ;  /* 0xffdfffff11117812 */ /* 0x000fc600078ec0ff */
[----:B------:R-:W2:Y:S01]  /*86f70*/  LDL.LU R83, [R1+0x95c] ;  /* 0x00095c0001537983 */ /* 0x000ea20000300800 */
[----:B------:R-:W-:Y:S01]  /*86f80*/  @P6 LOP3.LUT R17, R17, 0x200000, RZ, 0xfc, !PT ;  /* 0x0020000011116812 */ /* 0x000fe200078efcff */
[----:B------:R-:W-:Y:S01]  /*86f90*/  IMAD.WIDE R76, R146, 0x4, R6 ;  /* 0x00000004924c7825 */ /* 0x000fe200078e0206 */
[----:B------:R-:W-:-:S04]  /*86fa0*/  LOP3.LUT P6, RZ, R23, 0x10, RZ, 0xc0, !PT ;  /* 0x0000001017ff7812 */ /* 0x000fc800078cc0ff */
[----:B---3--:R1:W-:Y:S01]  /*86fb0*/  @P3 STG.E desc[UR6][R76.64], R145 ;  /* 0x000000914c003986 */ /* 0x0083e2000c101906 */
[----:B------:R-:W-:-:S03]  /*86fc0*/  LOP3.LUT R17, R17, 0xffbfffff, RZ, 0xc0, !PT ;  /* 0xffbfffff11117812 */ /* 0x000fc600078ec0ff */
[----:B-1----:R-:W3:Y:S04]  /*86fd0*/  LDL.LU R145, [R1+0x232c] ;  /* 0x00232c0001917983 */ /* 0x002ee80000300800 */
[----:B------:R-:W3:Y:S01]  /*86fe0*/  LDL.LU R79, [R1+0x55c] ;  /* 0x00055c00014f7983 */ /* 0x000ee20000300800 */
[----:B------:R-:W-:Y:S02]  /*86ff0*/  @P6 LOP3.LUT R17, R17, 0x400000, RZ, 0xfc, !PT ;  /* 0x0040000011116812 */ /* 0x000fe400078efcff */
[----:B------:R-:W-:Y:S01]  /*87000*/  LOP3.LUT P6, RZ, R23, 0x8, RZ, 0xc0, !PT ;  /* 0x0000000817ff7812 */ /* 0x000fe200078cc0ff */
[----:B------:R-:W3:Y:S01]  /*87010*/  LDL.LU R149, [R1+0x15c] ;  /* 0x00015c0001957983 */ /* 0x000ee20000300800 */
[----:B------:R-:W-:Y:S02]  /*87020*/  LOP3.LUT R17, R17, 0xff7fffff, RZ, 0xc0, !PT ;  /* 0xff7fffff11117812 */ /* 0x000fe400078ec0ff */
[----:B------:R-:W-:Y:S01]  /*87030*/  LOP3.LUT P4, RZ, R22, 0x80000000, RZ, 0xc0, !PT ;  /* 0x8000000016ff7812 */ /* 0x000fe2000788c0ff */
[----:B------:R-:W3:Y:S01]  /*87040*/  LDL.LU R150, [R1+0x1d50] ;  /* 0x001d500001967983 */ /* 0x000ee20000300800 */
[----:B------:R-:W-:Y:S01]  /*87050*/  LOP3.LUT P5, RZ, R23, 0x1, RZ, 0xc0, !PT ;  /* 0x0000000117ff7812 */ /* 0x000fe200078ac0ff */
[----:B------:R-:W-:-:S02]  /*87060*/  IMAD.WIDE R76, R146, 0x4, R8 ;  /* 0x00000004924c7825 */ /* 0x000fc400078e0208 */
[----:B------:R-:W3:Y:S04]  /*87070*/  LDL.LU R148, [R1+0x1950] ;  /* 0x0019500001947983 */ /* 0x000ee80000300800 */
[----:B------:R-:W-:Y:S02]  /*87080*/  @P6 LOP3.LUT R17, R17, 0x800000, RZ, 0xfc, !PT ;  /* 0x0080000011116812 */ /* 0x000fe400078efcff */
[----:B------:R-:W-:Y:S02]  /*87090*/  LOP3.LUT P6, RZ, R23, 0x4, RZ, 0xc0, !PT ;  /* 0x0000000417ff7812 */ /* 0x000fe400078cc0ff */
[----:B------:R-:W-:Y:S01]  /*870a0*/  LOP3.LUT R17, R17, 0xfeffffff, RZ, 0xc0, !PT ;  /* 0xfeffffff11117812 */ /* 0x000fe200078ec0ff */
[----:B----4-:R1:W-:Y:S10]  /*870b0*/  @P4 STG.E desc[UR6][R76.64], R144 ;  /* 0x000000904c004986 */ /* 0x0103f4000c101906 */
[----:B------:R-:W-:-:S02]  /*870c0*/  @P6 LOP3.LUT R17, R17, 0x1000000, RZ, 0xfc, !PT ;  /* 0x0100000011116812 */ /* 0x000fc400078efcff */
[----:B------:R-:W-:Y:S01]  /*870d0*/  LOP3.LUT P6, RZ, R23, 0x2, RZ, 0xc0, !PT ;  /* 0x0000000217ff7812 */ /* 0x000fe200078cc0ff */
[----:B-1----:R-:W-:-:S05]  /*870e0*/  IMAD.WIDE R76, R244, 0x4, R2 ;  /* 0x00000004f44c7825 */ /* 0x002fca00078e0202 */
[----:B------:R1:W-:Y:S02]  /*870f0*/  @P5 STG.E desc[UR6][R76.64], R142 ;  /* 0x0000008e4c005986 */ /* 0x0003e4000c101906 */
[----:B-1----:R-:W-:Y:S02]  /*87100*/  IMAD.WIDE R76, R244, 0x4, R4 ;  /* 0x00000004f44c7825 */ /* 0x002fe400078e0204 */
[----:B------:R-:W4:Y:S04]  /*87110*/  LDL.LU R142, [R1+0x2330] ;  /* 0x00233000018e7983 */ /* 0x000f280000300800 */
[----:B------:R-:W4:Y:S04]  /*87120*/  LDL.LU R147, [R1+0x1550] ;  /* 0x0015500001937983 */ /* 0x000f280000300800 */
[----:B------:R1:W-:Y:S01]  /*87130*/  @P6 STG.E desc[UR6][R76.64], R143 ;  /* 0x0000008f4c006986 */ /* 0x0003e2000c101906 */
[----:B------:R-:W-:-:S03]  /*87140*/  LOP3.LUT P6, RZ, R17, 0x1000000, RZ, 0xc0, !PT ;  /* 0x0100000011ff7812 */ /* 0x000fc600078cc0ff */
[----:B------:R-:W4:Y:S04]  /*87150*/  LDL.LU R146, [R1+0x1150] ;  /* 0x0011500001927983 */ /* 0x000f280000300800 */
[----:B------:R-:W4:Y:S01]  /*87160*/  LDL.LU R144, [R1+0xd50] ;  /* 0x000d500001907983 */ /* 0x000f220000300800 */
[----:B-1----:R-:W-:-:S03]  /*87170*/  IMAD.WIDE R76, R244, 0x4, R6 ;  /* 0x00000004f44c7825 */ /* 0x002fc600078e0206 */
[----:B------:R-:W4:Y:S04]  /*87180*/  LDL.LU R143, [R1+0x960] ;  /* 0x00096000018f7983 */ /* 0x000f280000300800 */
[----:B------:R1:W-:Y:S01]  /*87190*/  @P6 STG.E desc[UR6][R76.64], R141 ;  /* 0x0000008d4c006986 */ /* 0x0003e2000c101906 */
[----:B------:R-:W-:-:S03]  /*871a0*/  LOP3.LUT P6, RZ, R17, 0x800000, RZ, 0xc0, !PT ;  /* 0x0080000011ff7812 */ /* 0x000fc600078cc0ff */
[----:B-1----:R-:W4:Y:S01]  /*871b0*/  LDL.LU R141, [R1+0x560] ;  /* 0x00056000018d7983 */ /* 0x002f220000300800 */
        /* <DEDUP_REMOVED lines=26> */
[----:B----4-:R1:W-:Y:S01]  /*87360*/  @P0 STG.E desc[UR6][R76.64], R147 ;  /* 0x000000934c000986 */ /* 0x0103e2000c101906 */
        /* <DEDUP_REMOVED lines=8> */
[----:B------:R1:W-:Y:S02]  /*873f0*/  @P3 STG.E desc[UR6][R76.64], R143 ;  /* 0x0000008f4c003986 */ /* 0x0003e4000c101906 */
[C---:B-1----:R-:W-:Y:S02]  /*87400*/  IMAD.WIDE R76, R142.reuse, 0x4, R6 ;  /* 0x000000048e4c7825 */ /* 0x042fe400078e0206 */
[----:B------:R-:W4:Y:S04]  /*87410*/  LDL.LU R143, [R1+0x1d54] ;  /* 0x001d5400018f7983 */ /* 0x000f280000300800 */
[----:B------:R1:W-:Y:S02]  /*87420*/  @P4 STG.E desc[UR6][R76.64], R141 ;  /* 0x0000008d4c004986 */ /* 0x0003e4000c101906 */
[----:B-1----:R-:W-:-:S02]  /*87430*/  IMAD.WIDE R76, R142, 0x4, R8 ;  /* 0x000000048e4c7825 */ /* 0x002fc400078e0208 */
[----:B------:R-:W3:Y:S04]  /*87440*/  LDL.LU R141, [R1+0x1954] ;  /* 0x00195400018d7983 */ /* 0x000ee80000300800 */
[----:B------:R-:W3:Y:S04]  /*87450*/  LDL.LU R142, [R1+0x1554] ;  /* 0x00155400018e7983 */ /* 0x000ee80000300800 */
[----:B--2---:R1:W-:Y:S04]  /*87460*/  @P5 STG.E desc[UR6][R76.64], R140 ;  /* 0x0000008c4c005986 */ /* 0x0043e8000c101906 */
[----:B-1----:R-:W2:Y:S04]  /*87470*/  LDL.LU R140, [R1+0x2334] ;  /* 0x00233400018c7983 */ /* 0x002ea80000300800 */
        /* <DEDUP_REMOVED lines=10> */
[----:B------:R-:W-:-:S03]  /*87520*/  LOP3.LUT P2, RZ, R23, 0x10000, RZ, 0xc0, !PT ;  /* 0x0001000017ff7812 */ /* 0x000fc6000784c0ff */
[----:B------:R-:W3:Y:S04]  /*87530*/  LDL.LU R148, [R1+0xd58] ;  /* 0x000d580001947983 */ /* 0x000ee80000300800 */
[----:B------:R-:W3:Y:S01]  /*87540*/  LDL.LU R147, [R1+0x968] ;  /* 0x0009680001937983 */ /* 0x000ee20000300800 */
[----:B------:R-:W-:-:S03]  /*87550*/  LOP3.LUT P3, RZ, R23, 0x20000, RZ, 0xc0, !PT ;  /* 0x0002000017ff7812 */ /* 0x000fc6000786c0ff */
[----:B------:R-:W3:Y:S04]  /*87560*/  LDL.LU R146, [R1+0x568] ;  /* 0x0005680001927983 */ /* 0x000ee80000300800 */
        /* <DEDUP_REMOVED lines=22> */
[----:B----4-:R1:W-:Y:S02]  /*876d0*/  @P2 STG.E desc[UR6][R76.64], R143 ;  /* 0x0000008f4c002986 */ /* 0x0103e4000c101906 */
[C---:B-1----:R-:W-:Y:S02]  /*876e0*/  IMAD.WIDE R76, R140.reuse, 0x4, R4 ;  /* 0x000000048c4c7825 */ /* 0x042fe400078e0204 */
[----:B------:R-:W2:Y:S04]  /*876f0*/  LDL.LU R143, [R1+0x168] ;  /* 0x00016800018f7983 */ /* 0x000ea80000300800 */
[----:B---3--:R1:W-:Y:S02]  /*87700*/  @P3 STG.E desc[UR6][R76.64], R141 ;  /* 0x0000008d4c003986 */ /* 0x0083e4000c101906 */
        /* <DEDUP_REMOVED lines=52> */
[----:B------:R-:W4:Y:S04]  /*87a50*/  LDL.LU R144, [R1+0xd5c] ;  /* 0x000d5c0001907983 */ /* 0x000f280000300800 */
[----:B--2---:R1:W-:Y:S04]  /*87a60*/  @P2 STG.E desc[UR6][R76.64], R143 ;  /* 0x0000008f4c002986 */ /* 0x0043e8000c101906 */
[----:B-1----:R-:W2:Y:S01]  /*87a70*/  LDL.LU R143, [R1+0x96c] ;  /* 0x00096c00018f7983 */ /* 0x002ea20000300800 */
[----:B---3--:R-:W-:-:S05]  /*87a80*/  IMAD.WIDE R76, R145, 0x4, R2 ;  /* 0x00000004914c7825 */ /* 0x008fca00078e0202 */
[----:B------:R1:W-:Y:S02]  /*87a90*/  @P3 STG.E desc[UR6][R76.64], R141 ;  /* 0x0000008d4c003986 */ /* 0x0003e4000c101906 */
[C---:B-1----:R-:W-:Y:S02]  /*87aa0*/  IMAD.WIDE R76, R145.reuse, 0x4, R4 ;  /* 0x00000004914c7825 */ /* 0x042fe400078e0204 */
[----:B------:R-:W3:Y:S04]  /*87ab0*/  LDL.LU R141, [R1+0x56c] ;  /* 0x00056c00018d7983 */ /* 0x000ee80000300800 */
[----:B----4-:R1:W-:Y:S04]  /*87ac0*/  @P4 STG.E desc[UR6][R76.64], R142 ;  /* 0x0000008e4c004986 */ /* 0x0103e8000c101906 */
[----:B-1----:R-:W4:Y:S01]  /*87ad0*/  LDL.LU R142, [R1+0x2348] ;  /* 0x00234800018e7983 */ /* 0x002f220000300800 */
[----:B------:R-:W-:Y:S01]  /*87ae0*/  LOP3.LUT P5, RZ, R24, 0x4, RZ, 0xc0, !PT ;  /* 0x0000000418ff7812 */ /* 0x000fe200078ac0ff */
[----:B------:R-:W-:-:S12]  /*87af0*/  IMAD.WIDE R76, R145, 0x4, R6 ;  /* 0x00000004914c7825 */ /* 0x000fd800078e0206 */
[----:B------:R1:W-:Y:S04]  /*87b00*/  @P5 STG.E desc[UR6][R76.64], R140 ;  /* 0x0000008c4c005986 */ /* 0x0003e8000c101906 */
[----:B-1----:R-:W3:Y:S04]  /*87b10*/  LDL.LU R140, [R1+0x16c] ;  /* 0x00016c00018c7983 */ /* 0x002ee80000300800 */
[----:B------:R-:W3:Y:S04]  /*87b20*/  LDL.LU R82, [R1+0x234c] ;  /* 0x00234c0001527983 */ /* 0x000ee80000300800 */
[----:B------:R-:W3:Y:S04]  /*87b30*/  LDL.LU R245, [R1+0x1e90] ;  /* 0x001e900001f57983 */ /* 0x000ee80000300800 */
[----:B------:R-:W3:Y:S01]  /*87b40*/  LDL.LU R240, [R1+0x1d60] ;  /* 0x001d600001f07983 */ /* 0x000ee20000300800 */
        /* <DEDUP_REMOVED lines=9> */
[----:B------:R-:W3:Y:S01]  /*87be0*/  LDL.LU R151, [R1+0xd60] ;  /* 0x000d600001977983 */ /* 0x000ee20000300800 */
[C---:B------:R-:W-:Y:S02]  /*87bf0*/  LOP3.LUT P2, RZ, R24.reuse, 0x8, RZ, 0xc0, !PT ;  /* 0x0000000818ff7812 */ /* 0x040fe4000784c0ff */
[C---:B------:R-:W-:Y:S01]  /*87c00*/  LOP3.LUT P3, RZ, R24.reuse, 0x10, RZ, 0xc0, !PT ;  /* 0x0000001018ff7812 */ /* 0x040fe2000786c0ff */
[----:B------:R-:W3:Y:S04]  /*87c10*/  LDL.LU R149, [R1+0x970] ;  /* 0x0009700001957983 */ /* 0x000ee80000300800 */
[----:B------:R-:W-:Y:S02]  /*87c20*/  @P6 LOP3.LUT R17, R17, 0x4, RZ, 0xfc, !PT ;  /* 0x0000000411116812 */ /* 0x000fe400078efcff */
[----:B------:R-:W-:-:S02]  /*87c30*/  LOP3.LUT P6, RZ, R24, 0x2000, RZ, 0xc0, !PT ;  /* 0x0000200018ff7812 */ /* 0x000fc400078cc0ff */
[----:B------:R-:W-:-:S11]  /*87c40*/  LOP3.LUT R17, R17, 0xfffffff7, RZ, 0xc0, !PT ;  /* 0xfffffff711117812 */ /* 0x000fd600078ec0ff */
[----:B------:R-:W-:Y:S02]  /*87c50*/  @P6 LOP3.LUT R17, R17, 0x8, RZ, 0xfc, !PT ;  /* 0x0000000811116812 */ /* 0x000fe400078efcff */
[----:B------:R-:W-:Y:S02]  /*87c60*/  LOP3.LUT P6, RZ, R24, 0x1000, RZ, 0xc0, !PT ;  /* 0x0000100018ff7812 */ /* 0x000fe400078cc0ff */
[----:B------:R-:W-:Y:S01]  /*87c70*/  LOP3.LUT R17, R17, 0xffffffef, RZ, 0xc0, !PT ;  /* 0xffffffef11117812 */ /* 0x000fe200078ec0ff */
[----:B------:R-:W-:-:S10]  /*87c80*/  IMAD.WIDE R76, R145, 0x4, R8 ;  /* 0x00000004914c7825 */ /* 0x000fd400078e0208 */
        /* <DEDUP_REMOVED lines=11> */
[C---:B------:R-:W-:Y:S01]  /*87d40*/  LOP3.LUT P6, RZ, R24.reuse, 0x100, RZ, 0xc0, !PT ;  /* 0x0000010018ff7812 */ /* 0x040fe200078cc0ff */
[----:B------:R4:W-:Y:S01]  /*87d50*/  @P2 STG.E desc[UR6][R76.64], R146 ;  /* 0x000000924c002986 */ /* 0x0009e2000c101906 */
[----:B------:R-:W-:Y:S02]  /*87d60*/  LOP3.LUT P5, RZ, R24, 0x40, RZ, 0xc0, !PT ;  /* 0x0000004018ff7812 */ /* 0x000fe400078ac0ff */
[----:B------:R-:W-:-:S09]  /*87d70*/  LOP3.LUT R17, R17, 0xfffffeff, RZ, 0xc0, !PT ;  /* 0xfffffeff11117812 */ /* 0x000fd200078ec0ff */
[----:B------:R-:W-:Y:S02]  /*87d80*/  @P6 LOP3.LUT R17, R17, 0x100, RZ, 0xfc, !PT ;  /* 0x0000010011116812 */ /* 0x000fe400078efcff */
[----:B------:R-:W-:Y:S01]  /*87d90*/  LOP3.LUT P6, RZ, R24, 0x80, RZ, 0xc0, !PT ;  /* 0x0000008018ff7812 */ /* 0x000fe200078cc0ff */
[----:B----4-:R-:W-:-:S05]  /*87da0*/  IMAD.WIDE R76, R142, 0x4, R2 ;  /* 0x000000048e4c7825 */ /* 0x010fca00078e0202 */
[----:B------:R1:W-:Y:S04]  /*87db0*/  @P3 STG.E desc[UR6][R76.64], R144 ;  /* 0x000000904c003986 */ /* 0x0003e8000c101906 */
[----:B-1----:R-:W4:Y:S04]  /*87dc0*/  LDL.LU R144, [R1+0x2354] ;  /* 0x0023540001907983 */ /* 0x002f280000300800 */
[----:B------:R-:W4:Y:S04]  /*87dd0*/  LDL.LU R148, [R1+0x570] ;  /* 0x0005700001947983 */ /* 0x000f280000300800 */
[----:B------:R-:W4:Y:S04]  /*87de0*/  LDL.LU R147, [R1+0x1e94] ;  /* 0x001e940001937983 */ /* 0x000f280000300800 */
[----:B------:R-:W4:Y:S01]  /*87df0*/  LDL.LU R145, [R1+0x1d64] ;  /* 0x001d640001917983 */ /* 0x000f220000300800 */
[----:B------:R-:W-:-:S03]  /*87e00*/  IMAD.WIDE R76, R142, 0x4, R4 ;  /* 0x000000048e4c7825 */ /* 0x000fc600078e0204 */
[----:B------:R-:W4:Y:S04]  /*87e10*/  LDL.LU R146, [R1+0x1964] ;  /* 0x0019640001927983 */ /* 0x000f280000300800 */
[----:B--2---:R1:W-:Y:S02]  /*87e20*/  @P4 STG.E desc[UR6][R76.64], R143 ;  /* 0x0000008f4c004986 */ /* 0x0043e4000c101906 */
[----:B-1----:R-:W-:-:S05]  /*87e30*/  IMAD.WIDE R76, R142, 0x4, R6 ;  /* 0x000000048e4c7825 */ /* 0x002fca00078e0206 */
[----:B---3--:R1:W-:Y:S02]  /*87e40*/  @P5 STG.E desc[UR6][R76.64], R141 ;  /* 0x0000008d4c005986 */ /* 0x0083e4000c101906 */
[----:B-1----:R-:W-:Y:S02]  /*87e50*/  IMAD.WIDE R76, R142, 0x4, R8 ;  /* 0x000000048e4c7825 */ /* 0x002fe400078e0208 */
[----:B------:R-:W2:Y:S04]  /*87e60*/  LDL.LU R141, [R1+0x1564] ;  /* 0x00156400018d7983 */ /* 0x000ea80000300800 */
[----:B------:R1:W-:Y:S04]  /*87e70*/  @P6 STG.E desc[UR6][R76.64], R140 ;  /* 0x0000008c4c006986 */ /* 0x0003e8000c101906 */
[----:B------:R-:W3:Y:S04]  /*87e80*/  LDL.LU R142, [R1+0x1164] ;  /* 0x00116400018e7983 */ /* 0x000ee80000300800 */
[----:B-1----:R-:W3:Y:S04]  /*87e90*/  LDL.LU R140, [R1+0xd64] ;  /* 0x000d6400018c7983 */ /* 0x002ee80000300800 */
[----:B------:R-:W3:Y:S01]  /*87ea0*/  LDL.LU R143, [R1+0x2358] ;  /* 0x00235800018f7983 */ /* 0x000ee20000300800 */
        /* <DEDUP_REMOVED lines=12> */
[C---:B------:R-:W-:Y:S01]  /*87f70*/  LOP3.LUT P6, RZ, R17.reuse, 0x10, RZ, 0xc0, !PT ;  /* 0x0000001011ff7812 */ /* 0x040fe200078cc0ff */
[----:B-1----:R-:W-:Y:S01]  /*87f80*/  IMAD.WIDE R76, R150, 0x4, R2 ;  /* 0x00000004964c7825 */ /* 0x002fe200078e0202 */
        /* <DEDUP_REMOVED lines=11> */
[----:B-1----:R-:W-:Y:S01]  /*88040*/  IMAD.WIDE R76, R150, 0x4, R8 ;  /* 0x00000004964c7825 */ /* 0x002fe200078e0208 */
[C---:B------:R-:W-:Y:S02]  /*88050*/  LOP3.LUT P2, RZ, R24.reuse, 0x40000, RZ, 0xc0, !PT ;  /* 0x0004000018ff7812 */ /* 0x040fe4000784c0ff */
[C---:B------:R-:W-:Y:S02]  /*88060*/  LOP3.LUT P3, RZ, R24.reuse, 0x80000, RZ, 0xc0, !PT ;  /* 0x0008000018ff7812 */ /* 0x040fe4000786c0ff */
[C---:B------:R-:W-:Y:S02]  /*88070*/  LOP3.LUT P4, RZ, R24.reuse, 0x100000, RZ, 0xc0, !PT ;  /* 0x0010000018ff7812 */ /* 0x040fe4000788c0ff */
[----:B------:R-:W-:-:S03]  /*88080*/  LOP3.LUT P5, RZ, R24, 0x200000, RZ, 0xc0, !PT ;  /* 0x0020000018ff7812 */ /* 0x000fc600078ac0ff */
[----:B----4-:R1:W-:Y:S02]  /*88090*/  @P6 STG.E desc[UR6][R76.64], R148 ;  /* 0x000000944c006986 */ /* 0x0103e4000c101906 */
[----:B-1----:R-:W-:-:S05]  /*880a0*/  IMAD.WIDE R76, R144, 0x4, R2 ;  /* 0x00000004904c7825 */ /* 0x002fca00078e0202 */
[----:B------:R1:W-:Y:S02]  /*880b0*/  @P0 STG.E desc[UR6][R76.64], R147 ;  /* 0x000000934c000986 */ /* 0x0003e4000c101906 */
[----:B-1----:R-:W-:-:S05]  /*880c0*/  IMAD.WIDE R76, R144, 0x4, R4 ;  /* 0x00000004904c7825 */ /* 0x002fca00078e0204 */
[----:B------:R1:W-:Y:S04]  /*880d0*/  @P1 STG.E desc[UR6][R76.64], R145 ;  /* 0x000000914c001986 */ /* 0x0003e8000c101906 */
[----:B-1----:R-:W4:Y:S01]  /*880e0*/  LDL.LU R145, [R1+0x974] ;  /* 0x0009740001917983 */ /* 0x002f220000300800 */
[----:B------:R-:W-:-:S05]  /*880f0*/  IMAD.WIDE R76, R144, 0x4, R6 ;  /* 0x00000004904c7825 */ /* 0x000fca00078e0206 */
[----:B------:R1:W-:Y:S02]  /*88100*/  @P2 STG.E desc[UR6][R76.64], R146 ;  /* 0x000000924c002986 */ /* 0x0003e4000c101906 */
[----:B-1----:R-:W-:Y:S02]  /*88110*/  IMAD.WIDE R76, R144, 0x4, R8 ;  /* 0x00000004904c7825 */ /* 0x002fe400078e0208 */
[----:B------:R-:W4:Y:S04]  /*88120*/  LDL.LU R146, [R1+0x574] ;  /* 0x0005740001927983 */ /* 0x000f280000300800 */
[----:B--2---:R3:W-:Y:S04]  /*88130*/  @P3 STG.E desc[UR6][R76.64], R141 ;  /* 0x0000008d4c003986 */ /* 0x0047e8000c101906 */
[----:B------:R-:W2:Y:S01]  /*88140*/  LDL.LU R144, [R1+0x1e98] ;  /* 0x001e980001907983 */ /* 0x000ea20000300800 */
[----:B---3--:R-:W-:-:S03]  /*88150*/  IMAD.WIDE R76, R143, 0x4, R2 ;  /* 0x000000048f4c7825 */ /* 0x008fc600078e0202 */
[----:B------:R-:W3:Y:S04]  /*88160*/  LDL.LU R141, [R1+0x1d68] ;  /* 0x001d6800018d7983 */ /* 0x000ee80000300800 */
[----:B------:R1:W-:Y:S02]  /*88170*/  @P4 STG.E desc[UR6][R76.64], R142 ;  /* 0x0000008e4c004986 */ /* 0x0003e4000c101906 */
[----:B-1----:R-:W-:Y:S02]  /*88180*/  IMAD.WIDE R76, R143, 0x4, R4 ;  /* 0x000000048f4c7825 */ /* 0x002fe400078e0204 */
[----:B------:R-:W3:Y:S04]  /*88190*/  LDL.LU R142, [R1+0x1968] ;  /* 0x00196800018e7983 */ /* 0x000ee80000300800 */
[----:B------:R1:W-:Y:S04]  /*881a0*/  @P5 STG.E desc[UR6][R76.64], R140 ;  /* 0x0000008c4c005986 */ /* 0x0003e8000c101906 */
[----:B-1----:R-:W2:Y:S01]  /*881b0*/  LDL.LU R140, [R1+0x235c] ;  /* 0x00235c00018c7983 */ /* 0x002ea20000300800 */
        /* <DEDUP_REMOVED lines=9> */
[----:B------:R-:W-:Y:S01]  /*88250*/  LOP3.LUT P2, RZ, R24, 0x400000, RZ, 0xc0, !PT ;  /* 0x0040000018ff7812 */ /* 0x000fe2000784c0ff */
        /* <DEDUP_REMOVED lines=29> */
[----:B----4-:R1:W-:Y:S02]  /*88430*/  @P2 STG.E desc[UR6][R76.64], R145 ;  /* 0x000000914c002986 */ /* 0x0103e4000c101906 */
[----:B-1----:R-:W-:Y:S02]  /*88440*/  IMAD.WIDE R76, R143, 0x4, R8 ;  /* 0x000000048f4c7825 */ /* 0x002fe400078e0208 */
[----:B------:R-:W4:Y:S04]  /*88450*/  LDL.LU R143, [R1+0x2368] ;  /* 0x00236800018f7983 */ /* 0x000f280000300800 */
[----:B------:R-:W4:Y:S04]  /*88460*/  LDL.LU R79, [R1+0x578] ;  /* 0x00057800014f7983 */ /* 0x000f280000300800 */
[----:B------:R1:W-:Y:S04]  /*88470*/  @P3 STG.E desc[UR6][R76.64], R146 ;  /* 0x000000924c003986 */ /* 0x0003e8000c101906 */
[----:B------:R-:W4:Y:S04]  /*88480*/  LDL.LU R145, [R1+0x116c] ;  /* 0x00116c0001917983 */ /* 0x000f280000300800 */
        /* <DEDUP_REMOVED lines=8> */
[----:B------:R1:W-:Y:S01]  /*88510*/  @P6 STG.E desc[UR6][R76.64], R142 ;  /* 0x0000008e4c006986 */ /* 0x0003e2000c101906 */
[----:B------:R-:W-:Y:S01]  /*88520*/  LOP3.LUT P6, RZ, R17, 0x1, RZ, 0xc0, !PT ;  /* 0x0000000111ff7812 */ /* 0x000fe200078cc0ff */
[----:B------:R-:W-:Y:S02]  /*88530*/  IMAD.WIDE R16, R140, 0x4, R8 ;  /* 0x000000048c107825 */ /* 0x000fe400078e0208 */
[----:B------:R-:W3:Y:S04]  /*88540*/  LDL.LU R140, [R1+0x1d70] ;  /* 0x001d7000018c7983 */ /* 0x000ee80000300800 */
[----:B-1----:R-:W3:Y:S06]  /*88550*/  LDL.LU R142, [R1+0x236c] ;  /* 0x00236c00018e7983 */ /* 0x002eec0000300800 */
        /* <DEDUP_REMOVED lines=18> */
[----:B----4-:R1:W-:Y:S01]  /*88680*/  @P6 STG.E desc[UR6][R16.64], R79 ;  /* 0x0000004f10006986 */ /* 0x0103e2000c101906 */
[----:B------:R-:W-:Y:S01]  /*88690*/  LOP3.LUT P6, RZ, R18, 0x8000000, RZ, 0xc0, !PT ;  /* 0x0800000012ff7812 */ /* 0x000fe200078cc0ff */
[----:B-1----:R-:W-:-:S12]  /*886a0*/  IMAD.WIDE R16, R148, 0x4, R2 ;  /* 0x0000000494107825 */ /* 0x002fd800078e0202 */
[----:B------:R1:W-:Y:S01]  /*886b0*/  @P6 STG.E desc[UR6][R16.64], R151 ;  /* 0x0000009710006986 */ /* 0x0003e2000c101906 */
[----:B------:R-:W-:Y:S01]  /*886c0*/  LOP3.LUT P6, RZ, R18, 0x4000000, RZ, 0xc0, !PT ;  /* 0x0400000012ff7812 */ /* 0x000fe200078cc0ff */
[----:B-1----:R-:W-:Y:S02]  /*886d0*/  IMAD.WIDE R16, R148, 0x4, R4 ;  /* 0x0000000494107825 */ /* 0x002fe400078e0204 */
[----:B------:R-:W4:Y:S10]  /*886e0*/  LDL.LU R151, [R1+0x2374] ;  /* 0x0023740001977983 */ /* 0x000f340000300800 */
        /* <DEDUP_REMOVED lines=9> */
[----:B------:R1:W-:Y:S02]  /*88780*/  @P2 STG.E desc[UR6][R16.64], R146 ;  /* 0x0000009210002986 */ /* 0x0003e4000c101906 */
[----:B-1----:R-:W-:-:S05]  /*88790*/  IMAD.WIDE R16, R143, 0x4, R6 ;  /* 0x000000048f107825 */ /* 0x002fca00078e0206 */
[----:B--2---:R1:W-:Y:S02]  /*887a0*/  @P3 STG.E desc[UR6][R16.64], R144 ;  /* 0x0000009010003986 */ /* 0x0043e4000c101906 */
[----:B-1----:R-:W-:Y:S02]  /*887b0*/  IMAD.WIDE R16, R143, 0x4, R8 ;  /* 0x000000048f107825 */ /* 0x002fe400078e0208 */
[----:B------:R-:W2:Y:S04]  /*887c0*/  LDL.LU R143, [R1+0x1970] ;  /* 0x00197000018f7983 */ /* 0x000ea80000300800 */
[----:B---3--:R1:W-:Y:S04]  /*887d0*/  @P4 STG.E desc[UR6][R16.64], R141 ;  /* 0x0000008d10004986 */ /* 0x0083e8000c101906 */
[----:B-1----:R-:W3:Y:S01]  /*887e0*/  LDL.LU R141, [R1+0x1570] ;  /* 0x00157000018d7983 */ /* 0x002ee20000300800 */
[----:B------:R-:W-:-:S03]  /*887f0*/  IMAD.WIDE R16, R142, 0x4, R2 ;  /* 0x000000048e107825 */ /* 0x000fc600078e0202 */
        /* <DEDUP_REMOVED lines=23> */
[----:B------:R-:W4:Y:S01]  /*88970*/  LDL.LU R145, [R1+0x2378] ;  /* 0x0023780001917983 */ /* 0x000f220000300800 */
[C---:B------:R-:W-:Y:S01]  /*88980*/  LOP3.LUT P3, RZ, R25.reuse, 0x400, RZ, 0xc0, !PT ;  /* 0x0000040019ff7812 */ /* 0x040fe2000786c0ff */
[----:B------:R-:W-:Y:S01]  /*88990*/  IMAD.WIDE R16, R142, 0x4, R4 ;  /* 0x000000048e107825 */ /* 0x000fe200078e0204 */
[C---:B------:R-:W-:Y:S01]  /*889a0*/  LOP3.LUT P4, RZ, R25.reuse, 0x800, RZ, 0xc0, !PT ;  /* 0x0000080019ff7812 */ /* 0x040fe2000788c0ff */
[----:B------:R-:W4:Y:S02]  /*889b0*/  LDL.LU R146, [R1+0x184] ;  /* 0x0001840001927983 */ /* 0x000f240000300800 */
[----:B------:R-:W-:Y:S02]  /*889c0*/  @P6 LOP3.LUT R18, R18, 0x80000, RZ, 0xfc, !PT ;  /* 0x0008000012126812 */ /* 0x000fe400078efcff */
[----:B------:R-:W-:Y:S01]  /*889d0*/  LOP3.LUT P6, RZ, R25, 0x40000, RZ, 0xc0, !PT ;  /* 0x0004000019ff7812 */ /* 0x000fe200078cc0ff */
[----:B------:R-:W4:Y:S01]  /*889e0*/  LDL.LU R144, [R1+0x1d78] ;  /* 0x001d780001907983 */ /* 0x000f220000300800 */
        /* <DEDUP_REMOVED lines=22> */
[----:B----4-:R1:W-:Y:S04]  /*88b50*/  @P4 STG.E desc[UR6][R16.64], R246 ;  /* 0x000000f610004986 */ /* 0x0103e8000c101906 */
[----:B------:R-:W4:Y:S01]  /*88b60*/  LDL.LU R142, [R1+0x237c] ;  /* 0x00237c00018e7983 */ /* 0x000f220000300800 */
[----:B-1----:R-:W-:-:S05]  /*88b70*/  IMAD.WIDE R16, R140, 0x4, R2 ;  /* 0x000000048c107825 */ /* 0x002fca00078e0202 */
        /* <DEDUP_REMOVED lines=40> */
[----:B------:R1:W-:Y:S02]  /*88e00*/  @P2 STG.E desc[UR6][R16.64], R144 ;  /* 0x0000009010002986 */ /* 0x0003e4000c101906 */
[----:B-1----:R-:W-:-:S05]  /*88e10*/  IMAD.WIDE R16, R142, 0x4, R4 ;  /* 0x000000048e107825 */ /* 0x002fca00078e0204 */
[----:B--2---:R1:W-:Y:S02]  /*88e20*/  @P3 STG.E desc[UR6][R16.64], R143 ;  /* 0x0000008f10003986 */ /* 0x0043e4000c101906 */
[----:B-1----:R-:W-:-:S05]  /*88e30*/  IMAD.WIDE R16, R142, 0x4, R6 ;  /* 0x000000048e107825 */ /* 0x002fca00078e0206 */
[----:B---3--:R1:W-:Y:S02]  /*88e40*/  @P4 STG.E desc[UR6][R16.64], R141 ;  /* 0x0000008d10004986 */ /* 0x0083e4000c101906 */
[----:B-1----:R-:W-:-:S05]  /*88e50*/  IMAD.WIDE R16, R142, 0x4, R8 ;  /* 0x000000048e107825 */ /* 0x002fca00078e0208 */
[----:B------:R1:W-:Y:S04]  /*88e60*/  @P5 STG.E desc[UR6][R16.64], R140 ;  /* 0x0000008c10005986 */ /* 0x0003e8000c101906 */
[----:B-1----:R-:W2:Y:S04]  /*88e70*/  LDL.LU R140, [R1+0xd78] ;  /* 0x000d7800018c7983 */ /* 0x002ea80000300800 */
[----:B------:R-:W3:Y:S04]  /*88e80*/  LDL.LU R145, [R1+0x988] ;  /* 0x0009880001917983 */ /* 0x000ee80000300800 */
[----:B------:R-:W4:Y:S04]  /*88e90*/  LDL.LU R146, [R1+0x588] ;  /* 0x0005880001927983 */ /* 0x000f280000300800 */
[----:B------:R-:W2:Y:S04]  /*88ea0*/  LDL.LU R144, [R1+0x2380] ;  /* 0x0023800001907983 */ /* 0x000ea80000300800 */
[----:B------:R-:W4:Y:S04]  /*88eb0*/  LDL.LU R143, [R1+0x188] ;  /* 0x00018800018f7983 */ /* 0x000f280000300800 */
[----:B------:R-:W4:Y:S04]  /*88ec0*/  LDL.LU R141, [R1+0x1d7c] ;  /* 0x001d7c00018d7983 */ /* 0x000f280000300800 */
[----:B------:R-:W4:Y:S04]  /*88ed0*/  LDL.LU R142, [R1+0x197c] ;  /* 0x00197c00018e7983 */ /* 0x000f280000300800 */
[----:B------:R-:W4:Y:S01]  /*88ee0*/  LDL.LU R244, [R1+0x2384] ;  /* 0x0023840001f47983 */ /* 0x000f220000300800 */
[----:B------:R-:W-:-:S02]  /*88ef0*/  LOP3.LUT P2, RZ, R25, 0x10000000, RZ, 0xc0, !PT ;  /* 0x1000000019ff7812 */ /* 0x000fc4000784c0ff */
        /* <DEDUP_REMOVED lines=14> */
[----:B--2---:R-:W-:-:S05]  /*88fe0*/  IMAD.WIDE R16, R144, 0x4, R2 ;  /* 0x0000000490107825 */ /* 0x004fca00078e0202 */
[----:B------:R1:W-:Y:S04]  /*88ff0*/  @P2 STG.E desc[UR6][R16.64], R140 ;  /* 0x0000008c10002986 */ /* 0x0003e8000c101906 */
[----:B-1----:R-:W2:Y:S04]  /*89000*/  LDL.LU R140, [R1+0x157c] ;  /* 0x00157c00018c7983 */ /* 0x002ea80000300800 */
[----:B------:R-:W2:Y:S04]  /*89010*/  LDL.LU R82, [R1+0x117c] ;  /* 0x00117c0001527983 */ /* 0x000ea80000300800 */
[----:B------:R-:W2:Y:S01]  /*89020*/  LDL.LU R83, [R1+0xd7c] ;  /* 0x000d7c0001537983 */ /* 0x000ea20000300800 */
[----:B------:R-:W-:-:S02]  /*89030*/  @P6 LOP3.LUT R18, R18, 0x2000, RZ, 0xfc, !PT ;  /* 0x0000200012126812 */ /* 0x000fc400078efcff */
[----:B------:R-:W-:Y:S01]  /*89040*/  LOP3.LUT P6, RZ, R26, 0x8, RZ, 0xc0, !PT ;  /* 0x000000081aff7812 */ /* 0x000fe200078cc0ff */
[----:B------:R-:W2:Y:S01]  /*89050*/  LDL.LU R79, [R1+0x98c] ;  /* 0x00098c00014f7983 */ /* 0x000ea20000300800 */
[----:B------:R-:W-:Y:S02]  /*89060*/  LOP3.LUT R18, R18, 0xffffbfff, RZ, 0xc0, !PT ;  /* 0xffffbfff12127812 */ /* 0x000fe400078ec0ff */
[C---:B------:R-:W-:Y:S01]  /*89070*/  LOP3.LUT P3, RZ, R25.reuse, 0x20000000, RZ, 0xc0, !PT ;  /* 0x2000000019ff7812 */ /* 0x040fe2000786c0ff */
[----:B------:R-:W2:Y:S01]  /*89080*/  LDL.LU R151, [R1+0x58c] ;  /* 0x00058c0001977983 */ /* 0x000ea20000300800 */
[----:B------:R-:W-:-:S07]  /*89090*/  LOP3.LUT P4, RZ, R25, 0x40000000, RZ, 0xc0, !PT ;  /* 0x4000000019ff7812 */ /* 0x000fce000788c0ff */
[----:B------:R-:W-:Y:S02]  /*890a0*/  @P6 LOP3.LUT R18, R18, 0x4000, RZ, 0xfc, !PT ;  /* 0x0000400012126812 */ /* 0x000fe400078efcff */
[----:B------:R-:W-:Y:S01]  /*890b0*/  LOP3.LUT P6, RZ, R26, 0x4, RZ, 0xc0, !PT ;  /* 0x000000041aff7812 */ /* 0x000fe200078cc0ff */
[----:B------:R-:W-:Y:S01]  /*890c0*/  IMAD.WIDE R16, R144, 0x4, R4 ;  /* 0x0000000490107825 */ /* 0x000fe200078e0204 */
[----:B------:R-:W-:-:S04]  /*890d0*/  LOP3.LUT R18, R18, 0xffff7fff, RZ, 0xc0, !PT ;  /* 0xffff7fff12127812 */ /* 0x000fc800078ec0ff */
[----:B---3--:R1:W-:Y:S07]  /*890e0*/  @P3 STG.E desc[UR6][R16.64], R145 ;  /* 0x0000009110003986 */ /* 0x0083ee000c101906 */
[----:B------:R-:W-:Y:S02]  /*890f0*/  @P6 LOP3.LUT R18, R18, 0x8000, RZ, 0xfc, !PT ;  /* 0x0000800012126812 */ /* 0x000fe400078efcff */
[----:B------:R-:W-:Y:S01]  /*89100*/  LOP3.LUT P6, RZ, R26, 0x2, RZ, 0xc0, !PT ;  /* 0x000000021aff7812 */ /* 0x000fe200078cc0ff */
[----:B-1----:R-:W-:Y:S01]  /*89110*/  IMAD.WIDE R16, R144, 0x4, R6 ;  /* 0x0000000490107825 */ /* 0x002fe200078e0206 */
[----:B------:R-:W-:-:S04]  /*89120*/  LOP3.LUT P5, RZ, R25, 0x80000000, RZ, 0xc0, !PT ;  /* 0x8000000019ff7812 */ /* 0x000fc800078ac0ff */
[----:B----4-:R1:W-:Y:S01]  /*89130*/  @P4 STG.E desc[UR6][R16.64], R146 ;  /* 0x0000009210004986 */ /* 0x0103e2000c101906 */
[----:B------:R-:W-:-:S03]  /*89140*/  LOP3.LUT R18, R18, 0xfffeffff, RZ, 0xc0, !PT ;  /* 0xfffeffff12127812 */ /* 0x000fc600078ec0ff */
[----:B-1----:R-:W3:Y:S04]  /*89150*/  LDL.LU R146, [R1+0x238c] ;  /* 0x00238c0001927983 */ /* 0x002ee80000300800 */
[----:B------:R-:W4:Y:S01]  /*89160*/  LDL.LU R150, [R1+0x18c] ;  /* 0x00018c0001967983 */ /* 0x000f220000300800 */
[----:B------:R-:W-:Y:S02]  /*89170*/  @P6 LOP3.LUT R18, R18, 0x10000, RZ, 0xfc, !PT ;  /* 0x0001000012126812 */ /* 0x000fe400078efcff */
[----:B------:R-:W-:Y:S01]  /*89180*/  LOP3.LUT P6, RZ, R26, 0x1, RZ, 0xc0, !PT ;  /* 0x000000011aff7812 */ /* 0x000fe200078cc0ff */
[----:B------:R-:W-:Y:S01]  /*89190*/  IMAD.WIDE R16, R144, 0x4, R8 ;  /* 0x0000000490107825 */ /* 0x000fe200078e0208 */
[----:B------:R-:W3:Y:S04]  /*891a0*/  LDL.LU R148, [R1+0x1d80] ;  /* 0x001d800001947983 */ /* 0x000ee80000300800 */
[----:B------:R1:W-:Y:S04]  /*891b0*/  @P5 STG.E desc[UR6][R16.64], R143 ;  /* 0x0000008f10005986 */ /* 0x0003e8000c101906 */
[----:B------:R-:W3:Y:S04]  /*891c0*/  LDL.LU R147, [R1+0x1980] ;  /* 0x0019800001937983 */ /* 0x000ee80000300800 */
[----:B------:R-:W3:Y:S01]  /*891d0*/  LDL.LU R145, [R1+0x1ea0] ;  /* 0x001ea00001917983 */ /* 0x000ee20000300800 */
[----:B-1----:R-:W-:-:S03]  /*891e0*/  IMAD.WIDE R16, R244, 0x4, R2 ;  /* 0x00000004f4107825 */ /* 0x002fc600078e0202 */
[----:B------:R-:W3:Y:S04]  /*891f0*/  LDL.LU R144, [R1+0x1580] ;  /* 0x0015800001907983 */ /* 0x000ee80000300800 */
[----:B------:R1:W-:Y:S01]  /*89200*/  @P6 STG.E desc[UR6][R16.64], R141 ;  /* 0x0000008d10006986 */ /* 0x0003e2000c101906 */
[----:B------:R-:W-:-:S03]  /*89210*/  LOP3.LUT P6, RZ, R18, 0x10000, RZ, 0xc0, !PT ;  /* 0x0001000012ff7812 */ /* 0x000fc600078cc0ff */
[----:B------:R-:W3:Y:S01]  /*89220*/  LDL.LU R143, [R1+0x2390] ;  /* 0x00239000018f7983 */ /* 0x000ee20000300800 */
[----:B-1----:R-:W-:-:S03]  /*89230*/  IMAD.WIDE R16, R244, 0x4, R4 ;  /* 0x00000004f4107825 */ /* 0x002fc600078e0204 */
[----:B------:R-:W3:Y:S06]  /*89240*/  LDL.LU R141, [R1+0x1180] ;  /* 0x00118000018d7983 */ /* 0x000eec0000300800 */
[----:B------:R1:W-:Y:S01]  /*89250*/  @P6 STG.E desc[UR6][R16.64], R142 ;  /* 0x0000008e10006986 */ /* 0x0003e2000c101906 */
        /* <DEDUP_REMOVED lines=19> */
[----:B----4-:R3:W-:Y:S01]  /*89390*/  @P6 STG.E desc[UR6][R16.64], R150 ;  /* 0x0000009610006986 */ /* 0x0107e2000c101906 */
[----:B------:R-:W-:Y:S02]  /*893a0*/  LOP3.LUT P6, RZ, R18, 0x200, RZ, 0xc0, !PT ;  /* 0x0000020012ff7812 */ /* 0x000fe400078cc0ff */
[C---:B------:R-:W-:Y:S02]  /*893b0*/  LOP3.LUT P0, RZ, R26.reuse, 0x200, RZ, 0xc0, !PT ;  /* 0x000002001aff7812 */ /* 0x040fe4000780c0ff */
[----:B------:R-:W-:Y:S01]  /*893c0*/  LOP3.LUT P1, RZ, R26, 0x400, RZ, 0xc0, !PT ;  /* 0x000004001aff7812 */ /* 0x000fe2000782c0ff */
[----:B---3--:R-:W-:-:S08]  /*893d0*/  IMAD.WIDE R16, R146, 0x4, R2 ;  /* 0x0000000492107825 */ /* 0x008fd000078e0202 */
        /* <DEDUP_REMOVED lines=11> */
[----:B------:R1:W-:Y:S02]  /*89490*/  @P2 STG.E desc[UR6][R16.64], R144 ;  /* 0x0000009010002986 */ /* 0x0003e4000c101906 */
[----:B-1----:R-:W-:-:S02]  /*894a0*/  IMAD.WIDE R16, R143, 0x4, R2 ;  /* 0x000000048f107825 */ /* 0x002fc400078e0202 */
[----:B------:R-:W4:Y:S04]  /*894b0*/  LDL.LU R144, [R1+0x1d84] ;  /* 0x001d840001907983 */ /* 0x000f280000300800 */
        /* <DEDUP_REMOVED lines=21> */
[C---:B------:R-:W-:Y:S01]  /*89610*/  LOP3.LUT P3, RZ, R26.reuse, 0x10000, RZ, 0xc0, !PT ;  /* 0x000100001aff7812 */ /* 0x040fe2000786c0ff */
[----:B------:R-:W4:Y:S01]  /*89620*/  LDL.LU R148, [R1+0x1588] ;  /* 0x0015880001947983 */ /* 0x000f220000300800 */
[----:B------:R-:W-:-:S03]  /*89630*/  LOP3.LUT P4, RZ, R26, 0x20000, RZ, 0xc0, !PT ;  /* 0x000200001aff7812 */ /* 0x000fc6000788c0ff */
[----:B------:R-:W4:Y:S01]  /*89640*/  LDL.LU R147, [R1+0x1188] ;  /* 0x0011880001937983 */ /* 0x000f220000300800 */
[C---:B------:R-:W-:Y:S02]  /*89650*/  LOP3.LUT P5, RZ, R26.reuse, 0x40000, RZ, 0xc0, !PT ;  /* 0x000400001aff7812 */ /* 0x040fe400078ac0ff */
[----:B------:R-:W-:Y:S02]  /*89660*/  LOP3.LUT P6, RZ, R26, 0x8000000, RZ, 0xc0, !PT ;  /* 0x080000001aff7812 */ /* 0x000fe400078cc0ff */
[----:B------:R-:W-:Y:S01]  /*89670*/  LOP3.LUT R18, R18, 0xfffffffd, RZ, 0xc0, !PT ;  /* 0xfffffffd12127812 */ /* 0x000fe200078ec0ff */
[----:B---3--:R1:W-:Y:S04]  /*89680*/  @P2 STG.E desc[UR6][R16.64], R146 ;  /* 0x0000009210002986 */ /* 0x0083e8000c101906 */
[----:B-1----:R-:W3:Y:S06]  /*89690*/  LDL.LU R146, [R1+0xd88] ;  /* 0x000d880001927983 */ /* 0x002eec0000300800 */
        /* <DEDUP_REMOVED lines=10> */
[----:B----4-:R1:W-:Y:S02]  /*89740*/  @P3 STG.E desc[UR6][R16.64], R144 ;  /* 0x0000009010003986 */ /* 0x0103e4000c101906 */
[C---:B-1----:R-:W-:Y:S02]  /*89750*/  IMAD.WIDE R16, R140.reuse, 0x4, R4 ;  /* 0x000000048c107825 */ /* 0x042fe400078e0204 */
[----:B------:R-:W2:Y:S04]  /*89760*/  LDL.LU R144, [R1+0x998] ;  /* 0x0009980001907983 */ /* 0x000ea80000300800 */
[----:B------:R1:W-:Y:S02]  /*89770*/  @P4 STG.E desc[UR6][R16.64], R141 ;  /* 0x0000008d10004986 */ /* 0x0003e4000c101906 */
[----:B-1----:R-:W-:-:S02]  /*89780*/  IMAD.WIDE R16, R140, 0x4, R6 ;  /* 0x000000048c107825 */ /* 0x002fc400078e0206 */
[----:B------:R-:W4:Y:S04]  /*89790*/  LDL.LU R141, [R1+0x598] ;  /* 0x00059800018d7983 */ /* 0x000f280000300800 */
[----:B------:R1:W-:Y:S02]  /*897a0*/  @P5 STG.E desc[UR6][R16.64], R142 ;  /* 0x0000008e10005986 */ /* 0x0003e4000c101906 */
[----:B-1----:R-:W-:Y:S02]  /*897b0*/  IMAD.WIDE R16, R140, 0x4, R8 ;  /* 0x000000048c107825 */ /* 0x002fe400078e0208 */
[----:B------:R-:W4:Y:S04]  /*897c0*/  LDL.LU R142, [R1+0x1d8c] ;  /* 0x001d8c00018e7983 */ /* 0x000f280000300800 */
[----:B------:R-:W4:Y:S04]  /*897d0*/  LDL.LU R140, [R1+0x198c] ;  /* 0x00198c00018c7983 */ /* 0x000f280000300800 */
        /* <DEDUP_REMOVED lines=46> */
[----:B-1----:R-:W-:Y:S01]  /*89ac0*/  IMAD.WIDE R16, R143, 0x4, R4 ;  /* 0x000000048f107825 */ /* 0x002fe200078e0204 */
[----:B------:R-:W-:Y:S01]  /*89ad0*/  LOP3.LUT P4, RZ, R27, 0x1, RZ, 0xc0, !PT ;  /* 0x000000011bff7812 */ /* 0x000fe2000788c0ff */
[----:B------:R-:W4:Y:S04]  /*89ae0*/  LDL.LU R147, [R1+0x1eac] ;  /* 0x001eac0001937983 */ /* 0x000f280000300800 */
[----:B---3--:R1:W-:Y:S02]  /*89af0*/  @P1 STG.E desc[UR6][R16.64], R146 ;  /* 0x0000009210001986 */ /* 0x0083e4000c101906 */
[----:B-1----:R-:W-:-:S02]  /*89b00*/  IMAD.WIDE R16, R143, 0x4, R6 ;  /* 0x000000048f107825 */ /* 0x002fc400078e0206 */
[----:B------:R-:W3:Y:S04]  /*89b10*/  LDL.LU R146, [R1+0x158c] ;  /* 0x00158c0001927983 */ /* 0x000ee80000300800 */
[----:B--2---:R1:W-:Y:S02]  /*89b20*/  @P2 STG.E desc[UR6][R16.64], R144 ;  /* 0x0000009010002986 */ /* 0x0043e4000c101906 */
[----:B-1----:R-:W-:Y:S02]  /*89b30*/  IMAD.WIDE R16, R143, 0x4, R8 ;  /* 0x000000048f107825 */ /* 0x002fe400078e0208 */
[----:B------:R-:W2:Y:S04]  /*89b40*/  LDL.LU R144, [R1+0x118c] ;  /* 0x00118c0001907983 */ /* 0x000ea80000300800 */
[----:B----4-:R1:W-:Y:S04]  /*89b50*/  @P3 STG.E desc[UR6][R16.64], R141 ;  /* 0x0000008d10003986 */ /* 0x0103e8000c101906 */
[----:B------:R-:W4:Y:S04]  /*89b60*/  LDL.LU R143, [R1+0xd8c] ;  /* 0x000d8c00018f7983 */ /* 0x000f280000300800 */
[----:B-1----:R-:W4:Y:S01]  /*89b70*/  LDL.LU R141, [R1+0x99c] ;  /* 0x00099c00018d7983 */ /* 0x002f220000300800 */
[----:B------:R-:W-:-:S05]  /*89b80*/  IMAD.WIDE R16, R145, 0x4, R2 ;  /* 0x0000000491107825 */ /* 0x000fca00078e0202 */
[----:B------:R1:W-:Y:S04]  /*89b90*/  @P4 STG.E desc[UR6][R16.64], R142 ;  /* 0x0000008e10004986 */ /* 0x0003e8000c101906 */
[----:B-1----:R-:W2:Y:S01]  /*89ba0*/  LDL.LU R142, [R1+0x23a8] ;  /* 0x0023a800018e7983 */ /* 0x002ea20000300800 */
[----:B------:R-:W-:Y:S01]  /*89bb0*/  LOP3.LUT P5, RZ, R27, 0x2, RZ, 0xc0, !PT ;  /* 0x000000021bff7812 */ /* 0x000fe200078ac0ff */
[----:B------:R-:W-:-:S12]  /*89bc0*/  IMAD.WIDE R16, R145, 0x4, R4 ;  /* 0x0000000491107825 */ /* 0x000fd800078e0204 */
[----:B------:R1:W-:Y:S04]  /*89bd0*/  @P5 STG.E desc[UR6][R16.64], R140 ;  /* 0x0000008c10005986 */ /* 0x0003e8000c101906 */
[----:B-1----:R-:W4:Y:S01]  /*89be0*/  LDL.LU R140, [R1+0x59c] ;  /* 0x00059c00018c7983 */ /* 0x002f220000300800 */
[----:B------:R-:W-:Y:S02]  /*89bf0*/  LOP3.LUT P6, RZ, R27, 0x4000, RZ, 0xc0, !PT ;  /* 0x000040001bff7812 */ /* 0x000fe400078cc0ff */
        /* <DEDUP_REMOVED lines=8> */
[----:B------:R-:W4:Y:S01]  /*89c80*/  LDL.LU R79, [R1+0x1190] ;  /* 0x00119000014f7983 */ /* 0x000f220000300800 */
[----:B------:R-:W-:-:S03]  /*89c90*/  LOP3.LUT P2, RZ, R27, 0x4, RZ, 0xc0, !PT ;  /* 0x000000041bff7812 */ /* 0x000fc6000784c0ff */
[----:B------:R-:W4:Y:S04]  /*89ca0*/  LDL.LU R148, [R1+0x23b0] ;  /* 0x0023b00001947983 */ /* 0x000f280000300800 */
[----:B------:R-:W-:Y:S01]  /*89cb0*/  @P6 LOP3.LUT R19, R19, 0x4000000, RZ, 0xfc, !PT ;  /* 0x0400000013136812 */ /* 0x000fe200078efcff */
[----:B------:R-:W4:Y:S01]  /*89cc0*/  LDL.LU R151, [R1+0xd90] ;  /* 0x000d900001977983 */ /* 0x000f220000300800 */
[----:B------:R-:W-:Y:S02]  /*89cd0*/  LOP3.LUT P6, RZ, R27, 0x1000, RZ, 0xc0, !PT ;  /* 0x000010001bff7812 */ /* 0x000fe400078cc0ff */
[----:B------:R-:W-:Y:S02]  /*89ce0*/  LOP3.LUT R19, R19, 0xf7ffffff, RZ, 0xc0, !PT ;  /* 0xf7ffffff13137812 */ /* 0x000fe400078ec0ff */
[----:B------:R-:W-:Y:S01]  /*89cf0*/  LOP3.LUT P3, RZ, R27, 0x8, RZ, 0xc0, !PT ;  /* 0x000000081bff7812 */ /* 0x000fe2000786c0ff */
[----:B------:R-:W-:Y:S01]  /*89d00*/  IMAD.WIDE R16, R145, 0x4, R6 ;  /* 0x0000000491107825 */ /* 0x000fe200078e0206 */
[----:B------:R-:W-:Y:S01]  /*89d10*/  LOP3.LUT P4, RZ, R27, 0x10, RZ, 0xc0, !PT ;  /* 0x000000101bff7812 */ /* 0x000fe2000788c0ff */
[----:B------:R-:W4:Y:S06]  /*89d20*/  LDL.LU R149, [R1+0x9a0] ;  /* 0x0009a00001957983 */ /* 0x000f2c0000300800 */
        /* <DEDUP_REMOVED lines=11> */
[----:B------:R-:W-:Y:S02]  /*89de0*/  LOP3.LUT P5, RZ, R27, 0x20, RZ, 0xc0, !PT ;  /* 0x000000201bff7812 */ /* 0x000fe400078ac0ff */
[----:B------:R-:W-:-:S09]  /*89df0*/  LOP3.LUT R19, R19, 0x7fffffff, RZ, 0xc0, !PT ;  /* 0x7fffffff13137812 */ /* 0x000fd200078ec0ff */
[----:B------:R-:W-:Y:S02]  /*89e00*/  @P6 LOP3.LUT R19, R19, 0x80000000, RZ, 0xfc, !PT ;  /* 0x8000000013136812 */ /* 0x000fe400078efcff */
[----:B------:R-:W-:Y:S02]  /*89e10*/  LOP3.LUT P6, RZ, R27, 0x80, RZ, 0xc0, !PT ;  /* 0x000000801bff7812 */ /* 0x000fe400078cc0ff */
[----:B------:R-:W-:-:S11]  /*89e20*/  LOP3.LUT R18, R18, 0xfffffffe, RZ, 0xc0, !PT ;  /* 0xfffffffe12127812 */ /* 0x000fd600078ec0ff */
[----:B------:R-:W-:Y:S02]  /*89e30*/  @P6 LOP3.LUT R18, R18, 0x1, RZ, 0xfc, !PT ;  /* 0x0000000112126812 */ /* 0x000fe400078efcff */
[----:B------:R-:W-:Y:S01]  /*89e40*/  LOP3.LUT P6, RZ, R27, 0x40, RZ, 0xc0, !PT ;  /* 0x000000401bff7812 */ /* 0x000fe200078cc0ff */
[----:B------:R1:W-:Y:S02]  /*89e50*/  @P2 STG.E desc[UR6][R16.64], R147 ;  /* 0x0000009310002986 */ /* 0x0003e4000c101906 */
[----:B-1----:R-:W-:-:S05]  /*89e60*/  IMAD.WIDE R16, R145, 0x4, R8 ;  /* 0x0000000491107825 */ /* 0x002fca00078e0208 */
[----:B---3--:R2:W-:Y:S02]  /*89e70*/  @P3 STG.E desc[UR6][R16.64], R146 ;  /* 0x0000009210003986 */ /* 0x0085e4000c101906 */
[----:B--2---:R-:W-:-:S05]  /*89e80*/  IMAD.WIDE R16, R142, 0x4, R2 ;  /* 0x000000048e107825 */ /* 0x004fca00078e0202 */
[----:B------:R1:W-:Y:S02]  /*89e90*/  @P4 STG.E desc[UR6][R16.64], R144 ;  /* 0x0000009010004986 */ /* 0x0003e4000c101906 */
[----:B-1----:R-:W-:-:S05]  /*89ea0*/  IMAD.WIDE R16, R142, 0x4, R4 ;  /* 0x000000048e107825 */ /* 0x002fca00078e0204 */
[----:B----4-:R1:W-:Y:S04]  /*89eb0*/  @P5 STG.E desc[UR6][R16.64], R143 ;  /* 0x0000008f10005986 */ /* 0x0103e8000c101906 */
[----:B-1----:R-:W2:Y:S04]  /*89ec0*/  LDL.LU R143, [R1+0x23b4] ;  /* 0x0023b400018f7983 */ /* 0x002ea80000300800 */
[----:B------:R-:W3:Y:S04]  /*89ed0*/  LDL.LU R150, [R1+0x5a0] ;  /* 0x0005a00001967983 */ /* 0x000ee80000300800 */
[----:B------:R-:W4:Y:S01]  /*89ee0*/  LDL.LU R147, [R1+0x1a0] ;  /* 0x0001a00001937983 */ /* 0x000f220000300800 */
[----:B------:R-:W-:-:S03]  /*89ef0*/  IMAD.WIDE R16, R142, 0x4, R6 ;  /* 0x000000048e107825 */ /* 0x000fc600078e0206 */
[----:B------:R-:W2:Y:S04]  /*89f00*/  LDL.LU R145, [R1+0x1d94] ;  /* 0x001d940001917983 */ /* 0x000ea80000300800 */
[----:B------:R1:W-:Y:S01]  /*89f10*/  @P6 STG.E desc[UR6][R16.64], R141 ;  /* 0x0000008d10006986 */ /* 0x0003e2000c101906 */
[----:B------:R-:W-:-:S03]  /*89f20*/  LOP3.LUT P6, RZ, R18, 0x1, RZ, 0xc0, !PT ;  /* 0x0000000112ff7812 */ /* 0x000fc600078cc0ff */
[----:B------:R-:W2:Y:S04]  /*89f30*/  LDL.LU R146, [R1+0x1994] ;  /* 0x0019940001927983 */ /* 0x000ea80000300800 */
[----:B------:R-:W2:Y:S01]  /*89f40*/  LDL.LU R144, [R1+0x1594] ;  /* 0x0015940001907983 */ /* 0x000ea20000300800 */
[----:B-1----:R-:W-:-:S03]  /*89f50*/  IMAD.WIDE R16, R142, 0x4, R8 ;  /* 0x000000048e107825 */ /* 0x002fc600078e0208 */
[----:B------:R-:W2:Y:S04]  /*89f60*/  LDL.LU R141, [R1+0x1194] ;  /* 0x00119400018d7983 */ /* 0x000ea80000300800 */
[----:B------:R1:W-:Y:S04]  /*89f70*/  @P6 STG.E desc[UR6][R16.64], R140 ;  /* 0x0000008c10006986 */ /* 0x0003e8000c101906 */
        /* <DEDUP_REMOVED lines=23> */
[C---:B------:R-:W-:Y:S01]  /*8a0f0*/  LOP3.LUT P1, RZ, R27.reuse, 0x10000, RZ, 0xc0, !PT ;  /* 0x000100001bff7812 */ /* 0x040fe2000782c0ff */
[----:B-1----:R-:W-:Y:S01]  /*8a100*/  IMAD.WIDE R16, R148, 0x4, R6 ;  /* 0x0000000494107825 */ /* 0x002fe200078e0206 */
[C---:B------:R-:W-:Y:S02]  /*8a110*/  LOP3.LUT P2, RZ, R27.reuse, 0x20000, RZ, 0xc0, !PT ;  /* 0x000200001bff7812 */ /* 0x040fe4000784c0ff */
[C---:B------:R-:W-:Y:S02]  /*8a120*/  LOP3.LUT P3, RZ, R27.reuse, 0x40000, RZ, 0xc0, !PT ;  /* 0x000400001bff7812 */ /* 0x040fe4000786c0ff */
[C---:B------:R-:W-:Y:S02]  /*8a130*/  LOP3.LUT P4, RZ, R27.reuse, 0x80000, RZ, 0xc0, !PT ;  /* 0x000800001bff7812 */ /* 0x040fe4000788c0ff */
[----:B------:R-:W-:-:S03]  /*8a140*/  LOP3.LUT P5, RZ, R27, 0x100000, RZ, 0xc0, !PT ;  /* 0x001000001bff7812 */ /* 0x000fc600078ac0ff */
[----:B---3--:R1:W-:Y:S02]  /*8a150*/  @P6 STG.E desc[UR6][R16.64], R150 ;  /* 0x0000009610006986 */ /* 0x0083e4000c101906 */
[----:B-1----:R-:W-:-:S05]  /*8a160*/  IMAD.WIDE R16, R148, 0x4, R8 ;  /* 0x0000000494107825 */ /* 0x002fca00078e0208 */
[----:B----4-:R2:W-:Y:S02]  /*8a170*/  @P0 STG.E desc[UR6][R16.64], R147 ;  /* 0x0000009310000986 */ /* 0x0105e4000c101906 */
[----:B--2---:R-:W-:-:S05]  /*8a180*/  IMAD.WIDE R16, R143, 0x4, R2 ;  /* 0x000000048f107825 */ /* 0x004fca00078e0202 */
[----:B------:R1:W-:Y:S02]  /*8a190*/  @P1 STG.E desc[UR6][R16.64], R145 ;  /* 0x0000009110001986 */ /* 0x0003e4000c101906 */
[----:B-1----:R-:W-:-:S05]  /*8a1a0*/  IMAD.WIDE R16, R143, 0x4, R4 ;  /* 0x000000048f107825 */ /* 0x002fca00078e0204 */
[----:B------:R1:W-:Y:S02]  /*8a1b0*/  @P2 STG.E desc[UR6][R16.64], R146 ;  /* 0x0000009210002986 */ /* 0x0003e4000c101906 */
[----:B-1----:R-:W-:-:S05]  /*8a1c0*/  IMAD.WIDE R16, R143, 0x4, R6 ;  /* 0x000000048f107825 */ /* 0x002fca00078e0206 */
[----:B------:R1:W-:Y:S02]  /*8a1d0*/  @P3 STG.E desc[UR6][R16.64], R144 ;  /* 0x0000009010003986 */ /* 0x0003e4000c101906 */
[----:B-1----:R-:W-:Y:S02]  /*8a1e0*/  IMAD.WIDE R16, R143, 0x4, R8 ;  /* 0x000000048f107825 */ /* 0x002fe400078e0208 */
[----:B------:R-:W2:Y:S04]  /*8a1f0*/  LDL.LU R143, [R1+0x9a4] ;  /* 0x0009a400018f7983 */ /* 0x000ea80000300800 */
[----:B------:R1:W-:Y:S04]  /*8a200*/  @P4 STG.E desc[UR6][R16.64], R141 ;  /* 0x0000008d10004986 */ /* 0x0003e8000c101906 */
        /* <DEDUP_REMOVED lines=28> */
[----:B------:R-:W-:Y:S01]  /*8a3d0*/  LOP3.LUT P4, RZ, R27, 0x800000, RZ, 0xc0, !PT ;  /* 0x008000001bff7812 */ /* 0x000fe2000788c0ff */
        /* <DEDUP_REMOVED lines=71> */
[C---:B-1----:R-:W-:Y:S02]  /*8a850*/  IMAD.WIDE R16, R142.reuse, 0x4, R6 ;  /* 0x000000048e107825 */ /* 0x042fe400078e0206 */
[----:B------:R-:W2:Y:S04]  /*8a860*/  LDL.LU R143, [R1+0x1da0] ;  /* 0x001da000018f7983 */ /* 0x000ea80000300800 */
[----:B---3--:R1:W-:Y:S02]  /*8a870*/  @P4 STG.E desc[UR6][R16.64], R141 ;  /* 0x0000008d10004986 */ /* 0x0083e4000c101906 */
        /* <DEDUP_REMOVED lines=40> */
[----:B------:R-:W-:Y:S01]  /*8ab00*/  @P6 LOP3.LUT R19, R19, 0x4000, RZ, 0xfc, !PT ;  /* 0x0000400013136812 */ /* 0x000fe200078efcff */
[----:B--2---:R-:W-:-:S05]  /*8ab10*/  IMAD.WIDE R16, R140, 0x4, R2 ;  /* 0x000000048c107825 */ /* 0x004fca00078e0202 */
[----:B------:R1:W-:Y:S02]  /*8ab20*/  @P2 STG.E desc[UR6][R16.64], R143 ;  /* 0x0000008f10002986 */ /* 0x0003e4000c101906 */
[C---:B-1----:R-:W-:Y:S02]  /*8ab30*/  IMAD.WIDE R16, R140.reuse, 0x4, R4 ;  /* 0x000000048c107825 */ /* 0x042fe400078e0204 */
[----:B------:R-:W2:Y:S04]  /*8ab40*/  LDL.LU R143, [R1+0x1b4] ;  /* 0x0001b400018f7983 */ /* 0x000ea80000300800 */
[----:B---3--:R1:W-:Y:S02]  /*8ab50*/  @P3 STG.E desc[UR6][R16.64], R141 ;  /* 0x0000008d10003986 */ /* 0x0083e4000c101906 */
[----:B-1----:R-:W-:-:S02]  /*8ab60*/  IMAD.WIDE R16, R140, 0x4, R6 ;  /* 0x000000048c107825 */ /* 0x002fc400078e0206 */
[----:B------:R-:W3:Y:S04]  /*8ab70*/  LDL.LU R141, [R1+0x1da8] ;  /* 0x001da800018d7983 */ /* 0x000ee80000300800 */
[----:B----4-:R1:W-:Y:S02]  /*8ab80*/  @P4 STG.E desc[UR6][R16.64], R142 ;  /* 0x0000008e10004986 */ /* 0x0103e4000c101906 */
[----:B-1----:R-:W-:Y:S02]  /*8ab90*/  IMAD.WIDE R16, R140, 0x4, R8 ;  /* 0x000000048c107825 */ /* 0x002fe400078e0208 */
[----:B------:R-:W4:Y:S04]  /*8aba0*/  LDL.LU R142, [R1+0x19a8] ;  /* 0x0019a800018e7983 */ /* 0x000f280000300800 */
[----:B------:R-:W4:Y:S04]  /*8abb0*/  LDL.LU R140, [R1+0x15a8] ;  /* 0x0015a800018c7983 */ /* 0x000f280000300800 */
[----:B------:R-:W3:Y:S01]  /*8abc0*/  LDL.LU R144, [R1+0x23dc] ;  /* 0x0023dc0001907983 */ /* 0x000ee20000300800 */
[----:B------:R-:W-:-:S02]  /*8abd0*/  LOP3.LUT P6, RZ, R28, 0x4000, RZ, 0xc0, !PT ;  /* 0x000040001cff7812 */ /* 0x000fc400078cc0ff */
[----:B------:R-:W-:Y:S02]  /*8abe0*/  LOP3.LUT R19, R19, 0xffff7fff, RZ, 0xc0, !PT ;  /* 0xffff7fff13137812 */ /* 0x000fe400078ec0ff */
[----:B------:R-:W-:-:S09]  /*8abf0*/  LOP3.LUT P5, RZ, R28, 0x800, RZ, 0xc0, !PT ;  /* 0x000008001cff7812 */ /* 0x000fd200078ac0ff */
[----:B------:R-:W-:Y:S02]  /*8ac00*/  @P6 LOP3.LUT R19, R19, 0x8000, RZ, 0xfc, !PT ;  /* 0x0000800013136812 */ /* 0x000fe400078efcff */
[----:B------:R-:W-:Y:S02]  /*8ac10*/  LOP3.LUT P6, RZ, R28, 0x2000, RZ, 0xc0, !PT ;  /* 0x000020001cff7812 */ /* 0x000fe400078cc0ff */
[----:B------:R-:W-:Y:S01]  /*8ac20*/  LOP3.LUT R19, R19, 0xfffeffff, RZ, 0xc0, !PT ;  /* 0xfffeffff13137812 */ /* 0x000fe200078ec0ff */
[----:B------:R1:W-:Y:S10]  /*8ac30*/  @P5 STG.E desc[UR6][R16.64], R246 ;  /* 0x000000f610005986 */ /* 0x0003f4000c101906 */
[----:B------:R-:W-:-:S02]  /*8ac40*/  @P6 LOP3.LUT R19, R19, 0x10000, RZ, 0xfc, !PT ;  /* 0x0001000013136812 */ /* 0x000fc400078efcff */
        /* <DEDUP_REMOVED lines=54> */
[----:B------:R-:W-:-:S03]  /*8afb0*/  IMAD.WIDE R16, R144, 0x4, R8 ;  /* 0x0000000490107825 */ /* 0x000fc600078e0208 */
[----:B------:R-:W4:Y:S04]  /*8afc0*/  LDL.LU R150, [R1+0x23e8] ;  /* 0x0023e80001967983 */ /* 0x000f280000300800 */
        /* <DEDUP_REMOVED lines=17> */
[----:B------:R-:W2:Y:S04]  /*8b0e0*/  LDL.LU R83, [R1+0x11ac] ;  /* 0x0011ac0001537983 */ /* 0x000ea80000300800 */
[----:B------:R-:W2:Y:S04]  /*8b0f0*/  LDL.LU R79, [R1+0xdac] ;  /* 0x000dac00014f7983 */ /* 0x000ea80000300800 */
[----:B------:R-:W2:Y:S01]  /*8b100*/  LDL.LU R151, [R1+0x9bc] ;  /* 0x0009bc0001977983 */ /* 0x000ea20000300800 */
[----:B------:R-:W-:-:S03]  /*8b110*/  LOP3.LUT R19, R19, 0xffffffdf, RZ, 0xc0, !PT ;  /* 0xffffffdf13137812 */ /* 0x000fc600078ec0ff */
[----:B------:R-:W2:Y:S01]  /*8b120*/  LDL.LU R149, [R1+0x5bc] ;  /* 0x0005bc0001957983 */ /* 0x000ea20000300800 */
[----:B------:R-:W-:Y:S02]  /*8b130*/  @P6 LOP3.LUT R19, R19, 0x20, RZ, 0xfc, !PT ;  /* 0x0000002013136812 */ /* 0x000fe400078efcff */
[----:B------:R-:W-:Y:S02]  /*8b140*/  LOP3.LUT P6, RZ, R29, 0x4, RZ, 0xc0, !PT ;  /* 0x000000041dff7812 */ /* 0x000fe400078cc0ff */
[C---:B------:R-:W-:Y:S02]  /*8b150*/  LOP3.LUT P3, RZ, R28.reuse, 0x10000000, RZ, 0xc0, !PT ;  /* 0x100000001cff7812 */ /* 0x040fe4000786c0ff */
[----:B------:R-:W-:Y:S01]  /*8b160*/  LOP3.LUT P4, RZ, R28, 0x20000000, RZ, 0xc0, !PT ;  /* 0x200000001cff7812 */ /* 0x000fe2000788c0ff */
[----:B---3--:R-:W-:Y:S01]  /*8b170*/  IMAD.WIDE R16, R143, 0x4, R2 ;  /* 0x000000048f107825 */ /* 0x008fe200078e0202 */
[----:B------:R-:W-:Y:S01]  /*8b180*/  LOP3.LUT R19, R19, 0xffffffbf, RZ, 0xc0, !PT ;  /* 0xffffffbf13137812 */ /* 0x000fe200078ec0ff */
[----:B------:R-:W3:Y:S06]  /*8b190*/  LDL.LU R148, [R1+0x1bc] ;  /* 0x0001bc0001947983 */ /* 0x000eec0000300800 */
[----:B------:R-:W-:-:S02]  /*8b1a0*/  @P6 LOP3.LUT R19, R19, 0x40, RZ, 0xfc, !PT ;  /* 0x0000004013136812 */ /* 0x000fc400078efcff */
[----:B------:R-:W-:Y:S01]  /*8b1b0*/  LOP3.LUT P6, RZ, R29, 0x2, RZ, 0xc0, !PT ;  /* 0x000000021dff7812 */ /* 0x000fe200078cc0ff */
[----:B------:R1:W-:Y:S01]  /*8b1c0*/  @P3 STG.E desc[UR6][R16.64], R147 ;  /* 0x0000009310003986 */ /* 0x0003e2000c101906 */
[----:B------:R-:W-:Y:S01]  /*8b1d0*/  LOP3.LUT R19, R19, 0xffffff7f, RZ, 0xc0, !PT ;  /* 0xffffff7f13137812 */ /* 0x000fe200078ec0ff */
[----:B-1----:R-:W-:Y:S02]  /*8b1e0*/  IMAD.WIDE R16, R143, 0x4, R4 ;  /* 0x000000048f107825 */ /* 0x002fe400078e0204 */
[----:B------:R-:W3:Y:S08]  /*8b1f0*/  LDL.LU R147, [R1+0x1eb0] ;  /* 0x001eb00001937983 */ /* 0x000ef00000300800 */
[----:B------:R-:W-:-:S02]  /*8b200*/  @P6 LOP3.LUT R19, R19, 0x80, RZ, 0xfc, !PT ;  /* 0x0000008013136812 */ /* 0x000fc400078efcff */
[----:B------:R-:W-:Y:S01]  /*8b210*/  LOP3.LUT P6, RZ, R29, 0x1, RZ, 0xc0, !PT ;  /* 0x000000011dff7812 */ /* 0x000fe200078cc0ff */
[----:B----4-:R1:W-:Y:S01]  /*8b220*/  @P4 STG.E desc[UR6][R16.64], R145 ;  /* 0x0000009110004986 */ /* 0x0103e2000c101906 */
[----:B------:R-:W-:Y:S02]  /*8b230*/  LOP3.LUT P5, RZ, R28, 0x40000000, RZ, 0xc0, !PT ;  /* 0x400000001cff7812 */ /* 0x000fe400078ac0ff */
[----:B------:R-:W-:Y:S01]  /*8b240*/  LOP3.LUT R19, R19, 0xfffffeff, RZ, 0xc0, !PT ;  /* 0xfffffeff13137812 */ /* 0x000fe200078ec0ff */
[----:B-1----:R-:W4:Y:S08]  /*8b250*/  LDL.LU R145, [R1+0x1db0] ;  /* 0x001db00001917983 */ /* 0x002f300000300800 */
[----:B------:R-:W-:-:S02]  /*8b260*/  @P6 LOP3.LUT R19, R19, 0x100, RZ, 0xfc, !PT ;  /* 0x0000010013136812 */ /* 0x000fc400078efcff */
[----:B------:R-:W-:Y:S01]  /*8b270*/  LOP3.LUT P6, RZ, R28, 0x80000000, RZ, 0xc0, !PT ;  /* 0x800000001cff7812 */ /* 0x000fe200078cc0ff */
[----:B------:R-:W-:-:S05]  /*8b280*/  IMAD.WIDE R16, R143, 0x4, R6 ;  /* 0x000000048f107825 */ /* 0x000fca00078e0206 */
[----:B------:R1:W-:Y:S02]  /*8b290*/  @P5 STG.E desc[UR6][R16.64], R146 ;  /* 0x0000009210005986 */ /* 0x0003e4000c101906 */
[----:B-1----:R-:W-:Y:S02]  /*8b2a0*/  IMAD.WIDE R16, R143, 0x4, R8 ;  /* 0x000000048f107825 */ /* 0x002fe400078e0208 */
[----:B------:R-:W4:Y:S04]  /*8b2b0*/  LDL.LU R146, [R1+0x19b0] ;  /* 0x0019b00001927983 */ /* 0x000f280000300800 */
[----:B------:R1:W-:Y:S01]  /*8b2c0*/  @P6 STG.E desc[UR6][R16.64], R141 ;  /* 0x0000008d10006986 */ /* 0x0003e2000c101906 */
[----:B------:R-:W-:-:S03]  /*8b2d0*/  LOP3.LUT P6, RZ, R19, 0x100, RZ, 0xc0, !PT ;  /* 0x0000010013ff7812 */ /* 0x000fc600078cc0ff */
[----:B------:R-:W4:Y:S01]  /*8b2e0*/  LDL.LU R143, [R1+0x15b0] ;  /* 0x0015b000018f7983 */ /* 0x000f220000300800 */
[----:B-1----:R-:W-:-:S09]  /*8b2f0*/  IMAD.WIDE R16, R82, 0x4, R2 ;  /* 0x0000000452107825 */ /* 0x002fd200078e0202 */
        /* <DEDUP_REMOVED lines=14> */
[C---:B-1----:R-:W-:Y:S01]  /*8b3e0*/  IMAD.WIDE R16, R150.reuse, 0x4, R2 ;  /* 0x0000000496107825 */ /* 0x042fe200078e0202 */
        /* <DEDUP_REMOVED lines=12> */
[----:B---3--:R1:W-:Y:S02]  /*8b4b0*/  @P6 STG.E desc[UR6][R16.64], R148 ;  /* 0x0000009410006986 */ /* 0x0083e4000c101906 */
[----:B-1----:R-:W-:-:S05]  /*8b4c0*/  IMAD.WIDE R16, R144, 0x4, R2 ;  /* 0x0000000490107825 */ /* 0x002fca00078e0202 */
[----:B------:R1:W-:Y:S02]  /*8b4d0*/  @P0 STG.E desc[UR6][R16.64], R147 ;  /* 0x0000009310000986 */ /* 0x0003e4000c101906 */
[----:B-1----:R-:W-:-:S05]  /*8b4e0*/  IMAD.WIDE R16, R144, 0x4, R4 ;  /* 0x0000000490107825 */ /* 0x002fca00078e0204 */
[----:B----4-:R1:W-:Y:S04]  /*8b4f0*/  @P1 STG.E desc[UR6][R16.64], R145 ;  /* 0x0000009110001986 */ /* 0x0103e8000c101906 */
        /* <DEDUP_REMOVED lines=49> */
[----:B---3--:R1:W-:Y:S02]  /*8b810*/  @P2 STG.E desc[UR6][R16.64], R145 ;  /* 0x0000009110002986 */ /* 0x0083e4000c101906 */
[----:B-1----:R-:W-:Y:S02]  /*8b820*/  IMAD.WIDE R16, R141, 0x4, R8 ;  /* 0x000000048d107825 */ /* 0x002fe400078e0208 */
[----:B------:R-:W3:Y:S04]  /*8b830*/  LDL.LU R141, [R1+0x2400] ;  /* 0x00240000018d7983 */ /* 0x000ee80000300800 */
[----:B------:R-:W3:Y:S01]  /*8b840*/  LDL.LU R79, [R1+0x5c4] ;  /* 0x0005c400014f7983 */ /* 0x000ee20000300800 */
[----:B------:R-:W-:-:S02]  /*8b850*/  LOP3.LUT P3, RZ, R29, 0x8000, RZ, 0xc0, !PT ;  /* 0x000080001dff7812 */ /* 0x000fc4000786c0ff */
[----:B------:R-:W-:Y:S01]  /*8b860*/  @P6 LOP3.LUT R20, R20, 0x80000000, RZ, 0xfc, !PT ;  /* 0x8000000014146812 */ /* 0x000fe200078efcff */
[----:B------:R-:W3:Y:S01]  /*8b870*/  LDL.LU R145, [R1+0x11b8] ;  /* 0x0011b80001917983 */ /* 0x000ee20000300800 */
[C---:B------:R-:W-:Y:S02]  /*8b880*/  LOP3.LUT P6, RZ, R29.reuse, 0x80000, RZ, 0xc0, !PT ;  /* 0x000800001dff7812 */ /* 0x040fe400078cc0ff */
[C---:B------:R-:W-:Y:S02]  /*8b890*/  LOP3.LUT P4, RZ, R29.reuse, 0x10000, RZ, 0xc0, !PT ;  /* 0x000100001dff7812 */ /* 0x040fe4000788c0ff */
[----:B------:R-:W-:Y:S02]  /*8b8a0*/  LOP3.LUT P5, RZ, R29, 0x20000, RZ, 0xc0, !PT ;  /* 0x000200001dff7812 */ /* 0x000fe400078ac0ff */
[----:B------:R-:W-:-:S03]  /*8b8b0*/  LOP3.LUT R19, R19, 0xfffffffe, RZ, 0xc0, !PT ;  /* 0xfffffffe13137812 */ /* 0x000fc600078ec0ff */
[----:B----4-:R2:W-:Y:S04]  /*8b8c0*/  @P3 STG.E desc[UR6][R16.64], R146 ;  /* 0x0000009210003986 */ /* 0x0105e8000c101906 */
        /* <DEDUP_REMOVED lines=49> */
[----:B-1----:R-:W-:-:S05]  /*8bbe0*/  IMAD.WIDE R16, R141, 0x4, R6 ;  /* 0x000000048d107825 */ /* 0x002fca00078e0206 */
[----:B----4-:R1:W-:Y:S02]  /*8bbf0*/  @P3 STG.E desc[UR6][R16.64], R143 ;  /* 0x0000008f10003986 */ /* 0x0103e4000c101906 */
[----:B-1----:R-:W-:-:S05]  /*8bc00*/  IMAD.WIDE R16, R141, 0x4, R8 ;  /* 0x000000048d107825 */ /* 0x002fca00078e0208 */
        /* <DEDUP_REMOVED lines=36> */
[----:B------:R-:W2:Y:S08]  /*8be50*/  LDL.LU R149, [R1+0x11c0] ;  /* 0x0011c00001957983 */ /* 0x000eb00000300800 */
[----:B------:R-:W-:-:S02]  /*8be60*/  @P6 LOP3.LUT R20, R20, 0x400000, RZ, 0xfc, !PT ;  /* 0x0040000014146812 */ /* 0x000fc400078efcff */
[----:B------:R-:W-:Y:S01]  /*8be70*/  LOP3.LUT P6, RZ, R30, 0x80, RZ, 0xc0, !PT ;  /* 0x000000801eff7812 */ /* 0x000fe200078cc0ff */
[----:B------:R-:W-:Y:S01]  /*8be80*/  IMAD.WIDE R16, R146, 0x4, R6 ;  /* 0x0000000492107825 */ /* 0x000fe200078e0206 */
[----:B------:R-:W-:Y:S02]  /*8be90*/  LOP3.LUT R20, R20, 0xff7fffff, RZ, 0xc0, !PT ;  /* 0xff7fffff14147812 */ /* 0x000fe400078ec0ff */
[----:B------:R-:W-:Y:S02]  /*8bea0*/  LOP3.LUT P4, RZ, R30, 0x8, RZ, 0xc0, !PT ;  /* 0x000000081eff7812 */ /* 0x000fe4000788c0ff */
[----:B---3--:R1:W-:Y:S07]  /*8beb0*/  @P3 STG.E desc[UR6][R16.64], R145 ;  /* 0x0000009110003986 */ /* 0x0083ee000c101906 */
[----:B------:R-:W-:-:S02]  /*8bec0*/  @P6 LOP3.LUT R20, R20, 0x800000, RZ, 0xfc, !PT ;  /* 0x0080000014146812 */ /* 0x000fc400078efcff */
[C---:B------:R-:W-:Y:S01]  /*8bed0*/  LOP3.LUT P6, RZ, R30.reuse, 0x40, RZ, 0xc0, !PT ;  /* 0x000000401eff7812 */ /* 0x040fe200078cc0ff */
[----:B-1----:R-:W3:Y:S01]  /*8bee0*/  LDL.LU R145, [R1+0x2410] ;  /* 0x0024100001917983 */ /* 0x002ee20000300800 */
[----:B------:R-:W-:-:S03]  /*8bef0*/  LOP3.LUT P5, RZ, R30, 0x10, RZ, 0xc0, !PT ;  /* 0x000000101eff7812 */ /* 0x000fc600078ac0ff */
[----:B------:R-:W3:Y:S01]  /*8bf00*/  LDL.LU R150, [R1+0xdc0] ;  /* 0x000dc00001967983 */ /* 0x000ee20000300800 */
[----:B------:R-:W-:Y:S01]  /*8bf10*/  LOP3.LUT R20, R20, 0xfeffffff, RZ, 0xc0, !PT ;  /* 0xfeffffff14147812 */ /* 0x000fe200078ec0ff */
[----:B------:R-:W-:Y:S02]  /*8bf20*/  IMAD.WIDE R16, R146, 0x4, R8 ;  /* 0x0000000492107825 */ /* 0x000fe400078e0208 */
[----:B------:R-:W3:Y:S04]  /*8bf30*/  LDL.LU R148, [R1+0x9d0] ;  /* 0x0009d00001947983 */ /* 0x000ee80000300800 */
[----:B------:R-:W-:Y:S02]  /*8bf40*/  @P6 LOP3.LUT R20, R20, 0x1000000, RZ, 0xfc, !PT ;  /* 0x0100000014146812 */ /* 0x000fe400078efcff */
[----:B------:R-:W-:Y:S01]  /*8bf50*/  LOP3.LUT P6, RZ, R30, 0x20, RZ, 0xc0, !PT ;  /* 0x000000201eff7812 */ /* 0x000fe200078cc0ff */
[----:B----4-:R1:W-:Y:S02]  /*8bf60*/  @P4 STG.E desc[UR6][R16.64], R144 ;  /* 0x0000009010004986 */ /* 0x0103e4000c101906 */
        /* <DEDUP_REMOVED lines=30> */
[----:B---3--:R-:W-:Y:S01]  /*8c150*/  IMAD.WIDE R16, R145, 0x4, R2 ;  /* 0x0000000491107825 */ /* 0x008fe200078e0202 */
        /* <DEDUP_REMOVED lines=67> */
[----:B------:R-:W-:Y:S01]  /*8c590*/  LOP3.LUT R20, R20, 0xfffeffff, RZ, 0xc0, !PT ;  /* 0xfffeffff14147812 */ /* 0x000fe200078ec0ff */
        /* <DEDUP_REMOVED lines=12> */
[----:B------:R-:W-:-:S02]  /*8c660*/  @P6 LOP3.LUT R20, R20, 0x10000, RZ, 0xfc, !PT ;  /* 0x0001000014146812 */ /* 0x000fc400078efcff */
        /* <DEDUP_REMOVED lines=29> */
[----:B------:R1:W-:Y:S02]  /*8c840*/  @P6 STG.E desc[UR6][R16.64], R148 ;  /* 0x0000009410006986 */ /* 0x0003e4000c101906 */
[----:B-1----:R-:W-:-:S05]  /*8c850*/  IMAD.WIDE R16, R144, 0x4, R4 ;  /* 0x0000000490107825 */ /* 0x002fca00078e0204 */
[----:B------:R1:W-:Y:S02]  /*8c860*/  @P0 STG.E desc[UR6][R16.64], R147 ;  /* 0x0000009310000986 */ /* 0x0003e4000c101906 */
[----:B-1----:R-:W-:-:S05]  /*8c870*/  IMAD.WIDE R16, R144, 0x4, R6 ;  /* 0x0000000490107825 */ /* 0x002fca00078e0206 */
[----:B------:R1:W-:Y:S02]  /*8c880*/  @P1 STG.E desc[UR6][R16.64], R145 ;  /* 0x0000009110001986 */ /* 0x0003e4000c101906 */
[----:B-1----:R-:W-:Y:S02]  /*8c890*/  IMAD.WIDE R16, R144, 0x4, R8 ;  /* 0x0000000490107825 */ /* 0x002fe400078e0208 */
[----:B------:R-:W4:Y:S01]  /*8c8a0*/  LDL.LU R144, [R1+0x1dc] ;  /* 0x0001dc0001907983 */ /* 0x000f220000300800 */
[C---:B------:R-:W-:Y:S02]  /*8c8b0*/  LOP3.LUT P2, RZ, R31.reuse, 0x8, RZ, 0xc0, !PT ;  /* 0x000000081fff7812 */ /* 0x040fe4000784c0ff */
[C---:B------:R-:W-:Y:S02]  /*8c8c0*/  LOP3.LUT P3, RZ, R31.reuse, 0x10, RZ, 0xc0, !PT ;  /* 0x000000101fff7812 */ /* 0x040fe4000786c0ff */
[C---:B------:R-:W-:Y:S02]  /*8c8d0*/  LOP3.LUT P4, RZ, R31.reuse, 0x20, RZ, 0xc0, !PT ;  /* 0x000000201fff7812 */ /* 0x040fe4000788c0ff */
[----:B------:R-:W-:-:S07]  /*8c8e0*/  LOP3.LUT P5, RZ, R31, 0x40, RZ, 0xc0, !PT ;  /* 0x000000401fff7812 */ /* 0x000fce00078ac0ff */
[----:B--2---:R1:W-:Y:S04]  /*8c8f0*/  @P2 STG.E desc[UR6][R16.64], R143 ;  /* 0x0000008f10002986 */ /* 0x0043e8000c101906 */
[----:B-1----:R-:W2:Y:S01]  /*8c900*/  LDL.LU R143, [R1+0x1dd0] ;  /* 0x001dd000018f7983 */ /* 0x002ea20000300800 */
[----:B---3--:R-:W-:-:S05]  /*8c910*/  IMAD.WIDE R16, R146, 0x4, R2 ;  /* 0x0000000492107825 */ /* 0x008fca00078e0202 */
[----:B------:R1:W-:Y:S02]  /*8c920*/  @P3 STG.E desc[UR6][R16.64], R141 ;  /* 0x0000008d10003986 */ /* 0x0003e4000c101906 */
[C---:B-1----:R-:W-:Y:S02]  /*8c930*/  IMAD.WIDE R16, R146.reuse, 0x4, R4 ;  /* 0x0000000492107825 */ /* 0x042fe400078e0204 */
[----:B------:R-:W3:Y:S04]  /*8c940*/  LDL.LU R141, [R1+0x19d0] ;  /* 0x0019d000018d7983 */ /* 0x000ee80000300800 */
[----:B----4-:R1:W-:Y:S02]  /*8c950*/  @P4 STG.E desc[UR6][R16.64], R142 ;  /* 0x0000008e10004986 */ /* 0x0103e4000c101906 */
[----:B-1----:R-:W-:-:S02]  /*8c960*/  IMAD.WIDE R16, R146, 0x4, R6 ;  /* 0x0000000492107825 */ /* 0x002fc400078e0206 */
[----:B------:R-:W4:Y:S04]  /*8c970*/  LDL.LU R142, [R1+0x15d0] ;  /* 0x0015d000018e7983 */ /* 0x000f280000300800 */
[----:B------:R1:W-:Y:S04]  /*8c980*/  @P5 STG.E desc[UR6][R16.64], R140 ;  /* 0x0000008c10005986 */ /* 0x0003e8000c101906 */
[----:B-1----:R-:W2:Y:S04]  /*8c990*/  LDL.LU R140, [R1+0x242c] ;  /* 0x00242c00018c7983 */ /* 0x002ea80000300800 */
[----:B------:R-:W4:Y:S04]  /*8c9a0*/  LDL.LU R82, [R1+0x2430] ;  /* 0x0024300001527983 */ /* 0x000f280000300800 */
[----:B------:R-:W4:Y:S04]  /*8c9b0*/  LDL.LU R241, [R1+0x11d0] ;  /* 0x0011d00001f17983 */ /* 0x000f280000300800 */
[----:B------:R-:W4:Y:S01]  /*8c9c0*/  LDL.LU R245, [R1+0xdd0] ;  /* 0x000dd00001f57983 */ /* 0x000f220000300800 */
[----:B------:R-:W-:-:S03]  /*8c9d0*/  LOP3.LUT P2, RZ, R31, 0x80, RZ, 0xc0, !PT ;  /* 0x000000801fff7812 */ /* 0x000fc6000784c0ff */
[----:B------:R-:W4:Y:S01]  /*8c9e0*/  LDL.LU R240, [R1+0x9e0] ;  /* 0x0009e00001f07983 */ /* 0x000f220000300800 */
[----:B------:R-:W-:-:S03]  /*8c9f0*/  IMAD.WIDE R16, R146, 0x4, R8 ;  /* 0x0000000492107825 */ /* 0x000fc600078e0208 */
[----:B------:R-:W4:Y:S01]  /*8ca00*/  LDL.LU R150, [R1+0x2434] ;  /* 0x0024340001967983 */ /* 0x000f220000300800 */
[C---:B------:R-:W-:Y:S02]  /*8ca10*/  LOP3.LUT P3, RZ, R31.reuse, 0x100, RZ, 0xc0, !PT ;  /* 0x000001001fff7812 */ /* 0x040fe4000786c0ff */
[C---:B------:R-:W-:Y:S02]  /*8ca20*/  LOP3.LUT P4, RZ, R31.reuse, 0x200, RZ, 0xc0, !PT ;  /* 0x000002001fff7812 */ /* 0x040fe4000788c0ff */
[C---:B------:R-:W-:Y:S01]  /*8ca30*/  LOP3.LUT P5, RZ, R31.reuse, 0x400, RZ, 0xc0, !PT ;  /* 0x000004001fff7812 */ /* 0x040fe200078ac0ff */
[----:B------:R1:W-:Y:S04]  /*8ca40*/  @P2 STG.E desc[UR6][R16.64], R144 ;  /* 0x0000009010002986 */ /* 0x0003e8000c101906 */
        /* <DEDUP_REMOVED lines=85> */
[----:B--2---:R3:W-:Y:S02]  /*8cfa0*/  @P3 STG.E desc[UR6][R16.64], R141 ;  /* 0x0000008d10003986 */ /* 0x0047e4000c101906 */
[----:B---3--:R-:W-:-:S05]  /*8cfb0*/  IMAD.WIDE R16, R143, 0x4, R2 ;  /* 0x000000048f107825 */ /* 0x008fca00078e0202 */
[----:B------:R1:W-:Y:S02]  /*8cfc0*/  @P4 STG.E desc[UR6][R16.64], R142 ;  /* 0x0000008e10004986 */ /* 0x0003e4000c101906 */
[----:B-1----:R-:W-:-:S05]  /*8cfd0*/  IMAD.WIDE R16, R143, 0x4, R4 ;  /* 0x000000048f107825 */ /* 0x002fca00078e0204 */
[----:B----4-:R1:W-:Y:S04]  /*8cfe0*/  @P5 STG.E desc[UR6][R16.64], R140 ;  /* 0x0000008c10005986 */ /* 0x0103e8000c101906 */
        /* <DEDUP_REMOVED lines=24> */
[----:B------:R-:W2:Y:S01]  /*8d170*/  LDL.LU R244, [R1+0x19dc] ;  /* 0x0019dc0001f47983 */ /* 0x000ea20000300800 */
[----:B------:R-:W-:-:S02]  /*8d180*/  LOP3.LUT R21, R21, 0xdfffffff, RZ, 0xc0, !PT ;  /* 0xdfffffff15157812 */ /* 0x000fc400078ec0ff */
[----:B------:R-:W-:Y:S01]  /*8d190*/  LOP3.LUT P3, RZ, R31, 0x8000000, RZ, 0xc0, !PT ;  /* 0x080000001fff7812 */ /* 0x000fe2000786c0ff */
[----:B------:R-:W2:Y:S01]  /*8d1a0*/  LDL.LU R82, [R1+0x15dc] ;  /* 0x0015dc0001527983 */ /* 0x000ea20000300800 */
[----:B------:R-:W-:Y:S02]  /*8d1b0*/  @P6 LOP3.LUT R21, R21, 0x20000000, RZ, 0xfc, !PT ;  /* 0x2000000015156812 */ /* 0x000fe400078efcff */
[----:B------:R-:W-:Y:S01]  /*8d1c0*/  LOP3.LUT P6, RZ, R155, 0x2, RZ, 0xc0, !PT ;  /* 0x000000029bff7812 */ /* 0x000fe200078cc0ff */
[----:B------:R-:W-:Y:S01]  /*8d1d0*/  IMAD.WIDE R16, R143, 0x4, R8 ;  /* 0x000000048f107825 */ /* 0x000fe200078e0208 */
[----:B------:R-:W2:Y:S04]  /*8d1e0*/  LDL.LU R151, [R1+0xddc] ;  /* 0x000ddc0001977983 */ /* 0x000ea80000300800 */
[----:B------:R-:W2:Y:S01]  /*8d1f0*/  LDL.LU R149, [R1+0x9ec] ;  /* 0x0009ec0001957983 */ /* 0x000ea20000300800 */
[----:B------:R-:W-:-:S03]  /*8d200*/  LOP3.LUT R21, R21, 0xbfffffff, RZ, 0xc0, !PT ;  /* 0xbfffffff15157812 */ /* 0x000fc600078ec0ff */
[----:B------:R-:W2:Y:S04]  /*8d210*/  LDL.LU R150, [R1+0x5ec] ;  /* 0x0005ec0001967983 */ /* 0x000ea80000300800 */
[----:B------:R-:W2:Y:S04]  /*8d220*/  LDL.LU R148, [R1+0x2448] ;  /* 0x0024480001947983 */ /* 0x000ea80000300800 */
[----:B------:R-:W2:Y:S04]  /*8d230*/  LDL.LU R147, [R1+0x1ec] ;  /* 0x0001ec0001937983 */ /* 0x000ea80000300800 */
[----:B------:R-:W2:Y:S04]  /*8d240*/  LDL.LU R143, [R1+0x244c] ;  /* 0x00244c00018f7983 */ /* 0x000ea80000300800 */
[----:B---3--:R1:W-:Y:S01]  /*8d250*/  @P3 STG.E desc[UR6][R16.64], R79 ;  /* 0x0000004f10003986 */ /* 0x0083e2000c101906 */
[----:B------:R-:W-:-:S02]  /*8d260*/  @P6 LOP3.LUT R21, R21, 0x40000000, RZ, 0xfc, !PT ;  /* 0x4000000015156812 */ /* 0x000fc400078efcff */
[----:B------:R-:W-:Y:S01]  /*8d270*/  LOP3.LUT P6, RZ, R155, 0x1, RZ, 0xc0, !PT ;  /* 0x000000019bff7812 */ /* 0x000fe200078cc0ff */
[----:B-1----:R-:W3:Y:S01]  /*8d280*/  LDL.LU R79, [R1+0x11dc] ;  /* 0x0011dc00014f7983 */ /* 0x002ee20000300800 */
[----:B------:R-:W-:-:S11]  /*8d290*/  LOP3.LUT R21, R21, 0x7fffffff, RZ, 0xc0, !PT ;  /* 0x7fffffff15157812 */ /* 0x000fd600078ec0ff */
[----:B------:R-:W-:Y:S02]  /*8d2a0*/  @P6 LOP3.LUT R21, R21, 0x80000000, RZ, 0xfc, !PT ;  /* 0x8000000015156812 */ /* 0x000fe400078efcff */
[C---:B------:R-:W-:Y:S02]  /*8d2b0*/  LOP3.LUT P6, RZ, R31.reuse, 0x80000000, RZ, 0xc0, !PT ;  /* 0x800000001fff7812 */ /* 0x040fe400078cc0ff */
[C---:B------:R-:W-:Y:S02]  /*8d2c0*/  LOP3.LUT P4, RZ, R31.reuse, 0x10000000, RZ, 0xc0, !PT ;  /* 0x100000001fff7812 */ /* 0x040fe4000788c0ff */
[----:B------:R-:W-:Y:S01]  /*8d2d0*/  LOP3.LUT P5, RZ, R31, 0x20000000, RZ, 0xc0, !PT ;  /* 0x200000001fff7812 */ /* 0x000fe200078ac0ff */
[----:B----4-:R-:W-:Y:S01]  /*8d2e0*/  IMAD.WIDE R16, R141, 0x4, R2 ;  /* 0x000000048d107825 */ /* 0x010fe200078e0202 */
[----:B------:R-:W-:-:S07]  /*8d2f0*/  LOP3.LUT R20, R20, 0xfffffffe, RZ, 0xc0, !PT ;  /* 0xfffffffe14147812 */ /* 0x000fce00078ec0ff */
[----:B------:R-:W-:Y:S02]  /*8d300*/  @P6 LOP3.LUT R20, R20, 0x1, RZ, 0xfc, !PT ;  /* 0x0000000114146812 */ /* 0x000fe400078efcff */
[----:B------:R-:W-:Y:S01]  /*8d310*/  LOP3.LUT P6, RZ, R31, 0x40000000, RZ, 0xc0, !PT ;  /* 0x400000001fff7812 */ /* 0x000fe200078cc0ff */
[----:B------:R1:W-:Y:S02]  /*8d320*/  @P4 STG.E desc[UR6][R16.64], R145 ;  /* 0x0000009110004986 */ /* 0x0003e4000c101906 */
[C---:B-1----:R-:W-:Y:S02]  /*8d330*/  IMAD.WIDE R16, R141.reuse, 0x4, R4 ;  /* 0x000000048d107825 */ /* 0x042fe400078e0204 */
[----:B------:R-:W4:Y:S04]  /*8d340*/  LDL.LU R145, [R1+0x1de0] ;  /* 0x001de00001917983 */ /* 0x000f280000300800 */
[----:B------:R1:W-:Y:S02]  /*8d350*/  @P5 STG.E desc[UR6][R16.64], R146 ;  /* 0x0000009210005986 */ /* 0x0003e4000c101906 */
[----:B-1----:R-:W-:-:S02]  /*8d360*/  IMAD.WIDE R16, R141, 0x4, R6 ;  /* 0x000000048d107825 */ /* 0x002fc400078e0206 */
[----:B------:R-:W4:Y:S04]  /*8d370*/  LDL.LU R146, [R1+0x19e0] ;  /* 0x0019e00001927983 */ /* 0x000f280000300800 */
[----:B------:R1:W-:Y:S01]  /*8d380*/  @P6 STG.E desc[UR6][R16.64], R144 ;  /* 0x0000009010006986 */ /* 0x0003e2000c101906 */
[----:B------:R-:W-:Y:S01]  /*8d390*/  LOP3.LUT P6, RZ, R20, 0x1, RZ, 0xc0, !PT ;  /* 0x0000000114ff7812 */ /* 0x000fe200078cc0ff */
[----:B-1----:R-:W-:Y:S02]  /*8d3a0*/  IMAD.WIDE R16, R141, 0x4, R8 ;  /* 0x000000048d107825 */ /* 0x002fe400078e0208 */
[----:B------:R-:W4:Y:S10]  /*8d3b0*/  LDL.LU R144, [R1+0x15e0] ;  /* 0x0015e00001907983 */ /* 0x000f340000300800 */
[----:B------:R1:W-:Y:S01]  /*8d3c0*/  @P6 STG.E desc[UR6][R16.64], R142 ;  /* 0x0000008e10006986 */ /* 0x0003e2000c101906 */
[----:B------:R-:W-:-:S03]  /*8d3d0*/  LOP3.LUT P6, RZ, R21, 0x80000000, RZ, 0xc0, !PT ;  /* 0x8000000015ff7812 */ /* 0x000fc600078cc0ff */
[----:B------:R-:W4:Y:S01]  /*8d3e0*/  LDL.LU R141, [R1+0x11e0] ;  /* 0x0011e000018d7983 */ /* 0x000f220000300800 */
        /* <DEDUP_REMOVED lines=36> */
[----:B------:R1:W-:Y:S02]  /*8d630*/  @P3 STG.E desc[UR6][R16.64], R144 ;  /* 0x0000009010003986 */ /* 0x0003e4000c101906 */
[----:B-1----:R-:W-:Y:S02]  /*8d640*/  IMAD.WIDE R16, R143, 0x4, R8 ;  /* 0x000000048f107825 */ /* 0x002fe400078e0208 */
[----:B------:R-:W4:Y:S04]  /*8d650*/  LDL.LU R143, [R1+0x9f0] ;  /* 0x0009f000018f7983 */ /* 0x000f280000300800 */
[----:B------:R1:W-:Y:S04]  /*8d660*/  @P4 STG.E desc[UR6][R16.64], R141 ;  /* 0x0000008d10004986 */ /* 0x0003e8000c101906 */
[----:B-1----:R-:W3:Y:S04]  /*8d670*/  LDL.LU R141, [R1+0x5f0] ;  /* 0x0005f000018d7983 */ /* 0x002ee80000300800 */
[----:B------:R-:W3:Y:S04]  /*8d680*/  LDL.LU R246, [R1+0x1f0] ;  /* 0x0001f00001f67983 */ /* 0x000ee80000300800 */
[----:B------:R-:W3:Y:S04]  /*8d690*/  LDL.LU R241, [R1+0x1de4] ;  /* 0x001de40001f17983 */ /* 0x000ee80000300800 */
[----:B------:R-:W3:Y:S01]  /*8d6a0*/  LDL.LU R245, [R1+0x19e4] ;  /* 0x0019e40001f57983 */ /* 0x000ee20000300800 */
[----:B--2---:R-:W-:-:S05]  /*8d6b0*/  IMAD.WIDE R16, R142, 0x4, R2 ;  /* 0x000000048e107825 */ /* 0x004fca00078e0202 */
[----:B------:R1:W-:Y:S04]  /*8d6c0*/  @P5 STG.E desc[UR6][R16.64], R140 ;  /* 0x0000008c10005986 */ /* 0x0003e8000c101906 */
[----:B-1----:R-:W2:Y:S04]  /*8d6d0*/  LDL.LU R140, [R1+0x2454] ;  /* 0x00245400018c7983 */ /* 0x002ea80000300800 */
[----:B------:R-:W2:Y:S01]  /*8d6e0*/  LDL.LU R240, [R1+0x15e4] ;  /* 0x0015e40001f07983 */ /* 0x000ea20000300800 */
[----:B------:R-:W-:Y:S02]  /*8d6f0*/  LOP3.LUT P6, RZ, R155, 0x2000000, RZ, 0xc0, !PT ;  /* 0x020000009bff7812 */ /* 0x000fe400078cc0ff */
[----:B------:R-:W-:Y:S01]  /*8d700*/  LOP3.LUT R21, R21, 0xfffdffff, RZ, 0xc0, !PT ;  /* 0xfffdffff15157812 */ /* 0x000fe200078ec0ff */
[----:B------:R-:W2:Y:S04]  /*8d710*/  LDL.LU R244, [R1+0x11e4] ;  /* 0x0011e40001f47983 */ /* 0x000ea80000300800 */
[----:B------:R-:W2:Y:S04]  /*8d720*/  LDL.LU R82, [R1+0xde4] ;  /* 0x000de40001527983 */ /* 0x000ea80000300800 */
[----:B------:R-:W2:Y:S02]  /*8d730*/  LDL.LU R83, [R1+0x9f4] ;  /* 0x0009f40001537983 */ /* 0x000ea40000300800 */
[----:B------:R-:W-:-:S02]  /*8d740*/  @P6 LOP3.LUT R21, R21, 0x20000, RZ, 0xfc, !PT ;  /* 0x0002000015156812 */ /* 0x000fc400078efcff */
        /* <DEDUP_REMOVED lines=9> */
[----:B------:R-:W2:Y:S01]  /*8d7e0*/  LDL.LU R147, [R1+0x15e8] ;  /* 0x0015e80001937983 */ /* 0x000ea20000300800 */
[----:B------:R-:W-:-:S03]  /*8d7f0*/  LOP3.LUT P2, RZ, R155, 0x2000, RZ, 0xc0, !PT ;  /* 0x000020009bff7812 */ /* 0x000fc6000784c0ff */
[----:B------:R-:W2:Y:S01]  /*8d800*/  LDL.LU R145, [R1+0x245c] ;  /* 0x00245c0001917983 */ /* 0x000ea20000300800 */
[C---:B------:R-:W-:Y:S01]  /*8d810*/  LOP3.LUT P3, RZ, R155.reuse, 0x4000, RZ, 0xc0, !PT ;  /* 0x000040009bff7812 */ /* 0x040fe2000786c0ff */
[----:B------:R-:W-:Y:S01]  /*8d820*/  IMAD.WIDE R16, R142, 0x4, R4 ;  /* 0x000000048e107825 */ /* 0x000fe200078e0204 */
[----:B------:R-:W-:Y:S01]  /*8d830*/  LOP3.LUT P4, RZ, R155, 0x8000, RZ, 0xc0, !PT ;  /* 0x000080009bff7812 */ /* 0x000fe2000788c0ff */
[----:B------:R-:W2:Y:S02]  /*8d840*/  LDL.LU R146, [R1+0x11e8] ;  /* 0x0011e80001927983 */ /* 0x000ea40000300800 */
[----:B------:R-:W-:Y:S02]  /*8d850*/  @P6 LOP3.LUT R21, R21, 0x80000, RZ, 0xfc, !PT ;  /* 0x0008000015156812 */ /* 0x000fe400078efcff */
        /* <DEDUP_REMOVED lines=18> */
[----:B----4-:R1:W-:Y:S02]  /*8d980*/  @P2 STG.E desc[UR6][R16.64], R143 ;  /* 0x0000008f10002986 */ /* 0x0103e4000c101906 */
[C---:B-1----:R-:W-:Y:S02]  /*8d990*/  IMAD.WIDE R16, R142.reuse, 0x4, R6 ;  /* 0x000000048e107825 */ /* 0x042fe400078e0206 */
[----:B------:R-:W4:Y:S04]  /*8d9a0*/  LDL.LU R143, [R1+0x9f8] ;  /* 0x0009f800018f7983 */ /* 0x000f280000300800 */
[----:B---3--:R1:W-:Y:S02]  /*8d9b0*/  @P3 STG.E desc[UR6][R16.64], R141 ;  /* 0x0000008d10003986 */ /* 0x0083e4000c101906 */
[----:B-1----:R-:W-:-:S02]  /*8d9c0*/  IMAD.WIDE R16, R142, 0x4, R8 ;  /* 0x000000048e107825 */ /* 0x002fc400078e0208 */
[----:B------:R-:W3:Y:S04]  /*8d9d0*/  LDL.LU R141, [R1+0x5f8] ;  /* 0x0005f800018d7983 */ /* 0x000ee80000300800 */
[----:B------:R2:W-:Y:S04]  /*8d9e0*/  @P4 STG.E desc[UR6][R16.64], R246 ;  /* 0x000000f610004986 */ /* 0x0005e8000c101906 */
[----:B------:R-:W4:Y:S01]  /*8d9f0*/  LDL.LU R142, [R1+0x2460] ;  /* 0x00246000018e7983 */ /* 0x000f220000300800 */
        /* <DEDUP_REMOVED lines=38> */
[----:B----4-:R-:W-:-:S05]  /*8dc60*/  IMAD.WIDE R16, R142, 0x4, R2 ;  /* 0x000000048e107825 */ /* 0x010fca00078e0202 */
[----:B------:R1:W-:Y:S01]  /*8dc70*/  @P2 STG.E desc[UR6][R16.64], R144 ;  /* 0x0000009010002986 */ /* 0x0003e2000c101906 */
[----:B------:R-:W-:Y:S01]  /*8dc80*/  LOP3.LUT P5, RZ, R155, 0x80000000, RZ, 0xc0, !PT ;  /* 0x800000009bff7812 */ /* 0x000fe200078ac0ff */
[----:B-1----:R-:W-:-:S05]  /*8dc90*/  IMAD.WIDE R16, R142, 0x4, R4 ;  /* 0x000000048e107825 */ /* 0x002fca00078e0204 */
[----:B------:R1:W-:Y:S02]  /*8dca0*/  @P3 STG.E desc[UR6][R16.64], R143 ;  /* 0x0000008f10003986 */ /* 0x0003e4000c101906 */
[----:B-1----:R-:W-:-:S05]  /*8dcb0*/  IMAD.WIDE R16, R142, 0x4, R6 ;  /* 0x000000048e107825 */ /* 0x002fca00078e0206 */
[----:B---3--:R1:W-:Y:S02]  /*8dcc0*/  @P4 STG.E desc[UR6][R16.64], R141 ;  /* 0x0000008d10004986 */ /* 0x0083e4000c101906 */
[----:B-1----:R-:W-:-:S05]  /*8dcd0*/  IMAD.WIDE R16, R142, 0x4, R8 ;  /* 0x000000048e107825 */ /* 0x002fca00078e0208 */
[----:B--2---:R1:W-:Y:S04]  /*8dce0*/  @P5 STG.E desc[UR6][R16.64], R140 ;  /* 0x0000008c10005986 */ /* 0x0043e8000c101906 */
        /* <DEDUP_REMOVED lines=27> */
[----:B------:R-:W2:Y:S04]  /*8dea0*/  LDL.LU R83, [R1+0x1df0] ;  /* 0x001df00001537983 */ /* 0x000ea80000300800 */
[----:B------:R-:W2:Y:S01]  /*8deb0*/  LDL.LU R149, [R1+0x246c] ;  /* 0x00246c0001957983 */ /* 0x000ea20000300800 */
[----:B------:R-:W-:-:S02]  /*8dec0*/  @P6 LOP3.LUT R21, R21, 0x2000, RZ, 0xfc, !PT ;  /* 0x0000200015156812 */ /* 0x000fc400078efcff */
[----:B------:R-:W-:Y:S01]  /*8ded0*/  LOP3.LUT P6, RZ, R156, 0x80, RZ, 0xc0, !PT ;  /* 0x000000809cff7812 */ /* 0x000fe200078cc0ff */
[----:B------:R-:W2:Y:S01]  /*8dee0*/  LDL.LU R79, [R1+0x19f0] ;  /* 0x0019f000014f7983 */ /* 0x000ea20000300800 */
[----:B------:R-:W-:-:S03]  /*8def0*/  LOP3.LUT R21, R21, 0xffffbfff, RZ, 0xc0, !PT ;  /* 0xffffbfff15157812 */ /* 0x000fc600078ec0ff */
[----:B------:R-:W2:Y:S01]  /*8df00*/  LDL.LU R151, [R1+0x15f0] ;  /* 0x0015f00001977983 */ /* 0x000ea20000300800 */
[C---:B------:R-:W-:Y:S02]  /*8df10*/  LOP3.LUT P3, RZ, R156.reuse, 0x2, RZ, 0xc0, !PT ;  /* 0x000000029cff7812 */ /* 0x040fe4000786c0ff */
[----:B------:R-:W-:Y:S01]  /*8df20*/  LOP3.LUT P4, RZ, R156, 0x4, RZ, 0xc0, !PT ;  /* 0x000000049cff7812 */ /* 0x000fe2000788c0ff */
[----:B------:R-:W-:Y:S01]  /*8df30*/  IMAD.WIDE R16, R144, 0x4, R4 ;  /* 0x0000000490107825 */ /* 0x000fe200078e0204 */
[----:B------:R-:W2:Y:S03]  /*8df40*/  LDL.LU R150, [R1+0x11f0] ;  /* 0x0011f00001967983 */ /* 0x000ea60000300800 */
[----:B------:R-:W-:Y:S02]  /*8df50*/  @P6 LOP3.LUT R21, R21, 0x4000, RZ, 0xfc, !PT ;  /* 0x0000400015156812 */ /* 0x000fe400078efcff */
[----:B------:R-:W-:-:S02]  /*8df60*/  LOP3.LUT P6, RZ, R156, 0x40, RZ, 0xc0, !PT ;  /* 0x000000409cff7812 */ /* 0x000fc400078cc0ff */
[----:B------:R-:W-:Y:S02]  /*8df70*/  LOP3.LUT R21, R21, 0xffff7fff, RZ, 0xc0, !PT ;  /* 0xffff7fff15157812 */ /* 0x000fe400078ec0ff */
[----:B------:R-:W-:-:S09]  /*8df80*/  LOP3.LUT P5, RZ, R156, 0x8, RZ, 0xc0, !PT ;  /* 0x000000089cff7812 */ /* 0x000fd200078ac0ff */
[----:B------:R-:W-:Y:S02]  /*8df90*/  @P6 LOP3.LUT R21, R21, 0x8000, RZ, 0xfc, !PT ;  /* 0x0000800015156812 */ /* 0x000fe400078efcff */
[----:B------:R-:W-:Y:S01]  /*8dfa0*/  LOP3.LUT P6, RZ, R156, 0x20, RZ, 0xc0, !PT ;  /* 0x000000209cff7812 */ /* 0x000fe200078cc0ff */
[----:B---3--:R1:W-:Y:S01]  /*8dfb0*/  @P3 STG.E desc[UR6][R16.64], R145 ;  /* 0x0000009110003986 */ /* 0x0083e2000c101906 */
[----:B------:R-:W-:Y:S01]  /*8dfc0*/  LOP3.LUT R21, R21, 0xfffeffff, RZ, 0xc0, !PT ;  /* 0xfffeffff15157812 */ /* 0x000fe200078ec0ff */
[----:B-1----:R-:W-:-:S10]  /*8dfd0*/  IMAD.WIDE R16, R144, 0x4, R6 ;  /* 0x0000000490107825 */ /* 0x002fd400078e0206 */
[----:B------:R-:W-:Y:S02]  /*8dfe0*/  @P6 LOP3.LUT R21, R21, 0x10000, RZ, 0xfc, !PT ;  /* 0x0001000015156812 */ /* 0x000fe400078efcff */
[----:B------:R-:W-:Y:S01]  /*8dff0*/  LOP3.LUT P6, RZ, R156, 0x10, RZ, 0xc0, !PT ;  /* 0x000000109cff7812 */ /* 0x000fe200078cc0ff */
[----:B----4-:R1:W-:Y:S04]  /*8e000*/  @P4 STG.E desc[UR6][R16.64], R146 ;  /* 0x0000009210004986 */ /* 0x0103e8000c101906 */
[----:B-1----:R-:W3:Y:S01]  /*8e010*/  LDL.LU R146, [R1+0x2470] ;  /* 0x0024700001927983 */ /* 0x002ee20000300800 */
        /* <DEDUP_REMOVED lines=36> */
[----:B---3--:R-:W-:-:S08]  /*8e260*/  IMAD.WIDE R16, R146, 0x4, R2 ;  /* 0x0000000492107825 */ /* 0x008fd000078e0202 */
        /* <DEDUP_REMOVED lines=39> */
[----:B------:R-:W-:-:S03]  /*8e4e0*/  LOP3.LUT P5, RZ, R156, 0x1000000, RZ, 0xc0, !PT ;  /* 0x010000009cff7812 */ /* 0x000fc600078ac0ff */
[----:B------:R-:W4:Y:S01]  /*8e4f0*/  LDL.LU R145, [R1+0x19fc] ;  /* 0x0019fc0001917983 */ /* 0x000f220000300800 */
[----:B------:R-:W-:Y:S02]  /*8e500*/  LOP3.LUT P6, RZ, R157, 0x2, RZ, 0xc0, !PT ;  /* 0x000000029dff7812 */ /* 0x000fe400078cc0ff */
[----:B------:R-:W-:Y:S01]  /*8e510*/  LOP3.LUT R21, R21, 0xfffffffd, RZ, 0xc0, !PT ;  /* 0xfffffffd15157812 */ /* 0x000fe200078ec0ff */
[----:B---3--:R2:W-:Y:S10]  /*8e520*/  @P2 STG.E desc[UR6][R16.64], R146 ;  /* 0x0000009210002986 */ /* 0x0085f4000c101906 */
        /* <DEDUP_REMOVED lines=15> */
[----:B------:R1:W-:Y:S02]  /*8e620*/  @P4 STG.E desc[UR6][R16.64], R141 ;  /* 0x0000008d10004986 */ /* 0x0003e4000c101906 */
[----:B-1----:R-:W-:-:S02]  /*8e630*/  IMAD.WIDE R16, R140, 0x4, R6 ;  /* 0x000000048c107825 */ /* 0x002fc400078e0206 */
[----:B------:R-:W3:Y:S04]  /*8e640*/  LDL.LU R141, [R1+0x11fc] ;  /* 0x0011fc00018d7983 */ /* 0x000ee80000300800 */
[----:B------:R1:W-:Y:S02]  /*8e650*/  @P5 STG.E desc[UR6][R16.64], R142 ;  /* 0x0000008e10005986 */ /* 0x0003e4000c101906 */
[----:B-1----:R-:W-:Y:S02]  /*8e660*/  IMAD.WIDE R16, R140, 0x4, R8 ;  /* 0x000000048c107825 */ /* 0x002fe400078e0208 */
[----:B------:R-:W4:Y:S04]  /*8e670*/  LDL.LU R142, [R1+0xdfc] ;  /* 0x000dfc00018e7983 */ /* 0x000f280000300800 */
[----:B------:R-:W4:Y:S04]  /*8e680*/  LDL.LU R140, [R1+0xa0c] ;  /* 0x000a0c00018c7983 */ /* 0x000f280000300800 */
[----:B------:R-:W4:Y:S01]  /*8e690*/  LDL.LU R146, [R1+0x2488] ;  /* 0x0024880001927983 */ /* 0x000f220000300800 */
        /* <DEDUP_REMOVED lines=49> */
[----:B--2---:R1:W-:Y:S02]  /*8e9b0*/  @P2 STG.E desc[UR6][R16.64], R144 ;  /* 0x0000009010002986 */ /* 0x0043e4000c101906 */
[----:B-1----:R-:W-:-:S02]  /*8e9c0*/  IMAD.WIDE R16, R143, 0x4, R8 ;  /* 0x000000048f107825 */ /* 0x002fc400078e0208 */
[----:B------:R-:W2:Y:S04]  /*8e9d0*/  LDL.LU R143, [R1+0x20c] ;  /* 0x00020c00018f7983 */ /* 0x000ea80000300800 */
[----:B---3--:R1:W-:Y:S04]  /*8e9e0*/  @P3 STG.E desc[UR6][R16.64], R141 ;  /* 0x0000008d10003986 */ /* 0x0083e8000c101906 */
[----:B------:R-:W3:Y:S04]  /*8e9f0*/  LDL.LU R144, [R1+0x1ec0] ;  /* 0x001ec00001907983 */ /* 0x000ee80000300800 */
[----:B-1----:R-:W3:Y:S01]  /*8ea00*/  LDL.LU R141, [R1+0x1a00] ;  /* 0x001a0000018d7983 */ /* 0x002ee20000300800 */
[----:B----4-:R-:W-:-:S05]  /*8ea10*/  IMAD.WIDE R16, R146, 0x4, R2 ;  /* 0x0000000492107825 */ /* 0x010fca00078e0202 */
[----:B------:R1:W-:Y:S02]  /*8ea20*/  @P4 STG.E desc[UR6][R16.64], R142 ;  /* 0x0000008e10004986 */ /* 0x0003e4000c101906 */
[----:B-1----:R-:W-:Y:S02]  /*8ea30*/  IMAD.WIDE R16, R146, 0x4, R4 ;  /* 0x0000000492107825 */ /* 0x002fe400078e0204 */
[----:B------:R-:W4:Y:S04]  /*8ea40*/  LDL.LU R142, [R1+0x1600] ;  /* 0x00160000018e7983 */ /* 0x000f280000300800 */
[----:B------:R1:W-:Y:S04]  /*8ea50*/  @P5 STG.E desc[UR6][R16.64], R140 ;  /* 0x0000008c10005986 */ /* 0x0003e8000c101906 */
[----:B-1----:R-:W3:Y:S01]  /*8ea60*/  LDL.LU R140, [R1+0x248c] ;  /* 0x00248c00018c7983 */ /* 0x002ee20000300800 */
[----:B------:R-:W-:-:S03]  /*8ea70*/  LOP3.LUT P6, RZ, R157, 0x100000, RZ, 0xc0, !PT ;  /* 0x001000009dff7812 */ /* 0x000fc600078cc0ff */
[----:B------:R-:W4:Y:S01]  /*8ea80*/  LDL.LU R245, [R1+0x1200] ;  /* 0x0012000001f57983 */ /* 0x000f220000300800 */
[----:B------:R-:W-:-:S03]  /*8ea90*/  LOP3.LUT R22, R22, 0xfdffffff, RZ, 0xc0, !PT ;  /* 0xfdffffff16167812 */ /* 0x000fc600078ec0ff */
[----:B------:R-:W4:Y:S04]  /*8eaa0*/  LDL.LU R83, [R1+0x2490] ;  /* 0x0024900001537983 */ /* 0x000f280000300800 */
[----:B------:R-:W4:Y:S02]  /*8eab0*/  LDL.LU R240, [R1+0xe10] ;  /* 0x000e100001f07983 */ /* 0x000f240000300800 */
[----:B------:R-:W-:Y:S02]  /*8eac0*/  @P6 LOP3.LUT R22, R22, 0x2000000, RZ, 0xfc, !PT ;  /* 0x0200000016166812 */ /* 0x000fe400078efcff */
        /* <DEDUP_REMOVED lines=9> */
[----:B------:R-:W4:Y:S04]  /*8eb60*/  LDL.LU R149, [R1+0x1a04] ;  /* 0x001a040001957983 */ /* 0x000f280000300800 */
[----:B------:R-:W4:Y:S04]  /*8eb70*/  LDL.LU R150, [R1+0x1604] ;  /* 0x0016040001967983 */ /* 0x000f280000300800 */
[----:B------:R-:W4:Y:S02]  /*8eb80*/  LDL.LU R148, [R1+0x2494] ;  /* 0x0024940001947983 */ /* 0x000f240000300800 */
[----:B------:R-:W-:-:S02]  /*8eb90*/  @P6 LOP3.LUT R22, R22, 0x8000000, RZ, 0xfc, !PT ;  /* 0x0800000016166812 */ /* 0x000fc400078efcff */
[C---:B------:R-:W-:Y:S02]  /*8eba0*/  LOP3.LUT P6, RZ, R157.reuse, 0x20000, RZ, 0xc0, !PT ;  /* 0x000200009dff7812 */ /* 0x040fe400078cc0ff */
[C---:B------:R-:W-:Y:S02]  /*8ebb0*/  LOP3.LUT P2, RZ, R157.reuse, 0x100, RZ, 0xc0, !PT ;  /* 0x000001009dff7812 */ /* 0x040fe4000784c0ff */
[----:B------:R-:W-:Y:S01]  /*8ebc0*/  LOP3.LUT P3, RZ, R157, 0x200, RZ, 0xc0, !PT ;  /* 0x000002009dff7812 */ /* 0x000fe2000786c0ff */
[----:B------:R-:W-:Y:S01]  /*8ebd0*/  IMAD.WIDE R16, R146, 0x4, R6 ;  /* 0x0000000492107825 */ /* 0x000fe200078e0206 */
[----:B------:R-:W-:Y:S01]  /*8ebe0*/  LOP3.LUT R22, R22, 0xefffffff, RZ, 0xc0, !PT ;  /* 0xefffffff16167812 */ /* 0x000fe200078ec0ff */
        /* <DEDUP_REMOVED lines=23> */
[----:B---3--:R-:W-:-:S05]  /*8ed60*/  IMAD.WIDE R16, R140, 0x4, R2 ;  /* 0x000000048c107825 */ /* 0x008fca00078e0202 */
[----:B------:R1:W-:Y:S02]  /*8ed70*/  @P4 STG.E desc[UR6][R16.64], R144 ;  /* 0x0000009010004986 */ /* 0x0003e4000c101906 */
[C---:B-1----:R-:W-:Y:S02]  /*8ed80*/  IMAD.WIDE R16, R140.reuse, 0x4, R4 ;  /* 0x000000048c107825 */ /* 0x042fe400078e0204 */
[----:B------:R-:W3:Y:S04]  /*8ed90*/  LDL.LU R144, [R1+0xa14] ;  /* 0x000a140001907983 */ /* 0x000ee80000300800 */
[----:B------:R1:W-:Y:S02]  /*8eda0*/  @P5 STG.E desc[UR6][R16.64], R141 ;  /* 0x0000008d10005986 */ /* 0x0003e4000c101906 */
[----:B-1----:R-:W-:-:S02]  /*8edb0*/  IMAD.WIDE R16, R140, 0x4, R6 ;  /* 0x000000048c107825 */ /* 0x002fc400078e0206 */
[----:B------:R-:W3:Y:S04]  /*8edc0*/  LDL.LU R141, [R1+0x614] ;  /* 0x00061400018d7983 */ /* 0x000ee80000300800 */
[----:B----4-:R1:W-:Y:S02]  /*8edd0*/  @P6 STG.E desc[UR6][R16.64], R142 ;  /* 0x0000008e10006986 */ /* 0x0103e4000c101906 */
[----:B-1----:R-:W-:Y:S02]  /*8ede0*/  IMAD.WIDE R16, R140, 0x4, R8 ;  /* 0x000000048c107825 */ /* 0x002fe400078e0208 */
        /* <DEDUP_REMOVED lines=39> */
[----:B---3--:R1:W-:Y:S02]  /*8f060*/  @P3 STG.E desc[UR6][R16.64], R144 ;  /* 0x0000009010003986 */ /* 0x0083e4000c101906 */
[----:B-1----:R-:W-:Y:S02]  /*8f070*/  IMAD.WIDE R16, R143, 0x4, R8 ;  /* 0x000000048f107825 */ /* 0x002fe400078e0208 */
[----:B------:R-:W2:Y:S04]  /*8f080*/  LDL.LU R143, [R1+0x1a08] ;  /* 0x001a0800018f7983 */ /* 0x000ea80000300800 */
[----:B------:R1:W-:Y:S04]  /*8f090*/  @P4 STG.E desc[UR6][R16.64], R141 ;  /* 0x0000008d10004986 */ /* 0x0003e8000c101906 */
[----:B-1----:R-:W3:Y:S04]  /*8f0a0*/  LDL.LU R141, [R1+0x1608] ;  /* 0x00160800018d7983 */ /* 0x002ee80000300800 */
[----:B------:R-:W3:Y:S04]  /*8f0b0*/  LDL.LU R246, [R1+0x1208] ;  /* 0x0012080001f67983 */ /* 0x000ee80000300800 */
[----:B------:R-:W3:Y:S01]  /*8f0c0*/  LDL.LU R241, [R1+0xe18] ;  /* 0x000e180001f17983 */ /* 0x000ee20000300800 */
[----:B----4-:R-:W-:-:S03]  /*8f0d0*/  IMAD.WIDE R16, R142, 0x4, R2 ;  /* 0x000000048e107825 */ /* 0x010fc600078e0202 */
[----:B------:R-:W4:Y:S04]  /*8f0e0*/  LDL.LU R245, [R1+0xe08] ;  /* 0x000e080001f57983 */ /* 0x000f280000300800 */
[----:B------:R1:W-:Y:S04]  /*8f0f0*/  @P5 STG.E desc[UR6][R16.64], R140 ;  /* 0x0000008c10005986 */ /* 0x0003e8000c101906 */
        /* <DEDUP_REMOVED lines=49> */
[----:B------:R4:W-:Y:S04]  /*8f410*/  @P4 STG.E desc[UR6][R16.64], R246 ;  /* 0x000000f610004986 */ /* 0x0009e8000c101906 */
[----:B------:R-:W2:Y:S01]  /*8f420*/  LDL.LU R142, [R1+0x24ac] ;  /* 0x0024ac00018e7983 */ /* 0x000ea20000300800 */
[----:B----4-:R-:W-:-:S05]  /*8f430*/  IMAD.WIDE R16, R140, 0x4, R2 ;  /* 0x000000048c107825 */ /* 0x010fca00078e0202 */
[----:B------:R1:W-:Y:S02]  /*8f440*/  @P5 STG.E desc[UR6][R16.64], R241 ;  /* 0x000000f110005986 */ /* 0x0003e4000c101906 */
[----:B-1----:R-:W-:-:S05]  /*8f450*/  IMAD.WIDE R16, R140, 0x4, R4 ;  /* 0x000000048c107825 */ /* 0x002fca00078e0204 */
[----:B------:R1:W-:Y:S01]  /*8f460*/  @P6 STG.E desc[UR6][R16.64], R245 ;  /* 0x000000f510006986 */ /* 0x0003e2000c101906 */
[----:B------:R-:W-:Y:S01]  /*8f470*/  LOP3.LUT P6, RZ, R22, 0x1000000, RZ, 0xc0, !PT ;  /* 0x0100000016ff7812 */ /* 0x000fe200078cc0ff */
[----:B-1----:R-:W-:-:S12]  /*8f480*/  IMAD.WIDE R16, R140, 0x4, R6 ;  /* 0x000000048c107825 */ /* 0x002fd800078e0206 */
[----:B------:R1:W-:Y:S02]  /*8f490*/  @P6 STG.E desc[UR6][R16.64], R240 ;  /* 0x000000f010006986 */ /* 0x0003e4000c101906 */
[----:B-1----:R-:W-:Y:S02]  /*8f4a0*/  IMAD.WIDE R16, R140, 0x4, R8 ;  /* 0x000000048c107825 */ /* 0x002fe400078e0208 */
        /* <DEDUP_REMOVED lines=38> */
[----:B---3--:R1:W-:Y:S02]  /*8f710*/  @P4 STG.E desc[UR6][R16.64], R141 ;  /* 0x0000008d10004986 */ /* 0x0083e4000c101906 */
[----:B-1----:R-:W-:-:S02]  /*8f720*/  IMAD.WIDE R16, R142, 0x4, R8 ;  /* 0x000000048e107825 */ /* 0x002fc400078e0208 */
[----:B------:R-:W3:Y:S04]  /*8f730*/  LDL.LU R141, [R1+0xa20] ;  /* 0x000a2000018d7983 */ /* 0x000ee80000300800 */
[----:B------:R-:W3:Y:S04]  /*8f740*/  LDL.LU R142, [R1+0x620] ;  /* 0x00062000018e7983 */ /* 0x000ee80000300800 */
[----:B----4-:R1:W-:Y:S04]  /*8f750*/  @P5 STG.E desc[UR6][R16.64], R140 ;  /* 0x0000008c10005986 */ /* 0x0103e8000c101906 */
[----:B-1----:R-:W4:Y:S04]  /*8f760*/  LDL.LU R140, [R1+0x24b0] ;  /* 0x0024b000018c7983 */ /* 0x002f280000300800 */
        /* <DEDUP_REMOVED lines=36> */
[----:B----4-:R-:W-:-:S05]  /*8f9b0*/  IMAD.WIDE R16, R140, 0x4, R2 ;  /* 0x000000048c107825 */ /* 0x010fca00078e0202 */
[----:B--2---:R1:W-:Y:S02]  /*8f9c0*/  @P2 STG.E desc[UR6][R16.64], R143 ;  /* 0x0000008f10002986 */ /* 0x0043e4000c101906 */
        /* <DEDUP_REMOVED lines=1150> */
[C---:B------:R-:W-:Y:S01]  /*941b0*/  LOP3.LUT P4, RZ, R165.reuse, 0x2, RZ, 0xc0, !PT ;  /* 0x00000002a5ff7812 */ /* 0x040fe2000788c0ff */
        /* <DEDUP_REMOVED lines=188> */
[----:B------:R-:W3:Y:S08]  /*94d80*/  LDL.LU R149, [R1+0x6a0] ;  /* 0x0006a00001957983 */ /* 0x000ef00000300800 */
[----:B------:R-:W-:Y:S02]  /*94d90*/  @P6 LOP3.LUT R25, R25, 0x4, RZ, 0xfc, !PT ;  /* 0x0000000419196812 */ /* 0x000fe400078efcff */
[----:B------:R-:W-:-:S02]  /*94da0*/  LOP3.LUT P6, RZ, R166, 0x8000, RZ, 0xc0, !PT ;  /* 0x00008000a6ff7812 */ /* 0x000fc400078cc0ff */
[----:B------:R-:W-:Y:S02]  /*94db0*/  LOP3.LUT R25, R25, 0xfffffff7, RZ, 0xc0, !PT ;  /* 0xfffffff719197812 */ /* 0x000fe400078ec0ff */
[----:B------:R-:W-:-:S09]  /*94dc0*/  LOP3.LUT P3, RZ, R166, 0x40, RZ, 0xc0, !PT ;  /* 0x00000040a6ff7812 */ /* 0x000fd2000786c0ff */
[----:B------:R-:W-:Y:S02]  /*94dd0*/  @P6 LOP3.LUT R25, R25, 0x8, RZ, 0xfc, !PT ;  /* 0x0000000819196812 */ /* 0x000fe400078efcff */
[----:B------:R-:W-:Y:S01]  /*94de0*/  LOP3.LUT P6, RZ, R166, 0x4000, RZ, 0xc0, !PT ;  /* 0x00004000a6ff7812 */ /* 0x000fe200078cc0ff */
[----:B------:R-:W-:Y:S01]  /*94df0*/  IMAD.WIDE R16, R145, 0x4, R8 ;  /* 0x0000000491107825 */ /* 0x000fe200078e0208 */
        /* <DEDUP_REMOVED lines=11> */
[----:B------:R-:W-:Y:S01]  /*94eb0*/  @P6 LOP3.LUT R25, R25, 0x80, RZ, 0xfc, !PT ;  /* 0x0000008019196812 */ /* 0x000fe200078efcff */
[----:B------:R4:W-:Y:S01]  /*94ec0*/  @P2 STG.E desc[UR6][R16.64], R146 ;  /* 0x0000009210002986 */ /* 0x0009e2000c101906 */
[C---:B------:R-:W-:Y:S02]  /*94ed0*/  LOP3.LUT P6, RZ, R166.reuse, 0x400, RZ, 0xc0, !PT ;  /* 0x00000400a6ff7812 */ /* 0x040fe400078cc0ff */
        /* <DEDUP_REMOVED lines=69> */
[----:B-1----:R-:W2:Y:S04]  /*95330*/  LDL.LU R140, [R1+0x25c0] ;  /* 0x0025c000018c7983 */ /* 0x002ea80000300800 */
[----:B------:R-:W3:Y:S01]  /*95340*/  LDL.LU R245, [R1+0x1298] ;  /* 0x0012980001f57983 */ /* 0x000ee20000300800 */
[----:B------:R-:W-:-:S03]  /*95350*/  LOP3.LUT P6, RZ, R167, 0x10, RZ, 0xc0, !PT ;  /* 0x00000010a7ff7812 */ /* 0x000fc600078cc0ff */
[----:B------:R-:W3:Y:S01]  /*95360*/  LDL.LU R240, [R1+0xea8] ;  /* 0x000ea80001f07983 */ /* 0x000ee20000300800 */
[----:B------:R-:W-:-:S03]  /*95370*/  LOP3.LUT R26, R26, 0xfdffffff, RZ, 0xc0, !PT ;  /* 0xfdffffff1a1a7812 */ /* 0x000fc600078ec0ff */
[----:B------:R-:W3:Y:S01]  /*95380*/  LDL.LU R244, [R1+0xaa8] ;  /* 0x000aa80001f47983 */ /* 0x000ee20000300800 */
[----:B------:R-:W-:-:S03]  /*95390*/  LOP3.LUT P2, RZ, R166, 0x1000000, RZ, 0xc0, !PT ;  /* 0x01000000a6ff7812 */ /* 0x000fc6000784c0ff */
[----:B------:R-:W3:Y:S02]  /*953a0*/  LDL.LU R82, [R1+0x6a8] ;  /* 0x0006a80001527983 */ /* 0x000ee40000300800 */
[----:B------:R-:W-:Y:S02]  /*953b0*/  @P6 LOP3.LUT R26, R26, 0x2000000, RZ, 0xfc, !PT ;  /* 0x020000001a1a6812 */ /* 0x000fe400078efcff */
[----:B------:R-:W-:Y:S01]  /*953c0*/  LOP3.LUT P6, RZ, R167, 0x8, RZ, 0xc0, !PT ;  /* 0x00000008a7ff7812 */ /* 0x000fe200078cc0ff */
[----:B------:R-:W-:Y:S01]  /*953d0*/  IMAD.WIDE R16, R143, 0x4, R6 ;  /* 0x000000048f107825 */ /* 0x000fe200078e0206 */
        /* <DEDUP_REMOVED lines=8> */
[----:B------:R-:W3:Y:S08]  /*95460*/  LDL.LU R147, [R1+0x129c] ;  /* 0x00129c0001937983 */ /* 0x000ef00000300800 */
[----:B------:R-:W-:Y:S02]  /*95470*/  @P6 LOP3.LUT R26, R26, 0x8000000, RZ, 0xfc, !PT ;  /* 0x080000001a1a6812 */ /* 0x000fe400078efcff */
[----:B------:R-:W-:-:S02]  /*95480*/  LOP3.LUT P6, RZ, R167, 0x2, RZ, 0xc0, !PT ;  /* 0x00000002a7ff7812 */ /* 0x000fc400078cc0ff */
        /* <DEDUP_REMOVED lines=10> */
[----:B------:R-:W-:Y:S02]  /*95530*/  LOP3.LUT R26, R26, 0x7fffffff, RZ, 0xc0, !PT ;  /* 0x7fffffff1a1a7812 */ /* 0x000fe400078ec0ff */
[C---:B------:R-:W-:Y:S02]  /*95540*/  LOP3.LUT P4, RZ, R166.reuse, 0x4000000, RZ, 0xc0, !PT ;  /* 0x04000000a6ff7812 */ /* 0x040fe4000788c0ff */
[----:B------:R-:W-:-:S07]  /*95550*/  LOP3.LUT P5, RZ, R166, 0x8000000, RZ, 0xc0, !PT ;  /* 0x08000000a6ff7812 */ /* 0x000fce00078ac0ff */
[----:B------:R-:W-:Y:S02]  /*95560*/  @P6 LOP3.LUT R26, R26, 0x80000000, RZ, 0xfc, !PT ;  /* 0x800000001a1a6812 */ /* 0x000fe400078efcff */
[----:B------:R-:W-:Y:S02]  /*95570*/  LOP3.LUT P6, RZ, R166, 0x20000000, RZ, 0xc0, !PT ;  /* 0x20000000a6ff7812 */ /* 0x000fe400078cc0ff */
[----:B------:R-:W-:-:S11]  /*95580*/  LOP3.LUT R25, R25, 0xfffffffe, RZ, 0xc0, !PT ;  /* 0xfffffffe19197812 */ /* 0x000fd600078ec0ff */
[----:B------:R-:W-:Y:S02]  /*95590*/  @P6 LOP3.LUT R25, R25, 0x1, RZ, 0xfc, !PT ;  /* 0x0000000119196812 */ /* 0x000fe400078efcff */
[----:B------:R-:W-:Y:S01]  /*955a0*/  LOP3.LUT P6, RZ, R166, 0x10000000, RZ, 0xc0, !PT ;  /* 0x10000000a6ff7812 */ /* 0x000fe200078cc0ff */
[----:B----4-:R1:W-:Y:S02]  /*955b0*/  @P2 STG.E desc[UR6][R16.64], R145 ;  /* 0x0000009110002986 */ /* 0x0103e4000c101906 */
[----:B-1----:R-:W-:Y:S02]  /*955c0*/  IMAD.WIDE R16, R143, 0x4, R8 ;  /* 0x000000048f107825 */ /* 0x002fe400078e0208 */
[----:B------:R-:W4:Y:S04]  /*955d0*/  LDL.LU R143, [R1+0x25cc] ;  /* 0x0025cc00018f7983 */ /* 0x000f280000300800 */
[----:B------:R-:W4:Y:S04]  /*955e0*/  LDL.LU R79, [R1+0x2a8] ;  /* 0x0002a800014f7983 */ /* 0x000f280000300800 */
[----:B------:R-:W4:Y:S04]  /*955f0*/  LDL.LU R145, [R1+0xeac] ;  /* 0x000eac0001917983 */ /* 0x000f280000300800 */
[----:B------:R1:W-:Y:S04]  /*95600*/  @P3 STG.E desc[UR6][R16.64], R146 ;  /* 0x0000009210003986 */ /* 0x0003e8000c101906 */
[----:B-1----:R-:W4:Y:S01]  /*95610*/  LDL.LU R146, [R1+0xaac] ;  /* 0x000aac0001927983 */ /* 0x002f220000300800 */
[----:B--2---:R-:W-:-:S05]  /*95620*/  IMAD.WIDE R16, R140, 0x4, R2 ;  /* 0x000000048c107825 */ /* 0x004fca00078e0202 */
[----:B------:R1:W-:Y:S04]  /*95630*/  @P4 STG.E desc[UR6][R16.64], R144 ;  /* 0x0000009010004986 */ /* 0x0003e8000c101906 */
[----:B-1----:R-:W2:Y:S01]  /*95640*/  LDL.LU R144, [R1+0x6ac] ;  /* 0x0006ac0001907983 */ /* 0x002ea20000300800 */
[----:B------:R-:W-:-:S05]  /*95650*/  IMAD.WIDE R16, R140, 0x4, R4 ;  /* 0x000000048c107825 */ /* 0x000fca00078e0204 */
[----:B---3--:R1:W-:Y:S04]  /*95660*/  @P5 STG.E desc[UR6][R16.64], R141 ;  /* 0x0000008d10005986 */ /* 0x0083e8000c101906 */
[----:B-1----:R-:W3:Y:S01]  /*95670*/  LDL.LU R141, [R1+0x2ac] ;  /* 0x0002ac00018d7983 */ /* 0x002ee20000300800 */
[----:B------:R-:W-:-:S05]  /*95680*/  IMAD.WIDE R16, R140, 0x4, R6 ;  /* 0x000000048c107825 */ /* 0x000fca00078e0206 */
[----:B------:R1:W-:Y:S02]  /*95690*/  @P6 STG.E desc[UR6][R16.64], R142 ;  /* 0x0000008e10006986 */ /* 0x0003e4000c101906 */
        /* <DEDUP_REMOVED lines=68> */
[----:B------:R-:W4:Y:S01]  /*95ae0*/  LDL.LU R145, [R1+0x25dc] ;  /* 0x0025dc0001917983 */ /* 0x000f220000300800 */
[C---:B------:R-:W-:Y:S02]  /*95af0*/  LOP3.LUT P2, RZ, R167.reuse, 0x800, RZ, 0xc0, !PT ;  /* 0x00000800a7ff7812 */ /* 0x040fe4000784c0ff */
[----:B------:R-:W-:Y:S01]  /*95b00*/  LOP3.LUT P3, RZ, R167, 0x1000, RZ, 0xc0, !PT ;  /* 0x00001000a7ff7812 */ /* 0x000fe2000786c0ff */
[----:B------:R-:W-:Y:S01]  /*95b10*/  IMAD.WIDE R16, R142, 0x4, R4 ;  /* 0x000000048e107825 */ /* 0x000fe200078e0204 */
[----:B------:R-:W4:Y:S01]  /*95b20*/  LDL.LU R146, [R1+0x6b4] ;  /* 0x0006b40001927983 */ /* 0x000f220000300800 */
[----:B------:R-:W-:-:S02]  /*95b30*/  @P6 LOP3.LUT R26, R26, 0x80000, RZ, 0xfc, !PT ;  /* 0x000800001a1a6812 */ /* 0x000fc400078efcff */
        /* <DEDUP_REMOVED lines=25> */
[----:B------:R-:W2:Y:S04]  /*95cd0*/  LDL.LU R142, [R1+0x25e0] ;  /* 0x0025e000018e7983 */ /* 0x000ea80000300800 */
[----:B----4-:R1:W-:Y:S02]  /*95ce0*/  @P4 STG.E desc[UR6][R16.64], R246 ;  /* 0x000000f610004986 */ /* 0x0103e4000c101906 */
        /* <DEDUP_REMOVED lines=29> */
[----:B-1----:R-:W-:Y:S01]  /*95ec0*/  IMAD.WIDE R16, R145, 0x4, R4 ;  /* 0x0000000491107825 */ /* 0x002fe200078e0204 */
[C---:B------:R-:W-:Y:S01]  /*95ed0*/  LOP3.LUT P2, RZ, R167.reuse, 0x4000000, RZ, 0xc0, !PT ;  /* 0x04000000a7ff7812 */ /* 0x040fe2000784c0ff */
[----:B------:R-:W4:Y:S06]  /*95ee0*/  LDL.LU R150, [R1+0x25ec] ;  /* 0x0025ec0001967983 */ /* 0x000f2c0000300800 */
[----:B------:R1:W-:Y:S01]  /*95ef0*/  @P6 STG.E desc[UR6][R16.64], R148 ;  /* 0x0000009410006986 */ /* 0x0003e2000c101906 */
[----:B------:R-:W-:Y:S01]  /*95f00*/  LOP3.LUT P3, RZ, R167, 0x8000000, RZ, 0xc0, !PT ;  /* 0x08000000a7ff7812 */ /* 0x000fe2000786c0ff */
[----:B-1----:R-:W-:-:S05]  /*95f10*/  IMAD.WIDE R16, R145, 0x4, R6 ;  /* 0x0000000491107825 */ /* 0x002fca00078e0206 */
[----:B------:R1:W-:Y:S02]  /*95f20*/  @P0 STG.E desc[UR6][R16.64], R147 ;  /* 0x0000009310000986 */ /* 0x0003e4000c101906 */
[----:B-1----:R-:W-:Y:S02]  /*95f30*/  IMAD.WIDE R16, R145, 0x4, R8 ;  /* 0x0000000491107825 */ /* 0x002fe400078e0208 */
[----:B------:R-:W4:Y:S04]  /*95f40*/  LDL.LU R145, [R1+0x12a8] ;  /* 0x0012a80001917983 */ /* 0x000f280000300800 */
[----:B------:R1:W-:Y:S04]  /*95f50*/  @P1 STG.E desc[UR6][R16.64], R146 ;  /* 0x0000009210001986 */ /* 0x0003e8000c101906 */
[----:B-1----:R-:W4:Y:S01]  /*95f60*/  LDL.LU R146, [R1+0xeb8] ;  /* 0x000eb80001927983 */ /* 0x002f220000300800 */
[----:B------:R-:W-:-:S02]  /*95f70*/  LOP3.LUT P4, RZ, R167, 0x10000000, RZ, 0xc0, !PT ;  /* 0x10000000a7ff7812 */ /* 0x000fc4000788c0ff */
[----:B------:R-:W-:Y:S01]  /*95f80*/  LOP3.LUT P5, RZ, R167, 0x20000000, RZ, 0xc0, !PT ;  /* 0x20000000a7ff7812 */ /* 0x000fe200078ac0ff */
[----:B--2---:R-:W-:-:S05]  /*95f90*/  IMAD.WIDE R16, R142, 0x4, R2 ;  /* 0x000000048e107825 */ /* 0x004fca00078e0202 */
[----:B------:R1:W-:Y:S02]  /*95fa0*/  @P2 STG.E desc[UR6][R16.64], R144 ;  /* 0x0000009010002986 */ /* 0x0003e4000c101906 */
[C---:B-1----:R-:W-:Y:S02]  /*95fb0*/  IMAD.WIDE R16, R142.reuse, 0x4, R4 ;  /* 0x000000048e107825 */ /* 0x042fe400078e0204 */
[----:B------:R-:W2:Y:S04]  /*95fc0*/  LDL.LU R144, [R1+0xab8] ;  /* 0x000ab80001907983 */ /* 0x000ea80000300800 */
[----:B------:R1:W-:Y:S04]  /*95fd0*/  @P3 STG.E desc[UR6][R16.64], R143 ;  /* 0x0000008f10003986 */ /* 0x0003e8000c101906 */
[----:B-1----:R-:W2:Y:S01]  /*95fe0*/  LDL.LU R143, [R1+0x25e4] ;  /* 0x0025e400018f7983 */ /* 0x002ea20000300800 */
[----:B------:R-:W-:-:S05]  /*95ff0*/  IMAD.WIDE R16, R142, 0x4, R6 ;  /* 0x000000048e107825 */ /* 0x000fca00078e0206 */
[----:B---3--:R1:W-:Y:S02]  /*96000*/  @P4 STG.E desc[UR6][R16.64], R141 ;  /* 0x0000008d10004986 */ /* 0x0083e4000c101906 */
[----:B-1----:R-:W-:Y:S02]  /*96010*/  IMAD.WIDE R16, R142, 0x4, R8 ;  /* 0x000000048e107825 */ /* 0x002fe400078e0208 */
[----:B------:R-:W3:Y:S04]  /*96020*/  LDL.LU R141, [R1+0x6b8] ;  /* 0x0006b800018d7983 */ /* 0x000ee80000300800 */
[----:B------:R-:W3:Y:S04]  /*96030*/  LDL.LU R142, [R1+0x1f9c] ;  /* 0x001f9c00018e7983 */ /* 0x000ee80000300800 */
[----:B----4-:R1:W-:Y:S04]  /*96040*/  @P5 STG.E desc[UR6][R16.64], R140 ;  /* 0x0000008c10005986 */ /* 0x0103e8000c101906 */
        /* <DEDUP_REMOVED lines=10> */
[----:B------:R-:W-:Y:S02]  /*960f0*/  LOP3.LUT R26, R26, 0xfffffbff, RZ, 0xc0, !PT ;  /* 0xfffffbff1a1a7812 */ /* 0x000fe400078ec0ff */
[C---:B------:R-:W-:Y:S01]  /*96100*/  LOP3.LUT P2, RZ, R167.reuse, 0x40000000, RZ, 0xc0, !PT ;  /* 0x40000000a7ff7812 */ /* 0x040fe2000784c0ff */
[----:B------:R-:W4:Y:S01]  /*96110*/  LDL.LU R149, [R1+0xabc] ;  /* 0x000abc0001957983 */ /* 0x000f220000300800 */
[----:B------:R-:W-:Y:S02]  /*96120*/  LOP3.LUT P3, RZ, R167, 0x80000000, RZ, 0xc0, !PT ;  /* 0x80000000a7ff7812 */ /* 0x000fe4000786c0ff */
[----:B------:R-:W-:Y:S01]  /*96130*/  LOP3.LUT P4, RZ, R168, 0x1, RZ, 0xc0, !PT ;  /* 0x00000001a8ff7812 */ /* 0x000fe2000788c0ff */
[----:B------:R-:W4:Y:S04]  /*96140*/  LDL.LU R148, [R1+0x6bc] ;  /* 0x0006bc0001947983 */ /* 0x000f280000300800 */
[----:B------:R-:W-:Y:S01]  /*96150*/  @P6 LOP3.LUT R26, R26, 0x400, RZ, 0xfc, !PT ;  /* 0x000004001a1a6812 */ /* 0x000fe200078efcff */
[----:B------:R-:W4:Y:S01]  /*96160*/  LDL.LU R147, [R1+0x1ab0] ;  /* 0x001ab00001937983 */ /* 0x000f220000300800 */
        /* <DEDUP_REMOVED lines=23> */
[----:B------:R1:W-:Y:S02]  /*962e0*/  @P3 STG.E desc[UR6][R16.64], R146 ;  /* 0x0000009210003986 */ /* 0x0003e4000c101906 */
[----:B-1----:R-:W-:-:S05]  /*962f0*/  IMAD.WIDE R16, R143, 0x4, R6 ;  /* 0x000000048f107825 */ /* 0x002fca00078e0206 */
[----:B------:R1:W-:Y:S04]  /*96300*/  @P4 STG.E desc[UR6][R16.64], R144 ;  /* 0x0000009010004986 */ /* 0x0003e8000c101906 */
[----:B-1----:R-:W2:Y:S01]  /*96310*/  LDL.LU R144, [R1+0x25f0] ;  /* 0x0025f00001907983 */ /* 0x002ea20000300800 */
[----:B------:R-:W-:-:S03]  /*96320*/  IMAD.WIDE R16, R143, 0x4, R8 ;  /* 0x000000048f107825 */ /* 0x000fc600078e0208 */
[----:B------:R-:W2:Y:S04]  /*96330*/  LDL.LU R145, [R1+0x16b0] ;  /* 0x0016b00001917983 */ /* 0x000ea80000300800 */
[----:B---3--:R4:W-:Y:S04]  /*96340*/  @P5 STG.E desc[UR6][R16.64], R141 ;  /* 0x0000008d10005986 */ /* 0x0089e8000c101906 */
[----:B------:R-:W3:Y:S01]  /*96350*/  LDL.LU R146, [R1+0x1fa0] ;  /* 0x001fa00001927983 */ /* 0x000ee20000300800 */
[----:B----4-:R-:W-:-:S03]  /*96360*/  IMAD.WIDE R16, R82, 0x4, R2 ;  /* 0x0000000452107825 */ /* 0x010fc600078e0202 */
[----:B------:R-:W4:Y:S04]  /*96370*/  LDL.LU R141, [R1+0x12b0] ;  /* 0x0012b000018d7983 */ /* 0x000f280000300800 */
[----:B------:R1:W-:Y:S01]  /*96380*/  @P6 STG.E desc[UR6][R16.64], R142 ;  /* 0x0000008e10006986 */ /* 0x0003e2000c101906 */
[----:B------:R-:W-:-:S03]  /*96390*/  LOP3.LUT P6, RZ, R26, 0x10000, RZ, 0xc0, !PT ;  /* 0x000100001aff7812 */ /* 0x000fc600078cc0ff */
[----:B-1----:R-:W4:Y:S04]  /*963a0*/  LDL.LU R142, [R1+0xec0] ;  /* 0x000ec000018e7983 */ /* 0x002f280000300800 */
[----:B------:R-:W4:Y:S01]  /*963b0*/  LDL.LU R143, [R1+0x25f4] ;  /* 0x0025f400018f7983 */ /* 0x000f220000300800 */
[----:B------:R-:W-:-:S05]  /*963c0*/  IMAD.WIDE R16, R82, 0x4, R4 ;  /* 0x0000000452107825 */ /* 0x000fca00078e0204 */
[----:B------:R1:W-:Y:S04]  /*963d0*/  @P6 STG.E desc[UR6][R16.64], R140 ;  /* 0x0000008c10006986 */ /* 0x0003e8000c101906 */
[----:B-1----:R-:W4:Y:S01]  /*963e0*/  LDL.LU R140, [R1+0xac0] ;  /* 0x000ac000018c7983 */ /* 0x002f220000300800 */
        /* <DEDUP_REMOVED lines=20> */
[C---:B------:R-:W-:Y:S02]  /*96530*/  LOP3.LUT P1, RZ, R168.reuse, 0x1000, RZ, 0xc0, !PT ;  /* 0x00001000a8ff7812 */ /* 0x040fe4000782c0ff */
[C---:B------:R-:W-:Y:S02]  /*96540*/  LOP3.LUT P2, RZ, R168.reuse, 0x2000, RZ, 0xc0, !PT ;  /* 0x00002000a8ff7812 */ /* 0x040fe4000784c0ff */
[C---:B------:R-:W-:Y:S02]  /*96550*/  LOP3.LUT P3, RZ, R168.reuse, 0x4000, RZ, 0xc0, !PT ;  /* 0x00004000a8ff7812 */ /* 0x040fe4000786c0ff */
[----:B------:R-:W-:-:S02]  /*96560*/  LOP3.LUT P4, RZ, R168, 0x8000, RZ, 0xc0, !PT ;  /* 0x00008000a8ff7812 */ /* 0x000fc4000788c0ff */
[----:B------:R-:W-:Y:S01]  /*96570*/  LOP3.LUT P5, RZ, R168, 0x10000, RZ, 0xc0, !PT ;  /* 0x00010000a8ff7812 */ /* 0x000fe200078ac0ff */
[----:B--2---:R-:W-:-:S05]  /*96580*/  IMAD.WIDE R16, R144, 0x4, R2 ;  /* 0x0000000490107825 */ /* 0x004fca00078e0202 */
[----:B------:R1:W-:Y:S02]  /*96590*/  @P6 STG.E desc[UR6][R16.64], R147 ;  /* 0x0000009310006986 */ /* 0x0003e4000c101906 */
[----:B-1----:R-:W-:-:S05]  /*965a0*/  IMAD.WIDE R16, R144, 0x4, R4 ;  /* 0x0000000490107825 */ /* 0x002fca00078e0204 */
[----:B------:R1:W-:Y:S02]  /*965b0*/  @P0 STG.E desc[UR6][R16.64], R145 ;  /* 0x0000009110000986 */ /* 0x0003e4000c101906 */
[----:B-1----:R-:W-:-:S05]  /*965c0*/  IMAD.WIDE R16, R144, 0x4, R6 ;  /* 0x0000000490107825 */ /* 0x002fca00078e0206 */
[----:B---3--:R1:W-:Y:S02]  /*965d0*/  @P1 STG.E desc[UR6][R16.64], R146 ;  /* 0x0000009210001986 */ /* 0x0083e4000c101906 */
[----:B-1----:R-:W-:-:S05]  /*965e0*/  IMAD.WIDE R16, R144, 0x4, R8 ;  /* 0x0000000490107825 */ /* 0x002fca00078e0208 */
[----:B----4-:R1:W-:Y:S02]  /*965f0*/  @P2 STG.E desc[UR6][R16.64], R141 ;  /* 0x0000008d10002986 */ /* 0x0103e4000c101906 */
[----:B-1----:R-:W-:-:S05]  /*96600*/  IMAD.WIDE R16, R143, 0x4, R2 ;  /* 0x000000048f107825 */ /* 0x002fca00078e0202 */
[----:B------:R1:W-:Y:S02]  /*96610*/  @P3 STG.E desc[UR6][R16.64], R142 ;  /* 0x0000008e10003986 */ /* 0x0003e4000c101906 */
[----:B-1----:R-:W-:-:S05]  /*96620*/  IMAD.WIDE R16, R143, 0x4, R4 ;  /* 0x000000048f107825 */ /* 0x002fca00078e0204 */
[----:B------:R1:W-:Y:S02]  /*96630*/  @P4 STG.E desc[UR6][R16.64], R140 ;  /* 0x0000008c10004986 */ /* 0x0003e4000c101906 */
[----:B-1----:R-:W-:-:S05]  /*96640*/  IMAD.WIDE R16, R143, 0x4, R6 ;  /* 0x000000048f107825 */ /* 0x002fca00078e0206 */
[----:B------:R1:W-:Y:S04]  /*96650*/  @P5 STG.E desc[UR6][R16.64], R169 ;  /* 0x000000a910005986 */ /* 0x0003e8000c101906 */
[----:B-1----:R-:W2:Y:S04]  /*96660*/  LDL.LU R169, [R1+0x28a0] ;  /* 0x0028a00001a97983 */ /* 0x002ea80000300800 */
[----:B------:R-:W3:Y:S04]  /*96670*/  LDL.LU R146, [R1+0x2c0] ;  /* 0x0002c00001927983 */ /* 0x000ee80000300800 */
[----:B------:R-:W4:Y:S04]  /*96680*/  LDL.LU R144, [R1+0x1ab4] ;  /* 0x001ab40001907983 */ /* 0x000f280000300800 */
[----:B------:R-:W2:Y:S04]  /*96690*/  LDL.LU R141, [R1+0x16b4] ;  /* 0x0016b400018d7983 */ /* 0x000ea80000300800 */
[----:B------:R-:W2:Y:S04]  /*966a0*/  LDL.LU R142, [R1+0x1fa4] ;  /* 0x001fa400018e7983 */ /* 0x000ea80000300800 */
[----:B------:R-:W4:Y:S04]  /*966b0*/  LDL.LU R140, [R1+0x25f8] ;  /* 0x0025f800018c7983 */ /* 0x000f280000300800 */
[----:B------:R-:W2:Y:S01]  /*966c0*/  LDL.LU R241, [R1+0x12b4] ;  /* 0x0012b40001f17983 */ /* 0x000ea20000300800 */
[----:B------:R-:W-:-:S03]  /*966d0*/  IMAD.WIDE R16, R143, 0x4, R8 ;  /* 0x000000048f107825 */ /* 0x000fc600078e0208 */
        /* <DEDUP_REMOVED lines=41> */
[----:B---3--:R1:W-:Y:S04]  /*96970*/  @P2 STG.E desc[UR6][R16.64], R146 ;  /* 0x0000009210002986 */ /* 0x0083e8000c101906 */
[----:B-1----:R-:W3:Y:S01]  /*96980*/  LDL.LU R146, [R1+0xac8] ;  /* 0x000ac80001927983 */ /* 0x002ee20000300800 */
[----:B----4-:R-:W-:-:S05]  /*96990*/  IMAD.WIDE R16, R140, 0x4, R2 ;  /* 0x000000048c107825 */ /* 0x010fca00078e0202 */
[----:B------:R1:W-:Y:S02]  /*969a0*/  @P3 STG.E desc[UR6][R16.64], R144 ;  /* 0x0000009010003986 */ /* 0x0003e4000c101906 */
[C---:B-1----:R-:W-:Y:S02]  /*969b0*/  IMAD.WIDE R16, R140.reuse, 0x4, R4 ;  /* 0x000000048c107825 */ /* 0x042fe400078e0204 */
[----:B------:R-:W4:Y:S04]  /*969c0*/  LDL.LU R144, [R1+0x6c8] ;  /* 0x0006c80001907983 */ /* 0x000f280000300800 */
[----:B--2---:R1:W-:Y:S02]  /*969d0*/  @P4 STG.E desc[UR6][R16.64], R141 ;  /* 0x0000008d10004986 */ /* 0x0043e4000c101906 */
[----:B-1----:R-:W-:-:S02]  /*969e0*/  IMAD.WIDE R16, R140, 0x4, R6 ;  /* 0x000000048c107825 */ /* 0x002fc400078e0206 */
[----:B------:R-:W2:Y:S04]  /*969f0*/  LDL.LU R141, [R1+0x2c8] ;  /* 0x0002c800018d7983 */ /* 0x000ea80000300800 */
[----:B------:R1:W-:Y:S02]  /*96a00*/  @P5 STG.E desc[UR6][R16.64], R142 ;  /* 0x0000008e10005986 */ /* 0x0003e4000c101906 */
[----:B-1----:R-:W-:Y:S02]  /*96a10*/  IMAD.WIDE R16, R140, 0x4, R8 ;  /* 0x000000048c107825 */ /* 0x002fe400078e0208 */
[----:B------:R-:W2:Y:S04]  /*96a20*/  LDL.LU R142, [R1+0x1abc] ;  /* 0x001abc00018e7983 */ /* 0x000ea80000300800 */
[----:B------:R1:W-:Y:S01]  /*96a30*/  @P6 STG.E desc[UR6][R16.64], R241 ;  /* 0x000000f110006986 */ /* 0x0003e2000c101906 */
[----:B------:R-:W-:-:S03]  /*96a40*/  LOP3.LUT P6, RZ, R26, 0x100, RZ, 0xc0, !PT ;  /* 0x000001001aff7812 */ /* 0x000fc600078cc0ff */
[----:B------:R-:W2:Y:S04]  /*96a50*/  LDL.LU R140, [R1+0x16bc] ;  /* 0x0016bc00018c7983 */ /* 0x000ea80000300800 */
[----:B------:R-:W2:Y:S01]  /*96a60*/  LDL.LU R145, [R1+0x2608] ;  /* 0x0026080001917983 */ /* 0x000ea20000300800 */
[----:B-1----:R-:W-:-:S05]  /*96a70*/  IMAD.WIDE R16, R82, 0x4, R2 ;  /* 0x0000000452107825 */ /* 0x002fca00078e0202 */
        /* <DEDUP_REMOVED lines=24> */
[----:B------:R1:W-:Y:S04]  /*96c00*/  @P0 STG.E desc[UR6][R16.64], R147 ;  /* 0x0000009310000986 */ /* 0x0003e8000c101906 */
[----:B-1----:R-:W2:Y:S01]  /*96c10*/  LDL.LU R147, [R1+0x1fac] ;  /* 0x001fac0001937983 */ /* 0x002ea20000300800 */
[----:B------:R-:W-:Y:S02]  /*96c20*/  LOP3.LUT P1, RZ, R168, 0x80000000, RZ, 0xc0, !PT ;  /* 0x80000000a8ff7812 */ /* 0x000fe4000782c0ff */
[----:B------:R-:W-:Y:S01]  /*96c30*/  LOP3.LUT P2, RZ, R169, 0x1, RZ, 0xc0, !PT ;  /* 0x00000001a9ff7812 */ /* 0x000fe2000784c0ff */
[----:B------:R-:W-:Y:S01]  /*96c40*/  IMAD.WIDE R16, R143, 0x4, R4 ;  /* 0x000000048f107825 */ /* 0x000fe200078e0204 */
[C---:B------:R-:W-:Y:S02]  /*96c50*/  LOP3.LUT P3, RZ, R169.reuse, 0x2, RZ, 0xc0, !PT ;  /* 0x00000002a9ff7812 */ /* 0x040fe4000786c0ff */
[----:B------:R-:W-:-:S02]  /*96c60*/  LOP3.LUT P4, RZ, R169, 0x4, RZ, 0xc0, !PT ;  /* 0x00000004a9ff7812 */ /* 0x000fc4000788c0ff */
[----:B------:R-:W-:-:S05]  /*96c70*/  LOP3.LUT P5, RZ, R169, 0x8, RZ, 0xc0, !PT ;  /* 0x00000008a9ff7812 */ /* 0x000fca00078ac0ff */
[----:B---3--:R1:W-:Y:S02]  /*96c80*/  @P1 STG.E desc[UR6][R16.64], R146 ;  /* 0x0000009210001986 */ /* 0x0083e4000c101906 */
[C---:B-1----:R-:W-:Y:S02]  /*96c90*/  IMAD.WIDE R16, R143.reuse, 0x4, R6 ;  /* 0x000000048f107825 */ /* 0x042fe400078e0206 */
[----:B------:R-:W3:Y:S04]  /*96ca0*/  LDL.LU R146, [R1+0x12bc] ;  /* 0x0012bc0001927983 */ /* 0x000ee80000300800 */
[----:B----4-:R1:W-:Y:S02]  /*96cb0*/  @P2 STG.E desc[UR6][R16.64], R144 ;  /* 0x0000009010002986 */ /* 0x0103e4000c101906 */
[----:B-1----:R-:W-:-:S02]  /*96cc0*/  IMAD.WIDE R16, R143, 0x4, R8 ;  /* 0x000000048f107825 */ /* 0x002fc400078e0208 */
[----:B------:R-:W4:Y:S04]  /*96cd0*/  LDL.LU R144, [R1+0xecc] ;  /* 0x000ecc0001907983 */ /* 0x000f280000300800 */
[----:B--2---:R1:W-:Y:S04]  /*96ce0*/  @P3 STG.E desc[UR6][R16.64], R141 ;  /* 0x0000008d10003986 */ /* 0x0043e8000c101906 */
[----:B-1----:R-:W2:Y:S04]  /*96cf0*/  LDL.LU R141, [R1+0xacc] ;  /* 0x000acc00018d7983 */ /* 0x002ea80000300800 */
[----:B------:R-:W2:Y:S01]  /*96d00*/  LDL.LU R143, [R1+0x6cc] ;  /* 0x0006cc00018f7983 */ /* 0x000ea20000300800 */
[----:B------:R-:W-:-:S05]  /*96d10*/  IMAD.WIDE R16, R145, 0x4, R2 ;  /* 0x0000000491107825 */ /* 0x000fca00078e0202 */
[----:B------:R1:W-:Y:S04]  /*96d20*/  @P4 STG.E desc[UR6][R16.64], R142 ;  /* 0x0000008e10004986 */ /* 0x0003e8000c101906 */
[----:B-1----:R-:W4:Y:S01]  /*96d30*/  LDL.LU R142, [R1+0x260c] ;  /* 0x00260c00018e7983 */ /* 0x002f220000300800 */
[----:B------:R-:W-:-:S05]  /*96d40*/  IMAD.WIDE R16, R145, 0x4, R4 ;  /* 0x0000000491107825 */ /* 0x000fca00078e0204 */
[----:B------:R1:W-:Y:S04]  /*96d50*/  @P5 STG.E desc[UR6][R16.64], R140 ;  /* 0x0000008c10005986 */ /* 0x0003e8000c101906 */
[----:B-1----:R-:W2:Y:S04]  /*96d60*/  LDL.LU R140, [R1+0x2cc] ;  /* 0x0002cc00018c7983 */ /* 0x002ea80000300800 */
[----:B------:R-:W2:Y:S04]  /*96d70*/  LDL.LU R151, [R1+0x2610] ;  /* 0x0026100001977983 */ /* 0x000ea80000300800 */
[----:B------:R-:W2:Y:S04]  /*96d80*/  LDL.LU R82, [R1+0x1fb0] ;  /* 0x001fb00001527983 */ /* 0x000ea80000300800 */
[----:B------:R-:W2:Y:S04]  /*96d90*/  LDL.LU R83, [R1+0x1ac0] ;  /* 0x001ac00001537983 */ /* 0x000ea80000300800 */
[----:B------:R-:W2:Y:S01]  /*96da0*/  LDL.LU R79, [R1+0x16c0] ;  /* 0x0016c000014f7983 */ /* 0x000ea20000300800 */
[----:B------:R-:W-:-:S03]  /*96db0*/  LOP3.LUT P2, RZ, R169, 0x10, RZ, 0xc0, !PT ;  /* 0x00000010a9ff7812 */ /* 0x000fc6000784c0ff */
[----:B------:R-:W2:Y:S01]  /*96dc0*/  LDL.LU R149, [R1+0x12c0] ;  /* 0x0012c00001957983 */ /* 0x000ea20000300800 */
[----:B------:R-:W-:Y:S01]  /*96dd0*/  IMAD.WIDE R16, R145, 0x4, R6 ;  /* 0x0000000491107825 */ /* 0x000fe200078e0206 */
[----:B------:R-:W-:-:S08]  /*96de0*/  LOP3.LUT P6, RZ, R169, 0x10000, RZ, 0xc0, !PT ;  /* 0x00010000a9ff7812 */ /* 0x000fd000078cc0ff */
[----:B------:R1:W-:Y:S04]  /*96df0*/  @P2 STG.E desc[UR6][R16.64], R147 ;  /* 0x0000009310002986 */ /* 0x0003e8000c101906 */
[----:B-1----:R-:W2:Y:S04]  /*96e00*/  LDL.LU R147, [R1+0x2614] ;  /* 0x0026140001937983 */ /* 0x002ea80000300800 */
[----:B------:R-:W2:Y:S04]  /*96e10*/  LDL.LU R150, [R1+0xed0] ;  /* 0x000ed00001967983 */ /* 0x000ea80000300800 */
[----:B------:R-:W2:Y:S01]  /*96e20*/  LDL.LU R148, [R1+0xad0] ;  /* 0x000ad00001947983 */ /* 0x000ea20000300800 */
        /* <DEDUP_REMOVED lines=20> */
[----:B------:R-:W-:Y:S01]  /*96f70*/  LOP3.LUT P4, RZ, R169, 0x40, RZ, 0xc0, !PT ;  /* 0x00000040a9ff7812 */ /* 0x000fe2000788c0ff */
[----:B------:R-:W-:-:S06]  /*96f80*/  IMAD.WIDE R16, R145, 0x4, R8 ;  /* 0x0000000491107825 */ /* 0x000fcc00078e0208 */
[----:B------:R-:W-:Y:S02]  /*96f90*/  @P6 LOP3.LUT R27, R27, 0x80000000, RZ, 0xfc, !PT ;  /* 0x800000001b1b6812 */ /* 0x000fe400078efcff */
[C---:B------:R-:W-:Y:S02]  /*96fa0*/  LOP3.LUT P6, RZ, R169.reuse, 0x200, RZ, 0xc0, !PT ;  /* 0x00000200a9ff7812 */ /* 0x040fe400078cc0ff */
[----:B------:R-:W-:Y:S01]  /*96fb0*/  LOP3.LUT P5, RZ, R169, 0x80, RZ, 0xc0, !PT ;  /* 0x00000080a9ff7812 */ /* 0x000fe200078ac0ff */
[----:B---3--:R4:W-:Y:S01]  /*96fc0*/  @P3 STG.E desc[UR6][R16.64], R146 ;  /* 0x0000009210003986 */ /* 0x0089e2000c101906 */
[----:B------:R-:W-:-:S09]  /*96fd0*/  LOP3.LUT R26, R26, 0xfffffffe, RZ, 0xc0, !PT ;  /* 0xfffffffe1a1a7812 */ /* 0x000fd200078ec0ff */
[----:B------:R-:W-:Y:S02]  /*96fe0*/  @P6 LOP3.LUT R26, R26, 0x1, RZ, 0xfc, !PT ;  /* 0x000000011a1a6812 */ /* 0x000fe400078efcff */
[----:B------:R-:W-:Y:S01]  /*96ff0*/  LOP3.LUT P6, RZ, R169, 0x100, RZ, 0xc0, !PT ;  /* 0x00000100a9ff7812 */ /* 0x000fe200078cc0ff */
[----:B----4-:R-:W-:-:S05]  /*97000*/  IMAD.WIDE R16, R142, 0x4, R2 ;  /* 0x000000048e107825 */ /* 0x010fca00078e0202 */
[----:B------:R1:W-:Y:S02]  /*97010*/  @P4 STG.E desc[UR6][R16.64], R144 ;  /* 0x0000009010004986 */ /* 0x0003e4000c101906 */
[----:B-1----:R-:W-:-:S05]  /*97020*/  IMAD.WIDE R16, R142, 0x4, R4 ;  /* 0x000000048e107825 */ /* 0x002fca00078e0204 */
[----:B--2---:R1:W-:Y:S02]  /*97030*/  @P5 STG.E desc[UR6][R16.64], R141 ;  /* 0x0000008d10005986 */ /* 0x0043e4000c101906 */
[----:B-1----:R-:W-:Y:S02]  /*97040*/  IMAD.WIDE R16, R142, 0x4, R6 ;  /* 0x000000048e107825 */ /* 0x002fe400078e0206 */
[----:B------:R-:W2:Y:S04]  /*97050*/  LDL.LU R141, [R1+0x2618] ;  /* 0x00261800018d7983 */ /* 0x000ea80000300800 */
[----:B------:R1:W-:Y:S01]  /*97060*/  @P6 STG.E desc[UR6][R16.64], R143 ;  /* 0x0000008f10006986 */ /* 0x0003e2000c101906 */
[----:B------:R-:W-:-:S03]  /*97070*/  LOP3.LUT P6, RZ, R26, 0x1, RZ, 0xc0, !PT ;  /* 0x000000011aff7812 */ /* 0x000fc600078cc0ff */
[----:B------:R-:W3:Y:S04]  /*97080*/  LDL.LU R145, [R1+0x2d0] ;  /* 0x0002d00001917983 */ /* 0x000ee80000300800 */
        /* <DEDUP_REMOVED lines=10> */
[----:B------:R-:W4:Y:S01]  /*97130*/  LDL.LU R142, [R1+0x261c] ;  /* 0x00261c00018e7983 */ /* 0x000f220000300800 */
[----:B-1----:R-:W-:-:S09]  /*97140*/  IMAD.WIDE R16, R151, 0x4, R4 ;  /* 0x0000000497107825 */ /* 0x002fd200078e0204 */
        /* <DEDUP_REMOVED lines=15> */
[----:B------:R1:W-:Y:S04]  /*97240*/  @P6 STG.E desc[UR6][R16.64], R170 ;  /* 0x000000aa10006986 */ /* 0x0003e8000c101906 */
[----:B-1----:R-:W4:Y:S01]  /*97250*/  LDL.LU R170, [R1+0x289c] ;  /* 0x00289c0001aa7983 */ /* 0x002f220000300800 */
[C---:B------:R-:W-:Y:S02]  /*97260*/  LOP3.LUT P0, RZ, R169.reuse, 0x20000, RZ, 0xc0, !PT ;  /* 0x00020000a9ff7812 */ /* 0x040fe4000780c0ff */
[----:B------:R-:W-:Y:S01]  /*97270*/  LOP3.LUT P1, RZ, R169, 0x40000, RZ, 0xc0, !PT ;  /* 0x00040000a9ff7812 */ /* 0x000fe2000782c0ff */
[----:B------:R-:W-:Y:S01]  /*97280*/  IMAD.WIDE R16, R147, 0x4, R8 ;  /* 0x0000000493107825 */ /* 0x000fe200078e0208 */
[C---:B------:R-:W-:Y:S01]  /*97290*/  LOP3.LUT P2, RZ, R169.reuse, 0x80000, RZ, 0xc0, !PT ;  /* 0x00080000a9ff7812 */ /* 0x040fe2000784c0ff */
[----:B------:R-:W4:Y:S01]  /*972a0*/  LDL.LU R151, [R1+0x2624] ;  /* 0x0026240001977983 */ /* 0x000f220000300800 */
[----:B------:R-:W-:-:S02]  /*972b0*/  LOP3.LUT P3, RZ, R169, 0x100000, RZ, 0xc0, !PT ;  /* 0x00100000a9ff7812 */ /* 0x000fc4000786c0ff */
[C---:B------:R-:W-:Y:S02]  /*972c0*/  LOP3.LUT P4, RZ, R169.reuse, 0x200000, RZ, 0xc0, !PT ;  /* 0x00200000a9ff7812 */ /* 0x040fe4000788c0ff */
[----:B------:R-:W-:-:S03]  /*972d0*/  LOP3.LUT P5, RZ, R169, 0x400000, RZ, 0xc0, !PT ;  /* 0x00400000a9ff7812 */ /* 0x000fc600078ac0ff */
[----:B---3--:R2:W-:Y:S02]  /*972e0*/  @P0 STG.E desc[UR6][R16.64], R145 ;  /* 0x0000009110000986 */ /* 0x0085e4000c101906 */
[----:B--2---:R-:W-:-:S05]  /*972f0*/  IMAD.WIDE R16, R141, 0x4, R2 ;  /* 0x000000048d107825 */ /* 0x004fca00078e0202 */
        /* <DEDUP_REMOVED lines=8> */
[----:B------:R-:W3:Y:S01]  /*97380*/  LDL.LU R143, [R1+0xad4] ;  /* 0x000ad400018f7983 */ /* 0x000ee20000300800 */
[----:B------:R-:W-:-:S03]  /*97390*/  IMAD.WIDE R16, R142, 0x4, R2 ;  /* 0x000000048e107825 */ /* 0x000fc600078e0202 */
[----:B------:R-:W4:Y:S04]  /*973a0*/  LDL.LU R141, [R1+0x6d4] ;  /* 0x0006d400018d7983 */ /* 0x000f280000300800 */
[----:B------:R-:W4:Y:S04]  /*973b0*/  LDL.LU R246, [R1+0x2d4] ;  /* 0x0002d40001f67983 */ /* 0x000f280000300800 */
[----:B------:R-:W4:Y:S04]  /*973c0*/  LDL.LU R241, [R1+0x1fb8] ;  /* 0x001fb80001f17983 */ /* 0x000f280000300800 */
[----:B------:R1:W-:Y:S04]  /*973d0*/  @P5 STG.E desc[UR6][R16.64], R140 ;  /* 0x0000008c10005986 */ /* 0x0003e8000c101906 */
[----:B------:R-:W4:Y:S04]  /*973e0*/  LDL.LU R245, [R1+0x1ac8] ;  /* 0x001ac80001f57983 */ /* 0x000f280000300800 */
[----:B-1----:R-:W4:Y:S04]  /*973f0*/  LDL.LU R140, [R1+0x2620] ;  /* 0x00262000018c7983 */ /* 0x002f280000300800 */
[----:B------:R-:W4:Y:S01]  /*97400*/  LDL.LU R240, [R1+0x16c8] ;  /* 0x0016c80001f07983 */ /* 0x000f220000300800 */
[----:B------:R-:W-:-:S03]  /*97410*/  LOP3.LUT R27, R27, 0xfffdffff, RZ, 0xc0, !PT ;  /* 0xfffdffff1b1b7812 */ /* 0x000fc600078ec0ff */
        /* <DEDUP_REMOVED lines=10> */
[C---:B------:R-:W-:Y:S01]  /*974c0*/  LOP3.LUT P3, RZ, R169.reuse, 0x1000000, RZ, 0xc0, !PT ;  /* 0x01000000a9ff7812 */ /* 0x040fe2000786c0ff */
[----:B------:R-:W-:Y:S01]  /*974d0*/  IMAD.WIDE R16, R142, 0x4, R4 ;  /* 0x000000048e107825 */ /* 0x000fe200078e0204 */
[C---:B------:R-:W-:Y:S01]  /*974e0*/  LOP3.LUT P4, RZ, R169.reuse, 0x2000000, RZ, 0xc0, !PT ;  /* 0x02000000a9ff7812 */ /* 0x040fe2000788c0ff */
[----:B------:R-:W4:Y:S01]  /*974f0*/  LDL.LU R146, [R1+0x12cc] ;  /* 0x0012cc0001927983 */ /* 0x000f220000300800 */
[----:B------:R-:W-:-:S03]  /*97500*/  LOP3.LUT P5, RZ, R169, 0x4000000, RZ, 0xc0, !PT ;  /* 0x04000000a9ff7812 */ /* 0x000fc600078ac0ff */
[----:B------:R-:W4:Y:S01]  /*97510*/  LDL.LU R144, [R1+0xedc] ;  /* 0x000edc0001907983 */ /* 0x000f220000300800 */
[----:B--2---:R-:W-:-:S13]  /*97520*/  LOP3.LUT P6, RZ, R170, 0x8, RZ, 0xc0, !PT ;  /* 0x00000008aaff7812 */ /* 0x004fda00078cc0ff */
        /* <DEDUP_REMOVED lines=18> */
[----:B---3--:R1:W-:Y:S10]  /*97650*/  @P2 STG.E desc[UR6][R16.64], R143 ;  /* 0x0000008f10002986 */ /* 0x0083f4000c101906 */
[----:B------:R-:W-:-:S02]  /*97660*/  @P6 LOP3.LUT R27, R27, 0x800000, RZ, 0xfc, !PT ;  /* 0x008000001b1b6812 */ /* 0x000fc400078efcff */
[----:B------:R-:W-:Y:S01]  /*97670*/  LOP3.LUT P6, RZ, R169, 0x10000000, RZ, 0xc0, !PT ;  /* 0x10000000a9ff7812 */ /* 0x000fe200078cc0ff */
[----:B-1----:R-:W-:Y:S01]  /*97680*/  IMAD.WIDE R16, R142, 0x4, R6 ;  /* 0x000000048e107825 */ /* 0x002fe200078e0206 */
[----:B------:R-:W-:Y:S01]  /*97690*/  LOP3.LUT R27, R27, 0xfeffffff, RZ, 0xc0, !PT ;  /* 0xfeffffff1b1b7812 */ /* 0x000fe200078ec0ff */
[----:B------:R-:W2:Y:S04]  /*976a0*/  LDL.LU R143, [R1+0xadc] ;  /* 0x000adc00018f7983 */ /* 0x000ea80000300800 */
[----:B----4-:R1:W-:Y:S06]  /*976b0*/  @P3 STG.E desc[UR6][R16.64], R141 ;  /* 0x0000008d10003986 */ /* 0x0103ec000c101906 */
[----:B------:R-:W-:-:S02]  /*976c0*/  @P6 LOP3.LUT R27, R27, 0x1000000, RZ, 0xfc, !PT ;  /* 0x010000001b1b6812 */ /* 0x000fc400078efcff */
[----:B------:R-:W-:Y:S01]  /*976d0*/  LOP3.LUT P6, RZ, R169, 0x8000000, RZ, 0xc0, !PT ;  /* 0x08000000a9ff7812 */ /* 0x000fe200078cc0ff */
[----:B-1----:R-:W-:Y:S01]  /*976e0*/  IMAD.WIDE R16, R142, 0x4, R8 ;  /* 0x000000048e107825 */ /* 0x002fe200078e0208 */
[----:B------:R-:W3:Y:S04]  /*976f0*/  LDL.LU R141, [R1+0x6dc] ;  /* 0x0006dc00018d7983 */ /* 0x000ee80000300800 */
[----:B------:R1:W-:Y:S04]  /*97700*/  @P4 STG.E desc[UR6][R16.64], R246 ;  /* 0x000000f610004986 */ /* 0x0003e8000c101906 */
        /* <DEDUP_REMOVED lines=57> */
[----:B------:R-:W4:Y:S01]  /*97aa0*/  LDL.LU R83, [R1+0x6e0] ;  /* 0x0006e00001537983 */ /* 0x000f220000300800 */
[----:B------:R-:W-:-:S02]  /*97ab0*/  LOP3.LUT P6, RZ, R170, 0x400000, RZ, 0xc0, !PT ;  /* 0x00400000aaff7812 */ /* 0x000fc400078cc0ff */
[----:B------:R-:W-:Y:S01]  /*97ac0*/  LOP3.LUT R27, R27, 0xfffffdff, RZ, 0xc0, !PT ;  /* 0xfffffdff1b1b7812 */ /* 0x000fe200078ec0ff */
[----:B------:R-:W4:Y:S01]  /*97ad0*/  LDL.LU R151, [R1+0x1fc4] ;  /* 0x001fc40001977983 */ /* 0x000f220000300800 */
[C---:B------:R-:W-:Y:S02]  /*97ae0*/  LOP3.LUT P2, RZ, R170.reuse, 0x400, RZ, 0xc0, !PT ;  /* 0x00000400aaff7812 */ /* 0x040fe4000784c0ff */
[C---:B------:R-:W-:Y:S01]  /*97af0*/  LOP3.LUT P3, RZ, R170.reuse, 0x800, RZ, 0xc0, !PT ;  /* 0x00000800aaff7812 */ /* 0x040fe2000786c0ff */
[----:B------:R-:W4:Y:S01]  /*97b00*/  LDL.LU R149, [R1+0x1ad4] ;  /* 0x001ad40001957983 */ /* 0x000f220000300800 */
[C---:B------:R-:W-:Y:S02]  /*97b10*/  LOP3.LUT P4, RZ, R170.reuse, 0x1000, RZ, 0xc0, !PT ;  /* 0x00001000aaff7812 */ /* 0x040fe4000788c0ff */
[----:B------:R-:W-:Y:S01]  /*97b20*/  LOP3.LUT P5, RZ, R170, 0x2000, RZ, 0xc0, !PT ;  /* 0x00002000aaff7812 */ /* 0x000fe200078ac0ff */
        /* <DEDUP_REMOVED lines=32> */
[----:B---3--:R1:W-:Y:S02]  /*97d30*/  @P3 STG.E desc[UR6][R16.64], R141 ;  /* 0x0000008d10003986 */ /* 0x0083e4000c101906 */
[----:B-1----:R-:W-:-:S05]  /*97d40*/  IMAD.WIDE R16, R140, 0x4, R6 ;  /* 0x000000048c107825 */ /* 0x002fca00078e0206 */
[----:B----4-:R1:W-:Y:S02]  /*97d50*/  @P4 STG.E desc[UR6][R16.64], R142 ;  /* 0x0000008e10004986 */ /* 0x0103e4000c101906 */
[----:B-1----:R-:W-:Y:S02]  /*97d60*/  IMAD.WIDE R16, R140, 0x4, R8 ;  /* 0x000000048c107825 */ /* 0x002fe400078e0208 */
[----:B------:R-:W3:Y:S04]  /*97d70*/  LDL.LU R142, [R1+0x1fc8] ;  /* 0x001fc800018e7983 */ /* 0x000ee80000300800 */
[----:B------:R1:W-:Y:S04]  /*97d80*/  @P5 STG.E desc[UR6][R16.64], R240 ;  /* 0x000000f010005986 */ /* 0x0003e8000c101906 */
[----:B------:R-:W4:Y:S04]  /*97d90*/  LDL.LU R140, [R1+0x16d8] ;  /* 0x0016d800018c7983 */ /* 0x000f280000300800 */
[----:B------:R-:W3:Y:S01]  /*97da0*/  LDL.LU R141, [R1+0x2640] ;  /* 0x00264000018d7983 */ /* 0x000ee20000300800 */
        /* <DEDUP_REMOVED lines=26> */
[----:B--2---:R1:W-:Y:S04]  /*97f50*/  @P6 STG.E desc[UR6][R16.64], R171 ;  /* 0x000000ab10006986 */ /* 0x0043e8000c101906 */
[----:B-1----:R-:W2:Y:S01]  /*97f60*/  LDL.LU R171, [R1+0x2890] ;  /* 0x0028900001ab7983 */ /* 0x002ea20000300800 */
[C---:B------:R-:W-:Y:S02]  /*97f70*/  LOP3.LUT P0, RZ, R170.reuse, 0x800000, RZ, 0xc0, !PT ;  /* 0x00800000aaff7812 */ /* 0x040fe4000780c0ff */
[----:B------:R-:W-:Y:S01]  /*97f80*/  LOP3.LUT P1, RZ, R170, 0x1000000, RZ, 0xc0, !PT ;  /* 0x01000000aaff7812 */ /* 0x000fe2000782c0ff */
[----:B------:R-:W-:Y:S01]  /*97f90*/  IMAD.WIDE R16, R144, 0x4, R4 ;  /* 0x0000000490107825 */ /* 0x000fe200078e0204 */
[C---:B------:R-:W-:Y:S01]  /*97fa0*/  LOP3.LUT P2, RZ, R170.reuse, 0x2000000, RZ, 0xc0, !PT ;  /* 0x02000000aaff7812 */ /* 0x040fe2000784c0ff */
[----:B------:R-:W4:Y:S01]  /*97fb0*/  LDL.LU R83, [R1+0x2648] ;  /* 0x0026480001537983 */ /* 0x000f220000300800 */
[----:B------:R-:W-:-:S07]  /*97fc0*/  LOP3.LUT P3, RZ, R170, 0x4000000, RZ, 0xc0, !PT ;  /* 0x04000000aaff7812 */ /* 0x000fce000786c0ff */
[----:B------:R1:W-:Y:S01]  /*97fd0*/  @P0 STG.E desc[UR6][R16.64], R145 ;  /* 0x0000009110000986 */ /* 0x0003e2000c101906 */
[----:B------:R-:W-:Y:S01]  /*97fe0*/  LOP3.LUT P4, RZ, R170, 0x8000000, RZ, 0xc0, !PT ;  /* 0x08000000aaff7812 */ /* 0x000fe2000788c0ff */
[----:B-1----:R-:W-:-:S05]  /*97ff0*/  IMAD.WIDE R16, R144, 0x4, R6 ;  /* 0x0000000490107825 */ /* 0x002fca00078e0206 */
[----:B------:R1:W-:Y:S01]  /*98000*/  @P1 STG.E desc[UR6][R16.64], R146 ;  /* 0x0000009210001986 */ /* 0x0003e2000c101906 */
[----:B------:R-:W-:Y:S01]  /*98010*/  LOP3.LUT P5, RZ, R170, 0x10000000, RZ, 0xc0, !PT ;  /* 0x10000000aaff7812 */ /* 0x000fe200078ac0ff */
[----:B-1----:R-:W-:-:S05]  /*98020*/  IMAD.WIDE R16, R144, 0x4, R8 ;  /* 0x0000000490107825 */ /* 0x002fca00078e0208 */
[----:B------:R3:W-:Y:S02]  /*98030*/  @P2 STG.E desc[UR6][R16.64], R143 ;  /* 0x0000008f10002986 */ /* 0x0007e4000c101906 */
[----:B---3--:R-:W-:-:S05]  /*98040*/  IMAD.WIDE R16, R141, 0x4, R2 ;  /* 0x000000048d107825 */ /* 0x008fca00078e0202 */
[----:B------:R1:W-:Y:S02]  /*98050*/  @P3 STG.E desc[UR6][R16.64], R142 ;  /* 0x0000008e10003986 */ /* 0x0003e4000c101906 */
[----:B-1----:R-:W-:-:S05]  /*98060*/  IMAD.WIDE R16, R141, 0x4, R4 ;  /* 0x000000048d107825 */ /* 0x002fca00078e0204 */
[----:B--2---:R1:W-:Y:S02]  /*98070*/  @P4 STG.E desc[UR6][R16.64], R171 ;  /* 0x000000ab10004986 */ /* 0x0043e4000c101906 */
[C---:B-1----:R-:W-:Y:S02]  /*98080*/  IMAD.WIDE R16, R141.reuse, 0x4, R6 ;  /* 0x000000048d107825 */ /* 0x042fe400078e0206 */
[----:B------:R-:W2:Y:S04]  /*98090*/  LDL.LU R171, [R1+0x288c] ;  /* 0x00288c0001ab7983 */ /* 0x000ea80000300800 */
[----:B----4-:R1:W-:Y:S04]  /*980a0*/  @P5 STG.E desc[UR6][R16.64], R140 ;  /* 0x0000008c10005986 */ /* 0x0103e8000c101906 */
[----:B-1----:R-:W3:Y:S04]  /*980b0*/  LDL.LU R140, [R1+0x12d8] ;  /* 0x0012d800018c7983 */ /* 0x002ee80000300800 */
[----:B------:R-:W4:Y:S04]  /*980c0*/  LDL.LU R147, [R1+0xee8] ;  /* 0x000ee80001937983 */ /* 0x000f280000300800 */
[----:B------:R-:W4:Y:S04]  /*980d0*/  LDL.LU R145, [R1+0xae8] ;  /* 0x000ae80001917983 */ /* 0x000f280000300800 */
[----:B------:R-:W4:Y:S04]  /*980e0*/  LDL.LU R146, [R1+0x6e8] ;  /* 0x0006e80001927983 */ /* 0x000f280000300800 */
[----:B------:R-:W4:Y:S04]  /*980f0*/  LDL.LU R144, [R1+0x2644] ;  /* 0x0026440001907983 */ /* 0x000f280000300800 */
[----:B------:R-:W4:Y:S04]  /*98100*/  LDL.LU R143, [R1+0x2e8] ;  /* 0x0002e800018f7983 */ /* 0x000f280000300800 */
[----:B------:R-:W4:Y:S01]  /*98110*/  LDL.LU R142, [R1+0x1fcc] ;  /* 0x001fcc00018e7983 */ /* 0x000f220000300800 */
[----:B------:R-:W-:Y:S01]  /*98120*/  LOP3.LUT P2, RZ, R170, 0x20000000, RZ, 0xc0, !PT ;  /* 0x20000000aaff7812 */ /* 0x000fe2000784c0ff */
[----:B------:R-:W-:-:S02]  /*98130*/  IMAD.WIDE R16, R141, 0x4, R8 ;  /* 0x000000048d107825 */ /* 0x000fc400078e0208 */
[----:B------:R-:W4:Y:S04]  /*98140*/  LDL.LU R148, [R1+0x264c] ;  /* 0x00264c0001947983 */ /* 0x000f280000300800 */
[----:B------:R-:W4:Y:S01]  /*98150*/  LDL.LU R141, [R1+0x2650] ;  /* 0x00265000018d7983 */ /* 0x000f220000300800 */
[----:B------:R-:W-:Y:S02]  /*98160*/  LOP3.LUT R27, R27, 0xfffffffd, RZ, 0xc0, !PT ;  /* 0xfffffffd1b1b7812 */ /* 0x000fe400078ec0ff */
[C---:B------:R-:W-:Y:S02]  /*98170*/  LOP3.LUT P3, RZ, R170.reuse, 0x40000000, RZ, 0xc0, !PT ;  /* 0x40000000aaff7812 */ /* 0x040fe4000786c0ff */
[----:B------:R-:W-:Y:S01]  /*98180*/  LOP3.LUT P4, RZ, R170, 0x80000000, RZ, 0xc0, !PT ;  /* 0x80000000aaff7812 */ /* 0x000fe2000788c0ff */
[----:B---3--:R1:W-:Y:S04]  /*98190*/  @P2 STG.E desc[UR6][R16.64], R140 ;  /* 0x0000008c10002986 */ /* 0x0083e8000c101906 */
[----:B-1----:R-:W3:Y:S01]  /*981a0*/  LDL.LU R140, [R1+0x1adc] ;  /* 0x001adc00018c7983 */ /* 0x002ee20000300800 */
[----:B--2---:R-:W-:-:S03]  /*981b0*/  LOP3.LUT P6, RZ, R171, 0x200, RZ, 0xc0, !PT ;  /* 0x00000200abff7812 */ /* 0x004fc600078cc0ff */
[----:B------:R-:W2:Y:S04]  /*981c0*/  LDL.LU R82, [R1+0x16dc] ;  /* 0x0016dc0001527983 */ /* 0x000ea80000300800 */
[----:B------:R-:W2:Y:S04]  /*981d0*/  LDL.LU R79, [R1+0x12dc] ;  /* 0x0012dc00014f7983 */ /* 0x000ea80000300800 */
[----:B------:R-:W2:Y:S02]  /*981e0*/  LDL.LU R151, [R1+0xeec] ;  /* 0x000eec0001977983 */ /* 0x000ea40000300800 */
[----:B------:R-:W-:-:S02]  /*981f0*/  @P6 LOP3.LUT R27, R27, 0x2, RZ, 0xfc, !PT ;  /* 0x000000021b1b6812 */ /* 0x000fc400078efcff */
[----:B------:R-:W-:Y:S01]  /*98200*/  LOP3.LUT P6, RZ, R171, 0x100, RZ, 0xc0, !PT ;  /* 0x00000100abff7812 */ /* 0x000fe200078cc0ff */
[----:B------:R-:W2:Y:S01]  /*98210*/  LDL.LU R149, [R1+0xaec] ;  /* 0x000aec0001957983 */ /* 0x000ea20000300800 */
[----:B------:R-:W-:Y:S01]  /*98220*/  LOP3.LUT R27, R27, 0xfffffffb, RZ, 0xc0, !PT ;  /* 0xfffffffb1b1b7812 */ /* 0x000fe200078ec0ff */
[----:B----4-:R-:W-:Y:S02]  /*98230*/  IMAD.WIDE R16, R144, 0x4, R2 ;  /* 0x0000000490107825 */ /* 0x010fe400078e0202 */
        /* <DEDUP_REMOVED lines=16> */
[----:B------:R1:W-:Y:S01]  /*98340*/  @P3 STG.E desc[UR6][R16.64], R147 ;  /* 0x0000009310003986 */ /* 0x0003e2000c101906 */
[----:B------:R-:W-:-:S09]  /*98350*/  LOP3.LUT P5, RZ, R171, 0x1, RZ, 0xc0, !PT ;  /* 0x00000001abff7812 */ /* 0x000fd200078ac0ff */
[----:B------:R-:W-:Y:S02]  /*98360*/  @P6 LOP3.LUT R27, R27, 0x80, RZ, 0xfc, !PT ;  /* 0x000000801b1b6812 */ /* 0x000fe400078efcff */
[----:B------:R-:W-:Y:S01]  /*98370*/  LOP3.LUT P6, RZ, R171, 0x4, RZ, 0xc0, !PT ;  /* 0x00000004abff7812 */ /* 0x000fe200078cc0ff */
[----:B-1----:R-:W-:Y:S01]  /*98380*/  IMAD.WIDE R16, R144, 0x4, R4 ;  /* 0x0000000490107825 */ /* 0x002fe200078e0204 */
[----:B------:R-:W-:Y:S01]  /*98390*/  LOP3.LUT R27, R27, 0xfffffeff, RZ, 0xc0, !PT ;  /* 0xfffffeff1b1b7812 */ /* 0x000fe200078ec0ff */
[----:B------:R-:W4:Y:S04]  /*983a0*/  LDL.LU R147, [R1+0x2ec] ;  /* 0x0002ec0001937983 */ /* 0x000f280000300800 */
[----:B------:R1:W-:Y:S06]  /*983b0*/  @P4 STG.E desc[UR6][R16.64], R145 ;  /* 0x0000009110004986 */ /* 0x0003ec000c101906 */
[----:B------:R-:W-:-:S02]  /*983c0*/  @P6 LOP3.LUT R27, R27, 0x100, RZ, 0xfc, !PT ;  /* 0x000001001b1b6812 */ /* 0x000fc400078efcff */
[----:B------:R-:W-:Y:S01]  /*983d0*/  LOP3.LUT P6, RZ, R171, 0x2, RZ, 0xc0, !PT ;  /* 0x00000002abff7812 */ /* 0x000fe200078cc0ff */
[C---:B-1----:R-:W-:Y:S01]  /*983e0*/  IMAD.WIDE R16, R144.reuse, 0x4, R6 ;  /* 0x0000000490107825 */ /* 0x042fe200078e0206 */
[----:B------:R-:W4:Y:S04]  /*983f0*/  LDL.LU R145, [R1+0x1fd0] ;  /* 0x001fd00001917983 */ /* 0x000f280000300800 */
[----:B------:R1:W-:Y:S02]  /*98400*/  @P5 STG.E desc[UR6][R16.64], R146 ;  /* 0x0000009210005986 */ /* 0x0003e4000c101906 */
[----:B-1----:R-:W-:Y:S02]  /*98410*/  IMAD.WIDE R16, R144, 0x4, R8 ;  /* 0x0000000490107825 */ /* 0x002fe400078e0208 */
[----:B------:R-:W4:Y:S04]  /*98420*/  LDL.LU R146, [R1+0x1ae0] ;  /* 0x001ae00001927983 */ /* 0x000f280000300800 */
[----:B------:R1:W-:Y:S01]  /*98430*/  @P6 STG.E desc[UR6][R16.64], R143 ;  /* 0x0000008f10006986 */ /* 0x0003e2000c101906 */
[----:B------:R-:W-:-:S03]  /*98440*/  LOP3.LUT P6, RZ, R27, 0x100, RZ, 0xc0, !PT ;  /* 0x000001001bff7812 */ /* 0x000fc600078cc0ff */
[----:B------:R-:W4:Y:S01]  /*98450*/  LDL.LU R144, [R1+0x16e0] ;  /* 0x0016e00001907983 */ /* 0x000f220000300800 */
[----:B-1----:R-:W-:-:S09]  /*98460*/  IMAD.WIDE R16, R83, 0x4, R2 ;  /* 0x0000000453107825 */ /* 0x002fd200078e0202 */
[----:B------:R1:W-:Y:S04]  /*98470*/  @P6 STG.E desc[UR6][R16.64], R142 ;  /* 0x0000008e10006986 */ /* 0x0003e8000c101906 */
[----:B-1----:R-:W4:Y:S04]  /*98480*/  LDL.LU R142, [R1+0x12e0] ;  /* 0x0012e000018e7983 */ /* 0x002f280000300800 */
[----:B------:R-:W4:Y:S01]  /*98490*/  LDL.LU R143, [R1+0x2654] ;  /* 0x00265400018f7983 */ /* 0x000f220000300800 */
[----:B------:R-:W-:Y:S01]  /*984a0*/  LOP3.LUT P6, RZ, R27, 0x80, RZ, 0xc0, !PT ;  /* 0x000000801bff7812 */ /* 0x000fe200078cc0ff */
[----:B------:R-:W-:-:S12]  /*984b0*/  IMAD.WIDE R16, R83, 0x4, R4 ;  /* 0x0000000453107825 */ /* 0x000fd800078e0204 */
[----:B---3--:R1:W-:Y:S04]  /*984c0*/  @P6 STG.E desc[UR6][R16.64], R140 ;  /* 0x0000008c10006986 */ /* 0x0083e8000c101906 */
[----:B-1----:R-:W3:Y:S01]  /*984d0*/  LDL.LU R140, [R1+0xaf0] ;  /* 0x000af000018c7983 */ /* 0x002ee20000300800 */
[----:B------:R-:W-:Y:S01]  /*984e0*/  LOP3.LUT P6, RZ, R27, 0x40, RZ, 0xc0, !PT ;  /* 0x000000401bff7812 */ /* 0x000fe200078cc0ff */
[----:B------:R-:W-:-:S12]  /*984f0*/  IMAD.WIDE R16, R83, 0x4, R6 ;  /* 0x0000000453107825 */ /* 0x000fd800078e0206 */
[----:B--2---:R1:W-:Y:S01]  /*98500*/  @P6 STG.E desc[UR6][R16.64], R82 ;  /* 0x0000005210006986 */ /* 0x0043e2000c101906 */
        /* <DEDUP_REMOVED lines=27> */
[----:B-1----:R-:W-:-:S05]  /*986c0*/  IMAD.WIDE R16, R141, 0x4, R8 ;  /* 0x000000048d107825 */ /* 0x002fca00078e0208 */
[----:B------:R1:W-:Y:S02]  /*986d0*/  @P3 STG.E desc[UR6][R16.64], R142 ;  /* 0x0000008e10003986 */ /* 0x0003e4000c101906 */
[----:B-1----:R-:W-:-:S05]  /*986e0*/  IMAD.WIDE R16, R143, 0x4, R2 ;  /* 0x000000048f107825 */ /* 0x002fca00078e0202 */
[----:B------:R1:W-:Y:S04]  /*986f0*/  @P4 STG.E desc[UR6][R16.64], R154 ;  /* 0x0000009a10004986 */ /* 0x0003e8000c101906 */
[----:B-1----:R-:W4:Y:S04]  /*98700*/  LDL.LU R154, [R1+0x2888] ;  /* 0x00288800019a7983 */ /* 0x002f280000300800 */
[----:B------:R-:W2:Y:S01]  /*98710*/  LDL.LU R145, [R1+0x6f0] ;  /* 0x0006f00001917983 */ /* 0x000ea20000300800 */
[----:B------:R-:W-:Y:S01]  /*98720*/  LOP3.LUT P5, RZ, R171, 0x8000, RZ, 0xc0, !PT ;  /* 0x00008000abff7812 */ /* 0x000fe200078ac0ff */
[----:B------:R-:W-:-:S02]  /*98730*/  IMAD.WIDE R16, R143, 0x4, R4 ;  /* 0x000000048f107825 */ /* 0x000fc400078e0204 */
[----:B------:R-:W4:Y:S04]  /*98740*/  LDL.LU R146, [R1+0x2f0] ;  /* 0x0002f00001927983 */ /* 0x000f280000300800 */
[----:B------:R-:W4:Y:S04]  /*98750*/  LDL.LU R144, [R1+0x1fd4] ;  /* 0x001fd40001907983 */ /* 0x000f280000300800 */
[----:B------:R-:W4:Y:S04]  /*98760*/  LDL.LU R141, [R1+0x1ae4] ;  /* 0x001ae400018d7983 */ /* 0x000f280000300800 */
[----:B------:R-:W4:Y:S04]  /*98770*/  LDL.LU R142, [R1+0x16e4] ;  /* 0x0016e400018e7983 */ /* 0x000f280000300800 */
[----:B---3--:R1:W-:Y:S04]  /*98780*/  @P5 STG.E desc[UR6][R16.64], R140 ;  /* 0x0000008c10005986 */ /* 0x0083e8000c101906 */
[----:B-1----:R-:W3:Y:S04]  /*98790*/  LDL.LU R140, [R1+0x2658] ;  /* 0x00265800018c7983 */ /* 0x002ee80000300800 */
[----:B------:R-:W3:Y:S04]  /*987a0*/  LDL.LU R245, [R1+0x12e4] ;  /* 0x0012e40001f57983 */ /* 0x000ee80000300800 */
[----:B------:R-:W3:Y:S04]  /*987b0*/  LDL.LU R240, [R1+0xef4] ;  /* 0x000ef40001f07983 */ /* 0x000ee80000300800 */
[----:B------:R-:W3:Y:S01]  /*987c0*/  LDL.LU R244, [R1+0xaf4] ;  /* 0x000af40001f47983 */ /* 0x000ee20000300800 */
[----:B------:R-:W-:-:S03]  /*987d0*/  LOP3.LUT P2, RZ, R171, 0x10000, RZ, 0xc0, !PT ;  /* 0x00010000abff7812 */ /* 0x000fc6000784c0ff */
[----:B------:R-:W3:Y:S01]  /*987e0*/  LDL.LU R82, [R1+0x6f4] ;  /* 0x0006f40001527983 */ /* 0x000ee20000300800 */
[----:B------:R-:W-:-:S03]  /*987f0*/  IMAD.WIDE R16, R143, 0x4, R6 ;  /* 0x000000048f107825 */ /* 0x000fc600078e0206 */
[----:B------:R-:W3:Y:S04]  /*98800*/  LDL.LU R151, [R1+0x1fd8] ;  /* 0x001fd80001977983 */ /* 0x000ee80000300800 */
[----:B------:R-:W3:Y:S04]  /*98810*/  LDL.LU R149, [R1+0x1ae8] ;  /* 0x001ae80001957983 */ /* 0x000ee80000300800 */
[----:B------:R-:W3:Y:S04]  /*98820*/  LDL.LU R150, [R1+0x16e8] ;  /* 0x0016e80001967983 */ /* 0x000ee80000300800 */
[----:B------:R-:W3:Y:S04]  /*98830*/  LDL.LU R148, [R1+0x2660] ;  /* 0x0026600001947983 */ /* 0x000ee80000300800 */
[----:B------:R-:W3:Y:S01]  /*98840*/  LDL.LU R147, [R1+0x12e8] ;  /* 0x0012e80001937983 */ /* 0x000ee20000300800 */
[----:B------:R-:W-:-:S02]  /*98850*/  LOP3.LUT P4, RZ, R171, 0x100000, RZ, 0xc0, !PT ;  /* 0x00100000abff7812 */ /* 0x000fc4000788c0ff */
[----:B------:R-:W-:Y:S02]  /*98860*/  LOP3.LUT P3, RZ, R171, 0x20000, RZ, 0xc0, !PT ;  /* 0x00020000abff7812 */ /* 0x000fe4000786c0ff */
[----:B------:R-:W-:Y:S01]  /*98870*/  LOP3.LUT R27, R27, 0xfffffffe, RZ, 0xc0, !PT ;  /* 0xfffffffe1b1b7812 */ /* 0x000fe200078ec0ff */
[----:B--2---:R1:W-:Y:S02]  /*98880*/  @P2 STG.E desc[UR6][R16.64], R145 ;  /* 0x0000009110002986 */ /* 0x0043e4000c101906 */
[----:B-1----:R-:W-:Y:S02]  /*98890*/  IMAD.WIDE R16, R143, 0x4, R8 ;  /* 0x000000048f107825 */ /* 0x002fe400078e0208 */
[----:B------:R-:W2:Y:S04]  /*988a0*/  LDL.LU R143, [R1+0x2664] ;  /* 0x00266400018f7983 */ /* 0x000ea80000300800 */
[----:B------:R-:W2:Y:S01]  /*988b0*/  LDL.LU R79, [R1+0x2f4] ;  /* 0x0002f400014f7983 */ /* 0x000ea20000300800 */
[----:B----4-:R-:W-:-:S03]  /*988c0*/  LOP3.LUT R154, R154, 0x7fffffff, RZ, 0xc0, !PT ;  /* 0x7fffffff9a9a7812 */ /* 0x010fc600078ec0ff */
[----:B------:R-:W4:Y:S01]  /*988d0*/  LDL.LU R145, [R1+0xef8] ;  /* 0x000ef80001917983 */ /* 0x000f220000300800 */
[----:B------:R-:W-:Y:S02]  /*988e0*/  @P4 LOP3.LUT R154, R154, 0x80000000, RZ, 0xfc, !PT ;  /* 0x800000009a9a4812 */ /* 0x000fe400078efcff */
[----:B------:R-:W-:Y:S01]  /*988f0*/  LOP3.LUT P4, RZ, R171, 0x80000, RZ, 0xc0, !PT ;  /* 0x00080000abff7812 */ /* 0x000fe2000788c0ff */
[----:B------:R1:W-:-:S12]  /*98900*/  @P3 STG.E desc[UR6][R16.64], R146 ;  /* 0x0000009210003986 */ /* 0x0003d8000c101906 */
[----:B------:R-:W-:Y:S01]  /*98910*/  @P4 LOP3.LUT R27, R27, 0x1, RZ, 0xfc, !PT ;  /* 0x000000011b1b4812 */ /* 0x000fe200078efcff */
[----:B-1----:R-:W4:Y:S01]  /*98920*/  LDL.LU R146, [R1+0xaf8] ;  /* 0x000af80001927983 */ /* 0x002f220000300800 */
[----:B------:R-:W-:Y:S01]  /*98930*/  LOP3.LUT P4, RZ, R171, 0x40000, RZ, 0xc0, !PT ;  /* 0x00040000abff7812 */ /* 0x000fe2000788c0ff */
[----:B---3--:R-:W-:-:S12]  /*98940*/  IMAD.WIDE R16, R140, 0x4, R2 ;  /* 0x000000048c107825 */ /* 0x008fd800078e0202 */
[----:B------:R1:W-:Y:S01]  /*98950*/  @P4 STG.E desc[UR6][R16.64], R144 ;  /* 0x0000009010004986 */ /* 0x0003e2000c101906 */
[----:B------:R-:W-:Y:S01]  /*98960*/  LOP3.LUT P4, RZ, R27, 0x1, RZ, 0xc0, !PT ;  /* 0x000000011bff7812 */ /* 0x000fe2000788c0ff */
[----:B-1----:R-:W-:Y:S02]  /*98970*/  IMAD.WIDE R16, R140, 0x4, R4 ;  /* 0x000000048c107825 */ /* 0x002fe400078e0204 */
[----:B------:R-:W3:Y:S10]  /*98980*/  LDL.LU R144, [R1+0x6f8] ;  /* 0x0006f80001907983 */ /* 0x000ef40000300800 */
[----:B------:R1:W-:Y:S04]  /*98990*/  @P4 STG.E desc[UR6][R16.64], R141 ;  /* 0x0000008d10004986 */ /* 0x0003e8000c101906 */
[----:B-1----:R-:W3:Y:S01]  /*989a0*/  LDL.LU R141, [R1+0x2f8] ;  /* 0x0002f800018d7983 */ /* 0x002ee20000300800 */
        /* <DEDUP_REMOVED lines=17> */
[----:B------:R-:W-:-:S04]  /*98ac0*/  @P6 LOP3.LUT R154, R154, 0x40000000, RZ, 0xfc, !PT ;  /* 0x400000009a9a6812 */ /* 0x000fc800078efcff */
[----:B------:R-:W-:Y:S02]  /*98ad0*/  LOP3.LUT P4, RZ, R154, 0x80000000, RZ, 0xc0, !PT ;  /* 0x800000009aff7812 */ /* 0x000fe4000788c0ff */
[C---:B------:R-:W-:Y:S01]  /*98ae0*/  LOP3.LUT P5, RZ, R171.reuse, 0x200000, RZ, 0xc0, !PT ;  /* 0x00200000abff7812 */ /* 0x040fe200078ac0ff */
[----:B------:R-:W-:Y:S01]  /*98af0*/  IMAD.WIDE R16, R140, 0x4, R6 ;  /* 0x000000048c107825 */ /* 0x000fe200078e0206 */
[----:B------:R-:W-:-:S09]  /*98b00*/  LOP3.LUT P6, RZ, R171, 0x400000, RZ, 0xc0, !PT ;  /* 0x00400000abff7812 */ /* 0x000fd200078cc0ff */
[----:B------:R1:W-:Y:S02]  /*98b10*/  @P4 STG.E desc[UR6][R16.64], R142 ;  /* 0x0000008e10004986 */ /* 0x0003e4000c101906 */
[----:B-1----:R-:W-:Y:S02]  /*98b20*/  IMAD.WIDE R16, R140, 0x4, R8 ;  /* 0x000000048c107825 */ /* 0x002fe400078e0208 */
[----:B------:R-:W3:Y:S04]  /*98b30*/  LDL.LU R142, [R1+0x1fdc] ;  /* 0x001fdc00018e7983 */ /* 0x000ee80000300800 */
[----:B------:R-:W3:Y:S04]  /*98b40*/  LDL.LU R140, [R1+0x2668] ;  /* 0x00266800018c7983 */ /* 0x000ee80000300800 */
[----:B------:R1:W-:Y:S02]  /*98b50*/  @P5 STG.E desc[UR6][R16.64], R245 ;  /* 0x000000f510005986 */ /* 0x0003e4000c101906 */
        /* <DEDUP_REMOVED lines=10> */
[----:B--2---:R1:W-:Y:S01]  /*98c00*/  @P6 STG.E desc[UR6][R16.64], R79 ;  /* 0x0000004f10006986 */ /* 0x0043e2000c101906 */
        /* <DEDUP_REMOVED lines=16> */
[----:B----4-:R1:W-:Y:S01]  /*98d10*/  @P1 STG.E desc[UR6][R16.64], R145 ;  /* 0x0000009110001986 */ /* 0x0103e2000c101906 */
[----:B------:R-:W-:-:S03]  /*98d20*/  LOP3.LUT P4, RZ, R154, 0x2, RZ, 0xc0, !PT ;  /* 0x000000029aff7812 */ /* 0x000fc6000788c0ff */
[----:B-1----:R-:W2:Y:S01]  /*98d30*/  LDL.LU R145, [R1+0x1aec] ;  /* 0x001aec0001917983 */ /* 0x002ea20000300800 */
[----:B------:R-:W-:-:S05]  /*98d40*/  IMAD.WIDE R16, R143, 0x4, R4 ;  /* 0x000000048f107825 */ /* 0x000fca00078e0204 */
[----:B------:R1:W-:Y:S02]  /*98d50*/  @P2 STG.E desc[UR6][R16.64], R146 ;  /* 0x0000009210002986 */ /* 0x0003e4000c101906 */
[C---:B-1----:R-:W-:Y:S02]  /*98d60*/  IMAD.WIDE R16, R143.reuse, 0x4, R6 ;  /* 0x000000048f107825 */ /* 0x042fe400078e0206 */
[----:B------:R-:W4:Y:S04]  /*98d70*/  LDL.LU R146, [R1+0x16ec] ;  /* 0x0016ec0001927983 */ /* 0x000f280000300800 */
[----:B---3--:R1:W-:Y:S02]  /*98d80*/  @P3 STG.E desc[UR6][R16.64], R144 ;  /* 0x0000009010003986 */ /* 0x0083e4000c101906 */
[----:B-1----:R-:W-:-:S02]  /*98d90*/  IMAD.WIDE R16, R143, 0x4, R8 ;  /* 0x000000048f107825 */ /* 0x002fc400078e0208 */
[----:B------:R-:W3:Y:S04]  /*98da0*/  LDL.LU R143, [R1+0x12ec] ;  /* 0x0012ec00018f7983 */ /* 0x000ee80000300800 */
[----:B------:R-:W3:Y:S04]  /*98db0*/  LDL.LU R144, [R1+0xefc] ;  /* 0x000efc0001907983 */ /* 0x000ee80000300800 */
[----:B------:R-:W3:Y:S04]  /*98dc0*/  LDL.LU R147, [R1+0xafc] ;  /* 0x000afc0001937983 */ /* 0x000ee80000300800 */
[----:B------:R1:W-:Y:S04]  /*98dd0*/  @P4 STG.E desc[UR6][R16.64], R141 ;  /* 0x0000008d10004986 */ /* 0x0003e8000c101906 */
[----:B------:R-:W3:Y:S04]  /*98de0*/  LDL.LU R151, [R1+0x6fc] ;  /* 0x0006fc0001977983 */ /* 0x000ee80000300800 */
[----:B-1----:R-:W3:Y:S01]  /*98df0*/  LDL.LU R141, [R1+0x266c] ;  /* 0x00266c00018d7983 */ /* 0x002ee20000300800 */
[----:B------:R-:W-:-:S02]  /*98e00*/  LOP3.LUT P2, RZ, R154, 0x10, RZ, 0xc0, !PT ;  /* 0x000000109aff7812 */ /* 0x000fc4000784c0ff */
[C---:B------:R-:W-:Y:S01]  /*98e10*/  LOP3.LUT P5, RZ, R154.reuse, 0x4, RZ, 0xc0, !PT ;  /* 0x000000049aff7812 */ /* 0x040fe200078ac0ff */
[----:B------:R-:W3:Y:S01]  /*98e20*/  LDL.LU R149, [R1+0x2fc] ;  /* 0x0002fc0001957983 */ /* 0x000ee20000300800 */
[----:B------:R-:W-:-:S09]  /*98e30*/  LOP3.LUT R154, R154, 0xfeffffff, RZ, 0xc0, !PT ;  /* 0xfeffffff9a9a7812 */ /* 0x000fd200078ec0ff */
[----:B------:R-:W-:-:S04]  /*98e40*/  @P2 LOP3.LUT R154, R154, 0x1000000, RZ, 0xfc, !PT ;  /* 0x010000009a9a2812 */ /* 0x000fc800078efcff */
[C---:B------:R-:W-:Y:S02]  /*98e50*/  LOP3.LUT P2, RZ, R154.reuse, 0x8, RZ, 0xc0, !PT ;  /* 0x000000089aff7812 */ /* 0x040fe4000784c0ff */
[C---:B------:R-:W-:Y:S02]  /*98e60*/  LOP3.LUT P3, RZ, R154.reuse, 0x20, RZ, 0xc0, !PT ;  /* 0x000000209aff7812 */ /* 0x040fe4000786c0ff */
[----:B------:R-:W-:Y:S01]  /*98e70*/  LOP3.LUT P4, RZ, R154, 0x40, RZ, 0xc0, !PT ;  /* 0x000000409aff7812 */ /* 0x000fe2000788c0ff */
[----:B------:R-:W-:-:S05]  /*98e80*/  IMAD.WIDE R16, R140, 0x4, R2 ;  /* 0x000000048c107825 */ /* 0x000fca00078e0202 */
[----:B------:R1:W-:Y:S01]  /*98e90*/  @P5 STG.E desc[UR6][R16.64], R142 ;  /* 0x0000008e10005986 */ /* 0x0003e2000c101906 */
[C---:B------:R-:W-:Y:S02]  /*98ea0*/  LOP3.LUT P5, RZ, R154.reuse, 0x200, RZ, 0xc0, !PT ;  /* 0x000002009aff7812 */ /* 0x040fe400078ac0ff */
[----:B------:R-:W-:Y:S01]  /*98eb0*/  LOP3.LUT R154, R154, 0xffbfffff, RZ, 0xc0, !PT ;  /* 0xffbfffff9a9a7812 */ /* 0x000fe200078ec0ff */
[----:B-1----:R-:W3:Y:S10]  /*98ec0*/  LDL.LU R142, [R1+0x1fe0] ;  /* 0x001fe000018e7983 */ /* 0x002ef40000300800 */
[----:B------:R-:W-:Y:S01]  /*98ed0*/  @P5 LOP3.LUT R154, R154, 0x400000, RZ, 0xfc, !PT ;  /* 0x004000009a9a5812 */ /* 0x000fe200078efcff */
[----:B------:R-:W3:Y:S03]  /*98ee0*/  LDL.LU R148, [R1+0x2670] ;  /* 0x0026700001947983 */ /* 0x000ee60000300800 */
[----:B------:R-:W-:-:S02]  /*98ef0*/  LOP3.LUT P5, RZ, R154, 0x100, RZ, 0xc0, !PT ;  /* 0x000001009aff7812 */ /* 0x000fc400078ac0ff */
[----:B------:R-:W-:Y:S01]  /*98f00*/  LOP3.LUT R154, R154, 0xff7fffff, RZ, 0xc0, !PT ;  /* 0xff7fffff9a9a7812 */ /* 0x000fe200078ec0ff */
[----:B------:R-:W-:Y:S01]  /*98f10*/  IMAD.WIDE R16, R140, 0x4, R4 ;  /* 0x000000048c107825 */ /* 0x000fe200078e0204 */
[----:B------:R-:W3:Y:S09]  /*98f20*/  LDL.LU R150, [R1+0x1af0] ;  /* 0x001af00001967983 */ /* 0x000ef20000300800 */
[----:B------:R-:W-:-:S04]  /*98f30*/  @P5 LOP3.LUT R154, R154, 0x800000, RZ, 0xfc, !PT ;  /* 0x008000009a9a5812 */ /* 0x000fc800078efcff */
[C---:B------:R-:W-:Y:S02]  /*98f40*/  LOP3.LUT P6, RZ, R154.reuse, 0x4000, RZ, 0xc0, !PT ;  /* 0x000040009aff7812 */ /* 0x040fe400078cc0ff */
[C---:B------:R-:W-:Y:S02]  /*98f50*/  LOP3.LUT P5, RZ, R154.reuse, 0x80, RZ, 0xc0, !PT ;  /* 0x000000809aff7812 */ /* 0x040fe400078ac0ff */
[----:B------:R-:W-:-:S09]  /*98f60*/  LOP3.LUT R154, R154, 0xfffbffff, RZ, 0xc0, !PT ;  /* 0xfffbffff9a9a7812 */ /* 0x000fd200078ec0ff */
[----:B------:R-:W-:-:S04]  /*98f70*/  @P6 LOP3.LUT R154, R154, 0x40000, RZ, 0xfc, !PT ;  /* 0x000400009a9a6812 */ /* 0x000fc800078efcff */
[C---:B------:R-:W-:Y:S02]  /*98f80*/  LOP3.LUT P6, RZ, R154.reuse, 0x2000, RZ, 0xc0, !PT ;  /* 0x000020009aff7812 */ /* 0x040fe400078cc0ff */
[----:B------:R-:W-:-:S11]  /*98f90*/  LOP3.LUT R154, R154, 0xfff7ffff, RZ, 0xc0, !PT ;  /* 0xfff7ffff9a9a7812 */ /* 0x000fd600078ec0ff */
[----:B------:R-:W-:-:S04]  /*98fa0*/  @P6 LOP3.LUT R154, R154, 0x80000, RZ, 0xfc, !PT ;  /* 0x000800009a9a6812 */ /* 0x000fc800078efcff */
[C---:B------:R-:W-:Y:S02]  /*98fb0*/  LOP3.LUT P6, RZ, R154.reuse, 0x1000, RZ, 0xc0, !PT ;  /* 0x000010009aff7812 */ /* 0x040fe400078cc0ff */
[----:B------:R-:W-:-:S11]  /*98fc0*/  LOP3.LUT R154, R154, 0xffefffff, RZ, 0xc0, !PT ;  /* 0xffefffff9a9a7812 */ /* 0x000fd600078ec0ff */
[----:B------:R-:W-:-:S04]  /*98fd0*/  @P6 LOP3.LUT R154, R154, 0x100000, RZ, 0xfc, !PT ;  /* 0x001000009a9a6812 */ /* 0x000fc800078efcff */
[C---:B------:R-:W-:Y:S02]  /*98fe0*/  LOP3.LUT P6, RZ, R154.reuse, 0x800, RZ, 0xc0, !PT ;  /* 0x000008009aff7812 */ /* 0x040fe400078cc0ff */
[----:B------:R-:W-:-:S11]  /*98ff0*/  LOP3.LUT R154, R154, 0xffdfffff, RZ, 0xc0, !PT ;  /* 0xffdfffff9a9a7812 */ /* 0x000fd600078ec0ff */
[----:B------:R-:W-:Y:S01]  /*99000*/  @P6 LOP3.LUT R154, R154, 0x200000, RZ, 0xfc, !PT ;  /* 0x002000009a9a6812 */ /* 0x000fe200078efcff */
[----:B--2---:R1:W-:Y:S03]  /*99010*/  @P2 STG.E desc[UR6][R16.64], R145 ;  /* 0x0000009110002986 */ /* 0x0043e6000c101906 */
[----:B------:R-:W-:Y:S01]  /*99020*/  LOP3.LUT P2, RZ, R154, 0x1000000, RZ, 0xc0, !PT ;  /* 0x010000009aff7812 */ /* 0x000fe2000784c0ff */
[----:B-1----:R-:W-:-:S12]  /*99030*/  IMAD.WIDE R16, R140, 0x4, R6 ;  /* 0x000000048c107825 */ /* 0x002fd800078e0206 */
[----:B----4-:R1:W-:Y:S02]  /*99040*/  @P2 STG.E desc[UR6][R16.64], R146 ;  /* 0x0000009210002986 */ /* 0x0103e4000c101906 */
[----:B-1----:R-:W-:Y:S02]  /*99050*/  IMAD.WIDE R16, R140, 0x4, R8 ;  /* 0x000000048c107825 */ /* 0x002fe400078e0208 */
[----:B------:R-:W2:Y:S04]  /*99060*/  LDL.LU R140, [R1+0x16f0] ;  /* 0x0016f000018c7983 */ /* 0x000ea80000300800 */
[----:B---3--:R1:W-:Y:S04]  /*99070*/  @P3 STG.E desc[UR6][R16.64], R143 ;  /* 0x0000008f10003986 */ /* 0x0083e8000c101906 */
[----:B------:R-:W3:Y:S04]  /*99080*/  LDL.LU R145, [R1+0x12f0] ;  /* 0x0012f00001917983 */ /* 0x000ee80000300800 */
[----:B-1----:R-:W4:Y:S04]  /*99090*/  LDL.LU R143, [R1+0x2674] ;  /* 0x00267400018f7983 */ /* 0x002f280000300800 */
[----:B------:R-:W4:Y:S04]  /*990a0*/  LDL.LU R146, [R1+0xf00] ;  /* 0x000f000001927983 */ /* 0x000f280000300800 */
[----:B------:R-:W4:Y:S01]  /*990b0*/  LDL.LU R15, [R1+0x26b0] ;  /* 0x0026b000010f7983 */ /* 0x000f220000300800 */
[----:B------:R-:W-:-:S05]  /*990c0*/  IMAD.WIDE R16, R141, 0x4, R2 ;  /* 0x000000048d107825 */ /* 0x000fca00078e0202 */
[----:B------:R1:W-:Y:S02]  /*990d0*/  @P4 STG.E desc[UR6][R16.64], R144 ;  /* 0x0000009010004986 */ /* 0x0003e4000c101906 */
[C---:B-1----:R-:W-:Y:S02]  /*990e0*/  IMAD.WIDE R16, R141.reuse, 0x4, R4 ;  /* 0x000000048d107825 */ /* 0x042fe400078e0204 */
[----:B------:R-:W4:Y:S04]  /*990f0*/  LDL.LU R144, [R1+0xb00] ;  /* 0x000b000001907983 */ /* 0x000f280000300800 */
[----:B------:R1:W-:Y:S01]  /*99100*/  @P5 STG.E desc[UR6][R16.64], R147 ;  /* 0x0000009310005986 */ /* 0x0003e2000c101906 */
[----:B------:R-:W-:Y:S01]  /*99110*/  LOP3.LUT P5, RZ, R154, 0x800000, RZ, 0xc0, !PT ;  /* 0x008000009aff7812 */ /* 0x000fe200078ac0ff */
[----:B-1----:R-:W-:-:S02]  /*99120*/  IMAD.WIDE R16, R141, 0x4, R6 ;  /* 0x000000048d107825 */ /* 0x002fc400078e0206 */
[----:B------:R-:W4:Y:S10]  /*99130*/  LDL R147, [R1+0x2678] ;  /* 0x0026780001937983 */ /* 0x000f340000100800 */
[----:B------:R1:W-:Y:S02]  /*99140*/  @P5 STG.E desc[UR6][R16.64], R151 ;  /* 0x0000009710005986 */ /* 0x0003e4000c101906 */
[----:B-1----:R-:W-:-:S02]  /*99150*/  IMAD.WIDE R16, R141, 0x4, R8 ;  /* 0x000000048d107825 */ /* 0x002fc400078e0208 */
[----:B------:R-:W4:Y:S01]  /*99160*/  LDL.LU R141, [R1+0x700] ;  /* 0x00070000018d7983 */ /* 0x000f220000300800 */
[C---:B------:R-:W-:Y:S02]  /*99170*/  LOP3.LUT P5, RZ, R154.reuse, 0x400000, RZ, 0xc0, !PT ;  /* 0x004000009aff7812 */ /* 0x040fe400078ac0ff */
[----:B------:R-:W-:-:S11]  /*99180*/  LOP3.LUT P6, RZ, R154, 0x400, RZ, 0xc0, !PT ;  /* 0x000004009aff7812 */ /* 0x000fd600078cc0ff */
[----:B------:R1:W-:Y:S02]  /*99190*/  @P5 STG.E desc[UR6][R16.64], R149 ;  /* 0x0000009510005986 */ /* 0x0003e4000c101906 */
[----:B-1----:R-:W-:-:S05]  /*991a0*/  IMAD.WIDE R16, R148, 0x4, R2 ;  /* 0x0000000494107825 */ /* 0x002fca00078e0202 */
[----:B------:R1:W-:Y:S01]  /*991b0*/  @P6 STG.E desc[UR6][R16.64], R142 ;  /* 0x0000008e10006986 */ /* 0x0003e2000c101906 */
[----:B------:R-:W-:Y:S01]  /*991c0*/  LOP3.LUT P6, RZ, R154, 0x200000, RZ, 0xc0, !PT ;  /* 0x002000009aff7812 */ /* 0x000fe200078cc0ff */
[----:B-1----:R-:W-:Y:S01]  /*991d0*/  IMAD.WIDE R16, R148, 0x4, R4 ;  /* 0x0000000494107825 */ /* 0x002fe200078e0204 */
[C---:B------:R-:W-:Y:S01]  /*991e0*/  LOP3.LUT P0, RZ, R154.reuse, 0x8000, RZ, 0xc0, !PT ;  /* 0x000080009aff7812 */ /* 0x040fe2000780c0ff */
[----:B------:R-:W4:Y:S10]  /*991f0*/  LDL.LU R142, [R1+0x1fe4] ;  /* 0x001fe400018e7983 */ /* 0x000f340000300800 */
[----:B------:R1:W-:Y:S01]  /*99200*/  @P6 STG.E desc[UR6][R16.64], R150 ;  /* 0x0000009610006986 */ /* 0x0003e2000c101906 */
[----:B------:R-:W-:Y:S01]  /*99210*/  LOP3.LUT P6, RZ, R154, 0x100000, RZ, 0xc0, !PT ;  /* 0x001000009aff7812 */ /* 0x000fe200078cc0ff */
[----:B-1----:R-:W-:Y:S01]  /*99220*/  IMAD.WIDE R16, R148, 0x4, R6 ;  /* 0x0000000494107825 */ /* 0x002fe200078e0206 */
[----:B------:R-:W-:-:S02]  /*99230*/  LOP3.LUT P2, RZ, R154, 0x10000, RZ, 0xc0, !PT ;  /* 0x000100009aff7812 */ /* 0x000fc4000784c0ff */
[----:B------:R-:W-:-:S09]  /*99240*/  LOP3.LUT P3, RZ, R154, 0x20000, RZ, 0xc0, !PT ;  /* 0x000200009aff7812 */ /* 0x000fd2000786c0ff */
[----:B--2---:R1:W-:Y:S01]  /*99250*/  @P6 STG.E desc[UR6][R16.64], R140 ;  /* 0x0000008c10006986 */ /* 0x0043e2000c101906 */
[----:B------:R-:W-:Y:S01]  /*99260*/  LOP3.LUT P6, RZ, R154, 0x80000, RZ, 0xc0, !PT ;  /* 0x000800009aff7812 */ /* 0x000fe200078cc0ff */
[----:B-1----:R-:W-:Y:S02]  /*99270*/  IMAD.WIDE R16, R148, 0x4, R8 ;  /* 0x0000000494107825 */ /* 0x002fe400078e0208 */
[----:B------:R-:W2:Y:S10]  /*99280*/  LDL.LU R140, [R1+0x1af4] ;  /* 0x001af400018c7983 */ /* 0x000eb40000300800 */
[----:B---3--:R1:W-:Y:S01]  /*99290*/  @P6 STG.E desc[UR6][R16.64], R145 ;  /* 0x0000009110006986 */ /* 0x0083e2000c101906 */
[----:B------:R-:W-:Y:S01]  /*992a0*/  LOP3.LUT P6, RZ, R154, 0x40000, RZ, 0xc0, !PT ;  /* 0x000400009aff7812 */ /* 0x000fe200078cc0ff */
[----:B----4-:R-:W-:-:S04]  /*992b0*/  IMAD.WIDE R18, R143, 0x4, R4 ;  /* 0x000000048f127825 */ /* 0x010fc800078e0204 */
[----:B-1----:R-:W-:-:S08]  /*992c0*/  IMAD.WIDE R16, R143, 0x4, R2 ;  /* 0x000000048f107825 */ /* 0x002fd000078e0202 */
[----:B------:R1:W-:Y:S04]  /*992d0*/  @P6 STG.E desc[UR6][R16.64], R146 ;  /* 0x0000009210006986 */ /* 0x0003e8000c101906 */
[----:B------:R3:W-:Y:S01]  /*992e0*/  @P0 STG.E desc[UR6][R18.64], R144 ;  /* 0x0000009012000986 */ /* 0x0007e2000c101906 */
[----:B-1----:R-:W-:-:S04]  /*992f0*/  IMAD.WIDE R16, R143, 0x4, R6 ;  /* 0x000000048f107825 */ /* 0x002fc800078e0206 */
[----:B---3--:R-:W-:Y:S01]  /*99300*/  IMAD.WIDE R18, R143, 0x4, R8 ;  /* 0x000000048f127825 */ /* 0x008fe200078e0208 */
[----:B------:R-:W-:Y:S04]  /*99310*/  @P2 STG.E desc[UR6][R16.64], R141 ;  /* 0x0000008d10002986 */ /* 0x000fe8000c101906 */
[----:B------:R1:W-:Y:S04]  /*99320*/  @P3 STG.E desc[UR6][R18.64], R81 ;  /* 0x0000005112003986 */ /* 0x0003e8000c101906 */
[----:B-1----:R-:W3:Y:S01]  /*99330*/  LDL.LU R81, [R1+0x2884] ;  /* 0x0028840001517983 */ /* 0x002ee20000300800 */
[----:B------:R-:W-:-:S05]  /*99340*/  VIADD R0, R10, 0x183 ;  /* 0x000001830a007836 */ /* 0x000fca0000000000 */
[----:B------:R-:W-:Y:S01]  /*99350*/  ISETP.GE.AND P0, PT, R0, UR5, PT ;  /* 0x0000000500007c0c */ /* 0x000fe2000bf06270 */
[----:B------:R-:W-:Y:S01]  /*99360*/  VIADD R0, R10, 0x184 ;  /* 0x000001840a007836 */ /* 0x000fe20000000000 */
[C---:B------:R-:W-:Y:S02]  /*99370*/  LOP3.LUT P1, RZ, R153.reuse, 0x4, RZ, 0xc0, !PT ;  /* 0x0000000499ff7812 */ /* 0x040fe4000782c0ff */
[----:B------:R-:W-:Y:S02]  /*99380*/  LOP3.LUT R153, R153, 0xfffffffd, RZ, 0xc0, !PT ;  /* 0xfffffffd99997812 */ /* 0x000fe400078ec0ff */
[----:B------:R-:W-:Y:S02]  /*99390*/  ISETP.GE.AND P2, PT, R0, UR5, PT ;  /* 0x0000000500007c0c */ /* 0x000fe4000bf46270 */
[----:B------:R-:W-:Y:S01]  /*993a0*/  ISETP.LT.AND P1, PT, R13, R15, !P1 ;  /* 0x0000000f0d00720c */ /* 0x000fe20004f21270 */
[----:B------:R-:W-:-:S04]  /*993b0*/  VIADD R15, R10, 0x185 ;  /* 0x000001850a0f7836 */ /* 0x000fc80000000000 */
[----:B------:R-:W-:Y:S02]  /*993c0*/  @P0 LOP3.LUT R153, R153, 0x2, RZ, 0xfc, !PT ;  /* 0x0000000299990812 */ /* 0x000fe400078efcff */
[----:B------:R-:W-:Y:S01]  /*993d0*/  ISETP.GE.AND P0, PT, R15, UR5, PT ;  /* 0x000000050f007c0c */ /* 0x000fe2000bf06270 */
[----:B------:R-:W-:Y:S01]  /*993e0*/  VIADD R15, R10, 0x186 ;  /* 0x000001860a0f7836 */ /* 0x000fe20000000000 */
[----:B------:R-:W-:-:S04]  /*993f0*/  LOP3.LUT R153, R153, 0xfffffffe, RZ, 0xc0, !PT ;  /* 0xfffffffe99997812 */ /* 0x000fc800078ec0ff */
[----:B------:R-:W-:Y:S02]  /*99400*/  @P2 LOP3.LUT R153, R153, 0x1, RZ, 0xfc, !PT ;  /* 0x0000000199992812 */ /* 0x000fe400078efcff */
[----:B------:R-:W-:Y:S02]  /*99410*/  ISETP.GE.AND P2, PT, R15, UR5, PT ;  /* 0x000000050f007c0c */ /* 0x000fe4000bf46270 */
[C---:B------:R-:W-:Y:S02]  /*99420*/  LOP3.LUT P4, RZ, R156.reuse, 0x800, RZ, 0xc0, !PT ;  /* 0x000008009cff7812 */ /* 0x040fe4000788c0ff */
[----:B------:R-:W-:Y:S01]  /*99430*/  LOP3.LUT P5, RZ, R156, 0x10000, RZ, 0xc0, !PT ;  /* 0x000100009cff7812 */ /* 0x000fe200078ac0ff */
[----:B------:R-:W-:Y:S01]  /*99440*/  VIADD R0, R10, 0x187 ;  /* 0x000001870a007836 */ /* 0x000fe20000000000 */
[----:B------:R-:W-:Y:S01]  /*99450*/  LOP3.LUT R153, R153, 0xfffffff7, RZ, 0xc0, !PT ;  /* 0xfffffff799997812 */ /* 0x000fe200078ec0ff */
[----:B------:R-:W-:-:S04]  /*99460*/  IMAD.WIDE R20, R147, 0x4, R2 ;  /* 0x0000000493147825 */ /* 0x000fc800078e0202 */
[----:B------:R-:W-:Y:S02]  /*99470*/  IMAD.WIDE R16, R147, 0x4, R4 ;  /* 0x0000000493107825 */ /* 0x000fe400078e0204 */
[----:B------:R-:W-:Y:S02]  /*99480*/  @P2 LOP3.LUT R153, R153, 0x8, RZ, 0xfc, !PT ;  /* 0x0000000899992812 */ /* 0x000fe400078efcff */
[----:B------:R-:W-:Y:S01]  /*99490*/  ISETP.GE.AND P2, PT, R0, UR5, PT ;  /* 0x0000000500007c0c */ /* 0x000fe2000bf46270 */
[----:B------:R-:W-:Y:S01]  /*994a0*/  IMAD.WIDE R18, R147, 0x4, R6 ;  /* 0x0000000493127825 */ /* 0x000fe200078e0206 */
[----:B------:R-:W-:Y:S03]  /*994b0*/  @P4 STG.E desc[UR6][R20.64], R142 ;  /* 0x0000008e14004986 */ /* 0x000fe6000c101906 */
[C---:B------:R-:W-:Y:S01]  /*994c0*/  VIADD R15, R10.reuse, 0x188 ;  /* 0x000001880a0f7836 */ /* 0x040fe20000000000 */
[----:B------:R-:W-:Y:S01]  /*994d0*/  LOP3.LUT R153, R153, 0xffffffef, RZ, 0xc0, !PT ;  /* 0xffffffef99997812 */ /* 0x000fe200078ec0ff */
[----:B------:R-:W-:-:S06]  /*994e0*/  VIADD R82, R10, 0x189 ;  /* 0x000001890a527836 */ /* 0x000fcc0000000000 */
[----:B------:R-:W-:Y:S02]  /*994f0*/  @P2 LOP3.LUT R153, R153, 0x10, RZ, 0xfc, !PT ;  /* 0x0000001099992812 */ /* 0x000fe400078efcff */
[----:B------:R-:W-:Y:S02]  /*99500*/  ISETP.GE.AND P3, PT, R82, UR5, PT ;  /* 0x0000000552007c0c */ /* 0x000fe4000bf66270 */
[----:B------:R-:W-:Y:S01]  /*99510*/  LOP3.LUT R153, R153, 0xffffffdf, RZ, 0xc0, !PT ;  /* 0xffffffdf99997812 */ /* 0x000fe200078ec0ff */
[C---:B------:R-:W-:Y:S02]  /*99520*/  VIADD R83, R10.reuse, 0x18a ;  /* 0x0000018a0a537836 */ /* 0x040fe40000000000 */
[C---:B------:R-:W-:Y:S02]  /*99530*/  VIADD R141, R10.reuse, 0x18c ;  /* 0x0000018c0a8d7836 */ /* 0x040fe40000000000 */
[C---:B------:R-:W-:Y:S02]  /*99540*/  VIADD R80, R10.reuse, 0x18e ;  /* 0x0000018e0a507836 */ /* 0x040fe40000000000 */
[----:B------:R-:W-:-:S02]  /*99550*/  VIADD R79, R10, 0x18f ;  /* 0x0000018f0a4f7836 */ /* 0x000fc40000000000 */
[C---:B------:R-:W-:Y:S02]  /*99560*/  VIADD R78, R10.reuse, 0x190 ;  /* 0x000001900a4e7836 */ /* 0x040fe40000000000 */
[C---:B------:R-:W-:Y:S02]  /*99570*/  VIADD R77, R10.reuse, 0x191 ;  /* 0x000001910a4d7836 */ /* 0x040fe40000000000 */
[C---:B------:R-:W-:Y:S02]  /*99580*/  VIADD R76, R10.reuse, 0x192 ;  /* 0x000001920a4c7836 */ /* 0x040fe40000000000 */
[C---:B------:R-:W-:Y:S02]  /*99590*/  VIADD R31, R10.reuse, 0x193 ;  /* 0x000001930a1f7836 */ /* 0x040fe40000000000 */
[C---:B------:R-:W-:Y:S02]  /*995a0*/  VIADD R30, R10.reuse, 0x194 ;  /* 0x000001940a1e7836 */ /* 0x040fe40000000000 */
[----:B------:R-:W-:-:S02]  /*995b0*/  VIADD R29, R10, 0x195 ;  /* 0x000001950a1d7836 */ /* 0x000fc40000000000 */
[C---:B------:R-:W-:Y:S02]  /*995c0*/  VIADD R28, R10.reuse, 0x196 ;  /* 0x000001960a1c7836 */ /* 0x040fe40000000000 */
[C---:B------:R-:W-:Y:S02]  /*995d0*/  VIADD R27, R10.reuse, 0x197 ;  /* 0x000001970a1b7836 */ /* 0x040fe40000000000 */
[C---:B------:R-:W-:Y:S01]  /*995e0*/  VIADD R26, R10.reuse, 0x198 ;  /* 0x000001980a1a7836 */ /* 0x040fe20000000000 */
[----:B--2---:R1:W-:Y:S02]  /*995f0*/  @P5 STG.E desc[UR6][R16.64], R140 ;  /* 0x0000008c10005986 */ /* 0x0043e4000c101906 */
[----:B-1----:R-:W-:-:S05]  /*99600*/  VIADD R140, R10, 0x18b ;  /* 0x0000018b0a8c7836 */ /* 0x002fca0000000000 */
[----:B------:R-:W-:Y:S01]  /*99610*/  ISETP.GE.AND P2, PT, R140, UR5, PT ;  /* 0x000000058c007c0c */ /* 0x000fe2000bf46270 */
[----:B---3--:R1:W-:Y:S01]  /*99620*/  @P1 STG.E desc[UR6][R18.64], R81 ;  /* 0x0000005112001986 */ /* 0x0083e2000c101906 */
[----:B------:R-:W-:-:S13]  /*99630*/  ISETP.GE.AND P1, PT, R15, UR5, PT ;  /* 0x000000050f007c0c */ /* 0x000fda000bf26270 */
[----:B------:R-:W-:Y:S02]  /*99640*/  @P1 LOP3.LUT R153, R153, 0x20, RZ, 0xfc, !PT ;  /* 0x0000002099991812 */ /* 0x000fe400078efcff */
[----:B------:R-:W-:Y:S02]  /*99650*/  ISETP.GE.AND P1, PT, R83, UR5, PT ;  /* 0x0000000553007c0c */ /* 0x000fe4000bf26270 */
[----:B------:R-:W-:-:S04]  /*99660*/  LOP3.LUT R153, R153, 0xffffffbf, RZ, 0xc0, !PT ;  /* 0xffffffbf99997812 */ /* 0x000fc800078ec0ff */
[----:B------:R-:W-:-:S04]  /*99670*/  @P3 LOP3.LUT R153, R153, 0x40, RZ, 0xfc, !PT ;  /* 0x0000004099993812 */ /* 0x000fc800078efcff */
[----:B------:R-:W-:-:S04]  /*99680*/  LOP3.LUT R153, R153, 0xffffff7f, RZ, 0xc0, !PT ;  /* 0xffffff7f99997812 */ /* 0x000fc800078ec0ff */
[----:B------:R-:W-:Y:S02]  /*99690*/  @P1 LOP3.LUT R153, R153, 0x80, RZ, 0xfc, !PT ;  /* 0x0000008099991812 */ /* 0x000fe400078efcff */
[----:B------:R-:W-:Y:S02]  /*996a0*/  ISETP.GE.AND P3, PT, R141, UR5, PT ;  /* 0x000000058d007c0c */ /* 0x000fe4000bf66270 */
[----:B------:R-:W-:Y:S01]  /*996b0*/  LOP3.LUT R153, R153, 0xfffffeff, RZ, 0xc0, !PT ;  /* 0xfffffeff99997812 */ /* 0x000fe200078ec0ff */
[----:B-1----:R-:W-:-:S03]  /*996c0*/  VIADD R81, R10, 0x18d ;  /* 0x0000018d0a517836 */ /* 0x002fc60000000000 */
[----:B------:R-:W-:Y:S02]  /*996d0*/  @P2 LOP3.LUT R153, R153, 0x100, RZ, 0xfc, !PT ;  /* 0x0000010099992812 */ /* 0x000fe400078efcff */
[----:B------:R-:W-:Y:S02]  /*996e0*/  ISETP.GE.AND P1, PT, R81, UR5, PT ;  /* 0x0000000551007c0c */ /* 0x000fe4000bf26270 */
[----:B------:R-:W-:-:S04]  /*996f0*/  LOP3.LUT R153, R153, 0xfffffdff, RZ, 0xc0, !PT ;  /* 0xfffffdff99997812 */ /* 0x000fc800078ec0ff */
        /* <DEDUP_REMOVED lines=32> */
[----:B------:R-:W-:Y:S01]  /*99900*/  LOP3.LUT R153, R153, 0xffefffff, RZ, 0xc0, !PT ;  /* 0xffefffff99997812 */ /* 0x000fe200078ec0ff */
[----:B------:R-:W-:-:S03]  /*99910*/  VIADD R25, R10, 0x199 ;  /* 0x000001990a197836 */ /* 0x000fc60000000000 */
        /* <DEDUP_REMOVED lines=22> */
[----:B------:R-:W-:-:S04]  /*99a80*/  LOP3.LUT R153, R153, 0xfbffffff, RZ, 0xc0, !PT ;  /* 0xfbffffff99997812 */ /* 0x000fc800078ec0ff */
[----:B------:R-:W-:Y:S01]  /*99a90*/  @P2 LOP3.LUT R153, R153, 0x4000000, RZ, 0xfc, !PT ;  /* 0x0400000099992812 */ /* 0x000fe200078efcff */
[C---:B------:R-:W-:Y:S02]  /*99aa0*/  VIADD R0, R10.reuse, 0x1a4 ;  /* 0x000001a40a007836 */ /* 0x040fe40000000000 */
[C---:B------:R-:W-:Y:S01]  /*99ab0*/  VIADD R15, R10.reuse, 0x1a3 ;  /* 0x000001a30a0f7836 */ /* 0x040fe20000000000 */
[----:B------:R-:W-:Y:S01]  /*99ac0*/  LOP3.LUT R153, R153, 0xf7ffffff, RZ, 0xc0, !PT ;  /* 0xf7ffffff99997812 */ /* 0x000fe200078ec0ff */
[C---:B------:R-:W-:Y:S02]  /*99ad0*/  VIADD R16, R10.reuse, 0x1a2 ;  /* 0x000001a20a107836 */ /* 0x040fe40000000000 */
[C---:B------:R-:W-:Y:S02]  /*99ae0*/  VIADD R17, R10.reuse, 0x1a1 ;  /* 0x000001a10a117836 */ /* 0x040fe40000000000 */
[C---:B------:R-:W-:Y:S02]  /*99af0*/  VIADD R18, R10.reuse, 0x1a0 ;  /* 0x000001a00a127836 */ /* 0x040fe40000000000 */
[----:B------:R-:W-:Y:S01]  /*99b00*/  VIADD R19, R10, 0x19f ;  /* 0x0000019f0a137836 */ /* 0x000fe20000000000 */
[----:B------:R-:W-:-:S02]  /*99b10*/  @P3 LOP3.LUT R153, R153, 0x8000000, RZ, 0xfc, !PT ;  /* 0x0800000099993812 */ /* 0x000fc400078efcff */
[----:B------:R-:W-:Y:S02]  /*99b20*/  ISETP.GE.AND P2, PT, R18, UR5, PT ;  /* 0x0000000512007c0c */ /* 0x000fe4000bf46270 */
[----:B------:R-:W-:Y:S02]  /*99b30*/  ISETP.GE.AND P1, PT, R19, UR5, PT ;  /* 0x0000000513007c0c */ /* 0x000fe4000bf26270 */
[----:B------:R-:W-:Y:S02]  /*99b40*/  ISETP.GE.AND P3, PT, R17, UR5, PT ;  /* 0x0000000511007c0c */ /* 0x000fe4000bf66270 */
[----:B------:R-:W-:Y:S02]  /*99b50*/  ISETP.GE.AND P4, PT, R16, UR5, PT ;  /* 0x0000000510007c0c */ /* 0x000fe4000bf86270 */
[----:B------:R-:W-:Y:S02]  /*99b60*/  ISETP.GE.AND P5, PT, R15, UR5, PT ;  /* 0x000000050f007c0c */ /* 0x000fe4000bfa6270 */
[----:B------:R-:W-:Y:S01]  /*99b70*/  ISETP.GE.AND P6, PT, R0, UR5, PT ;  /* 0x0000000500007c0c */ /* 0x000fe2000bfc6270 */
[----:B------:R-:W2:Y:S04]  /*99b80*/  LDL.LU R244, [R1+0x12f4] ;  /* 0x0012f40001f47983 */ /* 0x000ea80000300800 */
[----:B------:R-:W3:Y:S04]  /*99b90*/  LDL.LU R151, [R1+0xf04] ;  /* 0x000f040001977983 */ /* 0x000ee80000300800 */
[----:B------:R-:W4:Y:S04]  /*99ba0*/  LDL.LU R143, [R1+0xb04] ;  /* 0x000b0400018f7983 */ /* 0x000f280000300800 */
[----:B------:R-:W4:Y:S04]  /*99bb0*/  LDL.LU R149, [R1+0x704] ;  /* 0x0007040001957983 */ /* 0x000f280000300800 */
[----:B------:R-:W3:Y:S04]  /*99bc0*/  LDL.LU R145, [R1+0x267c] ;  /* 0x00267c0001917983 */ /* 0x000ee80000300800 */
[----:B------:R-:W4:Y:S04]  /*99bd0*/  LDL.LU R144, [R1+0x304] ;  /* 0x0003040001907983 */ /* 0x000f280000300800 */
[----:B------:R-:W4:Y:S04]  /*99be0*/  LDL.LU R146, [R1+0x1fe8] ;  /* 0x001fe80001927983 */ /* 0x000f280000300800 */
[----:B------:R-:W4:Y:S04]  /*99bf0*/  LDL.LU R150, [R1+0x1af8] ;  /* 0x001af80001967983 */ /* 0x000f280000300800 */
[----:B------:R-:W4:Y:S01]  /*99c00*/  LDL.LU R142, [R1+0x2680] ;  /* 0x00268000018e7983 */ /* 0x000f220000300800 */
[----:B------:R-:W-:Y:S01]  /*99c10*/  LOP3.LUT R154, R154, 0xffdfffff, RZ, 0xc0, !PT ;  /* 0xffdfffff9a9a7812 */ /* 0x000fe200078ec0ff */
[----:B------:R-:W-:-:S02]  /*99c20*/  IMAD.WIDE R16, R147, 0x4, R8 ;  /* 0x0000000493107825 */ /* 0x000fc400078e0208 */
[----:B------:R-:W4:Y:S01]  /*99c30*/  LDL.LU R148, [R1+0x16f8] ;  /* 0x0016f80001947983 */ /* 0x000f220000300800 */
[----:B------:R-:W-:Y:S02]  /*99c40*/  @P3 LOP3.LUT R154, R154, 0x200000, RZ, 0xfc, !PT ;  /* 0x002000009a9a3812 */ /* 0x000fe400078efcff */
[C---:B------:R-:W-:Y:S01]  /*99c50*/  LOP3.LUT P3, RZ, R153.reuse, 0x4, RZ, 0xc0, !PT ;  /* 0x0000000499ff7812 */ /* 0x040fe2000786c0ff */
[----:B------:R-:W4:Y:S01]  /*99c60*/  LDL.LU R147, [R1+0x2684] ;  /* 0x0026840001937983 */ /* 0x000f220000300800 */
[----:B------:R-:W-:Y:S02]  /*99c70*/  LOP3.LUT R154, R154, 0xffefffff, RZ, 0xc0, !PT ;  /* 0xffefffff9a9a7812 */ /* 0x000fe400078ec0ff */
[----:B------:R-:W-:Y:S02]  /*99c80*/  ISETP.LT.AND P3, PT, R14, UR4, !P3 ;  /* 0x000000040e007c0c */ /* 0x000fe4000df61270 */
[----:B------:R-:W-:Y:S02]  /*99c90*/  @P4 LOP3.LUT R154, R154, 0x100000, RZ, 0xfc, !PT ;  /* 0x001000009a9a4812 */ /* 0x000fe400078efcff */
[----:B------:R-:W-:-:S02]  /*99ca0*/  LOP3.LUT P4, RZ, R153, 0x1, RZ, 0xc0, !PT ;  /* 0x0000000199ff7812 */ /* 0x000fc4000788c0ff */
[----:B------:R-:W-:-:S04]  /*99cb0*/  LOP3.LUT R154, R154, 0xfff7ffff, RZ, 0xc0, !PT ;  /* 0xfff7ffff9a9a7812 */ /* 0x000fc800078ec0ff */
[----:B------:R-:W-:Y:S02]  /*99cc0*/  @P5 LOP3.LUT R154, R154, 0x80000, RZ, 0xfc, !PT ;  /* 0x000800009a9a5812 */ /* 0x000fe400078efcff */
[----:B------:R-:W-:Y:S02]  /*99cd0*/  LOP3.LUT P5, RZ, R153, 0x2, RZ, 0xc0, !PT ;  /* 0x0000000299ff7812 */ /* 0x000fe400078ac0ff */
[----:B------:R-:W-:-:S04]  /*99ce0*/  LOP3.LUT R154, R154, 0xfffbffff, RZ, 0xc0, !PT ;  /* 0xfffbffff9a9a7812 */ /* 0x000fc800078ec0ff */
[----:B------:R-:W-:Y:S01]  /*99cf0*/  @P6 LOP3.LUT R154, R154, 0x40000, RZ, 0xfc, !PT ;  /* 0x000400009a9a6812 */ /* 0x000fe200078efcff */
[----:B--2---:R1:W-:Y:S01]  /*99d00*/  @P3 STG.E desc[UR6][R16.64], R244 ;  /* 0x000000f410003986 */ /* 0x0043e2000c101906 */
[----:B------:R-:W-:-:S03]  /*99d10*/  ISETP.LT.AND P3, PT, R11, UR4, !P5 ;  /* 0x000000040b007c0c */ /* 0x000fc6000ef61270 */
[----:B-1----:R-:W2:Y:S01]  /*99d20*/  LDL.LU R244, [R1+0x12f8] ;  /* 0x0012f80001f47983 */ /* 0x002ea20000300800 */
[----:B---3--:R-:W-:-:S09]  /*99d30*/  IMAD.WIDE R16, R145, 0x4, R2 ;  /* 0x0000000491107825 */ /* 0x008fd200078e0202 */
[----:B------:R1:W-:Y:S01]  /*99d40*/  @P3 STG.E desc[UR6][R16.64], R151 ;  /* 0x0000009710003986 */ /* 0x0003e2000c101906 */
[----:B------:R-:W-:Y:S01]  /*99d50*/  ISETP.LT.AND P3, PT, R12, UR4, !P5 ;  /* 0x000000040c007c0c */ /* 0x000fe2000ef61270 */
[----:B-1----:R-:W-:-:S12]  /*99d60*/  IMAD.WIDE R16, R145, 0x4, R4 ;  /* 0x0000000491107825 */ /* 0x002fd800078e0204 */
[----:B----4-:R1:W-:Y:S04]  /*99d70*/  @P3 STG.E desc[UR6][R16.64], R143 ;  /* 0x0000008f10003986 */ /* 0x0103e8000c101906 */
[----:B-1----:R-:W3:Y:S01]  /*99d80*/  LDL.LU R143, [R1+0xf08] ;  /* 0x000f0800018f7983 */ /* 0x002ee20000300800 */
[----:B------:R-:W-:-:S03]  /*99d90*/  ISETP.LT.AND P3, PT, R13, UR4, !P5 ;  /* 0x000000040d007c0c */ /* 0x000fc6000ef61270 */
[----:B------:R-:W4:Y:S01]  /*99da0*/  LDL.LU R151, [R1+0xb08] ;  /* 0x000b080001977983 */ /* 0x000f220000300800 */
[----:B------:R-:W-:Y:S01]  /*99db0*/  IMAD.WIDE R16, R145, 0x4, R6 ;  /* 0x0000000491107825 */ /* 0x000fe200078e0206 */
[----:B------:R-:W-:-:S08]  /*99dc0*/  ISETP.LT.AND P5, PT, R14, UR4, !P5 ;  /* 0x000000040e007c0c */ /* 0x000fd0000efa1270 */
[----:B------:R1:W-:Y:S04]  /*99dd0*/  @P3 STG.E desc[UR6][R16.64], R149 ;  /* 0x0000009510003986 */ /* 0x0003e8000c101906 */
[----:B-1----:R-:W4:Y:S01]  /*99de0*/  LDL.LU R149, [R1+0x708] ;  /* 0x0007080001957983 */ /* 0x002f220000300800 */
[----:B------:R-:W-:-:S03]  /*99df0*/  IMAD.WIDE R16, R145, 0x4, R8 ;  /* 0x0000000491107825 */ /* 0x000fc600078e0208 */
[----:B------:R-:W4:Y:S04]  /*99e00*/  LDL.LU R145, [R1+0x2688] ;  /* 0x0026880001917983 */ /* 0x000f280000300800 */
[----:B------:R1:W-:Y:S01]  /*99e10*/  @P5 STG.E desc[UR6][R16.64], R144 ;  /* 0x0000009010005986 */ /* 0x0003e2000c101906 */
[----:B------:R-:W-:-:S03]  /*99e20*/  ISETP.LT.AND P5, PT, R11, UR4, !P4 ;  /* 0x000000040b007c0c */ /* 0x000fc6000e7a1270 */
[----:B-1----:R-:W4:Y:S01]  /*99e30*/  LDL.LU R144, [R1+0x308] ;  /* 0x0003080001907983 */ /* 0x002f220000300800 */
[----:B------:R-:W-:-:S09]  /*99e40*/  IMAD.WIDE R16, R142, 0x4, R2 ;  /* 0x000000048e107825 */ /* 0x000fd200078e0202 */
[----:B------:R1:W-:Y:S01]  /*99e50*/  @P5 STG.E desc[UR6][R16.64], R146 ;  /* 0x0000009210005986 */ /* 0x0003e2000c101906 */
[----:B------:R-:W-:Y:S01]  /*99e60*/  ISETP.LT.AND P5, PT, R12, UR4, !P4 ;  /* 0x000000040c007c0c */ /* 0x000fe2000e7a1270 */
[C---:B-1----:R-:W-:Y:S02]  /*99e70*/  IMAD.WIDE R16, R142.reuse, 0x4, R4 ;  /* 0x000000048e107825 */ /* 0x042fe400078e0204 */
[----:B------:R-:W4:Y:S10]  /*99e80*/  LDL.LU R146, [R1+0x1fec] ;  /* 0x001fec0001927983 */ /* 0x000f340000300800 */
[----:B------:R1:W-:Y:S01]  /*99e90*/  @P5 STG.E desc[UR6][R16.64], R150 ;  /* 0x0000009610005986 */ /* 0x0003e2000c101906 */
[----:B------:R-:W-:Y:S01]  /*99ea0*/  ISETP.LT.AND P5, PT, R13, UR4, !P4 ;  /* 0x000000040d007c0c */ /* 0x000fe2000e7a1270 */
[----:B-1----:R-:W-:-:S12]  /*99eb0*/  IMAD.WIDE R16, R142, 0x4, R6 ;  /* 0x000000048e107825 */ /* 0x002fd800078e0206 */
[----:B------:R1:W-:Y:S04]  /*99ec0*/  @P5 STG.E desc[UR6][R16.64], R148 ;  /* 0x0000009410005986 */ /* 0x0003e8000c101906 */
[----:B-1----:R-:W4:Y:S01]  /*99ed0*/  LDL.LU R148, [R1+0x1afc] ;  /* 0x001afc0001947983 */ /* 0x002f220000300800 */
[----:B------:R-:W-:-:S03]  /*99ee0*/  IMAD.WIDE R16, R142, 0x4, R8 ;  /* 0x000000048e107825 */ /* 0x000fc600078e0208 */
[----:B------:R-:W4:Y:S01]  /*99ef0*/  LDL.LU R142, [R1+0x16fc] ;  /* 0x0016fc00018e7983 */ /* 0x000f220000300800 */
[----:B------:R-:W-:-:S03]  /*99f00*/  ISETP.LT.AND P4, PT, R14, UR4, !P4 ;  /* 0x000000040e007c0c */ /* 0x000fc6000e781270 */
[----:B------:R-:W4:Y:S01]  /*99f10*/  LDL.LU R150, [R1+0x268c] ;  /* 0x00268c0001967983 */ /* 0x000f220000300800 */
[----:B------:R-:W-:-:S09]  /*99f20*/  LOP3.LUT P3, RZ, R153, 0x8, RZ, 0xc0, !PT ;  /* 0x0000000899ff7812 */ /* 0x000fd2000786c0ff */
[----:B--2---:R1:W-:Y:S01]  /*99f30*/  @P4 STG.E desc[UR6][R16.64], R244 ;  /* 0x000000f410004986 */ /* 0x0043e2000c101906 */
[----:B------:R-:W-:Y:S01]  /*99f40*/  ISETP.LT.AND P4, PT, R11, UR4, !P0 ;  /* 0x000000040b007c0c */ /* 0x000fe2000c781270 */
[----:B-1----:R-:W-:-:S12]  /*99f50*/  IMAD.WIDE R16, R147, 0x4, R2 ;  /* 0x0000000493107825 */ /* 0x002fd800078e0202 */
[----:B---3--:R1:W-:Y:S01]  /*99f60*/  @P4 STG.E desc[UR6][R16.64], R143 ;  /* 0x0000008f10004986 */ /* 0x0083e2000c101906 */
[----:B------:R-:W-:-:S03]  /*99f70*/  ISETP.LT.AND P4, PT, R12, UR4, !P0 ;  /* 0x000000040c007c0c */ /* 0x000fc6000c781270 */
[----:B-1----:R-:W2:Y:S01]  /*99f80*/  LDL.LU R143, [R1+0x12fc] ;  /* 0x0012fc00018f7983 */ /* 0x002ea20000300800 */
[----:B------:R-:W-:-:S09]  /*99f90*/  IMAD.WIDE R16, R147, 0x4, R4 ;  /* 0x0000000493107825 */ /* 0x000fd200078e0204 */
[----:B----4-:R1:W-:Y:S01]  /*99fa0*/  @P4 STG.E desc[UR6][R16.64], R151 ;  /* 0x0000009710004986 */ /* 0x0103e2000c101906 */
[----:B------:R-:W-:-:S03]  /*99fb0*/  ISETP.LT.AND P4, PT, R13, UR4, !P0 ;  /* 0x000000040d007c0c */ /* 0x000fc6000c781270 */
[----:B-1----:R-:W3:Y:S01]  /*99fc0*/  LDL.LU R151, [R1+0xf0c] ;  /* 0x000f0c0001977983 */ /* 0x002ee20000300800 */
[----:B------:R-:W-:Y:S01]  /*99fd0*/  IMAD.WIDE R16, R147, 0x4, R6 ;  /* 0x0000000493107825 */ /* 0x000fe200078e0206 */
[----:B------:R-:W-:-:S08]  /*99fe0*/  ISETP.LT.AND P0, PT, R14, UR4, !P0 ;  /* 0x000000040e007c0c */ /* 0x000fd0000c701270 */
[----:B------:R1:W-:Y:S04]  /*99ff0*/  @P4 STG.E desc[UR6][R16.64], R149 ;  /* 0x0000009510004986 */ /* 0x0003e8000c101906 */
[----:B-1----:R-:W4:Y:S01]  /*9a000*/  LDL.LU R149, [R1+0xb0c] ;  /* 0x000b0c0001957983 */ /* 0x002f220000300800 */
[----:B------:R-:W-:-:S05]  /*9a010*/  IMAD.WIDE R16, R147, 0x4, R8 ;  /* 0x0000000493107825 */ /* 0x000fca00078e0208 */
[----:B------:R1:W-:Y:S04]  /*9a020*/  @P0 STG.E desc[UR6][R16.64], R144 ;  /* 0x0000009010000986 */ /* 0x0003e8000c101906 */
[----:B-1----:R-:W4:Y:S01]  /*9a030*/  LDL.LU R144, [R1+0x70c] ;  /* 0x00070c0001907983 */ /* 0x002f220000300800 */
[----:B------:R-:W-:Y:S01]  /*9a040*/  ISETP.LT.AND P0, PT, R11, UR4, !P3 ;  /* 0x000000040b007c0c */ /* 0x000fe2000df01270 */
[----:B------:R-:W-:-:S12]  /*9a050*/  IMAD.WIDE R16, R145, 0x4, R2 ;  /* 0x0000000491107825 */ /* 0x000fd800078e0202 */
[----:B------:R1:W-:Y:S01]  /*9a060*/  @P0 STG.E desc[UR6][R16.64], R146 ;  /* 0x0000009210000986 */ /* 0x0003e2000c101906 */
[----:B------:R-:W-:-:S03]  /*9a070*/  ISETP.LT.AND P0, PT, R12, UR4, !P3 ;  /* 0x000000040c007c0c */ /* 0x000fc6000df01270 */
[----:B-1----:R-:W4:Y:S01]  /*9a080*/  LDL.LU R146, [R1+0x30c] ;  /* 0x00030c0001927983 */ /* 0x002f220000300800 */
[----:B------:R-:W-:-:S03]  /*9a090*/  IMAD.WIDE R16, R145, 0x4, R4 ;  /* 0x0000000491107825 */ /* 0x000fc600078e0204 */
[----:B------:R-:W4:Y:S06]  /*9a0a0*/  LDL.LU R147, [R1+0x2690] ;  /* 0x0026900001937983 */ /* 0x000f2c0000300800 */
[----:B------:R1:W-:Y:S01]  /*9a0b0*/  @P0 STG.E desc[UR6][R16.64], R148 ;  /* 0x0000009410000986 */ /* 0x0003e2000c101906 */
[----:B------:R-:W-:-:S03]  /*9a0c0*/  ISETP.LT.AND P0, PT, R13, UR4, !P3 ;  /* 0x000000040d007c0c */ /* 0x000fc6000df01270 */
[----:B-1----:R-:W4:Y:S01]  /*9a0d0*/  LDL.LU R148, [R1+0x1ff0] ;  /* 0x001ff00001947983 */ /* 0x002f220000300800 */
[----:B------:R-:W-:-:S09]  /*9a0e0*/  IMAD.WIDE R16, R145, 0x4, R6 ;  /* 0x0000000491107825 */ /* 0x000fd200078e0206 */
[----:B------:R1:W-:Y:S04]  /*9a0f0*/  @P0 STG.E desc[UR6][R16.64], R142 ;  /* 0x0000008e10000986 */ /* 0x0003e8000c101906 */
[----:B-1----:R-:W4:Y:S01]  /*9a100*/  LDL.LU R142, [R1+0x1b00] ;  /* 0x001b0000018e7983 */ /* 0x002f220000300800 */
[----:B------:R-:W-:-:S03]  /*9a110*/  IMAD.WIDE R16, R145, 0x4, R8 ;  /* 0x0000000491107825 */ /* 0x000fc600078e0208 */
[----:B------:R-:W4:Y:S01]  /*9a120*/  LDL.LU R145, [R1+0x1700] ;  /* 0x0017000001917983 */ /* 0x000f220000300800 */
[----:B------:R-:W-:Y:S02]  /*9a130*/  ISETP.LT.AND P0, PT, R14, UR4, !P3 ;  /* 0x000000040e007c0c */ /* 0x000fe4000df01270 */
[C---:B------:R-:W-:Y:S02]  /*9a140*/  LOP3.LUT P5, RZ, R153.reuse, 0x10, RZ, 0xc0, !PT ;  /* 0x0000001099ff7812 */ /* 0x040fe400078ac0ff */
[----:B------:R-:W-:-:S09]  /*9a150*/  LOP3.LUT P4, RZ, R153, 0x20, RZ, 0xc0, !PT ;  /* 0x0000002099ff7812 */ /* 0x000fd2000788c0ff */
[----:B--2---:R1:W-:Y:S01]  /*9a160*/  @P0 STG.E desc[UR6][R16.64], R143 ;  /* 0x0000008f10000986 */ /* 0x0043e2000c101906 */
[----:B------:R-:W-:Y:S01]  /*9a170*/  ISETP.LT.AND P0, PT, R11, UR4, !P5 ;  /* 0x000000040b007c0c */ /* 0x000fe2000ef01270 */
[----:B-1----:R-:W-:Y:S02]  /*9a180*/  IMAD.WIDE R16, R150, 0x4, R2 ;  /* 0x0000000496107825 */ /* 0x002fe400078e0202 */
[----:B------:R-:W2:Y:S04]  /*9a190*/  LDL.LU R143, [R1+0x2694] ;  /* 0x00269400018f7983 */ /* 0x000ea80000300800 */
[----:B------:R-:W2:Y:S06]  /*9a1a0*/  LDL.LU R244, [R1+0x1300] ;  /* 0x0013000001f47983 */ /* 0x000eac0000300800 */
[----:B---3--:R1:W-:Y:S01]  /*9a1b0*/  @P0 STG.E desc[UR6][R16.64], R151 ;  /* 0x0000009710000986 */ /* 0x0083e2000c101906 */
[----:B------:R-:W-:Y:S01]  /*9a1c0*/  ISETP.LT.AND P0, PT, R12, UR4, !P5 ;  /* 0x000000040c007c0c */ /* 0x000fe2000ef01270 */
[----:B-1----:R-:W-:-:S12]  /*9a1d0*/  IMAD.WIDE R16, R150, 0x4, R4 ;  /* 0x0000000496107825 */ /* 0x002fd800078e0204 */
[----:B----4-:R1:W-:Y:S01]  /*9a1e0*/  @P0 STG.E desc[UR6][R16.64], R149 ;  /* 0x0000009510000986 */ /* 0x0103e2000c101906 */
[----:B------:R-:W-:-:S03]  /*9a1f0*/  ISETP.LT.AND P0, PT, R13, UR4, !P5 ;  /* 0x000000040d007c0c */ /* 0x000fc6000ef01270 */
[----:B-1----:R-:W3:Y:S01]  /*9a200*/  LDL.LU R149, [R1+0xf10] ;  /* 0x000f100001957983 */ /* 0x002ee20000300800 */
[----:B------:R-:W-:-:S09]  /*9a210*/  IMAD.WIDE R16, R150, 0x4, R6 ;  /* 0x0000000496107825 */ /* 0x000fd200078e0206 */
[----:B------:R1:W-:Y:S04]  /*9a220*/  @P0 STG.E desc[UR6][R16.64], R144 ;  /* 0x0000009010000986 */ /* 0x0003e8000c101906 */
[----:B-1----:R-:W4:Y:S01]  /*9a230*/  LDL.LU R144, [R1+0xb10] ;  /* 0x000b100001907983 */ /* 0x002f220000300800 */
[----:B------:R-:W-:Y:S01]  /*9a240*/  ISETP.LT.AND P0, PT, R14, UR4, !P5 ;  /* 0x000000040e007c0c */ /* 0x000fe2000ef01270 */
[----:B------:R-:W-:Y:S02]  /*9a250*/  IMAD.WIDE R16, R150, 0x4, R8 ;  /* 0x0000000496107825 */ /* 0x000fe400078e0208 */
[----:B------:R-:W4:Y:S10]  /*9a260*/  LDL.LU R150, [R1+0x710] ;  /* 0x0007100001967983 */ /* 0x000f340000300800 */
[----:B------:R1:W-:Y:S01]  /*9a270*/  @P0 STG.E desc[UR6][R16.64], R146 ;  /* 0x0000009210000986 */ /* 0x0003e2000c101906 */
[----:B------:R-:W-:-:S03]  /*9a280*/  ISETP.LT.AND P0, PT, R11, UR4, !P4 ;  /* 0x000000040b007c0c */ /* 0x000fc6000e701270 */
[----:B-1----:R-:W4:Y:S04]  /*9a290*/  LDL.LU R146, [R1+0x2698] ;  /* 0x0026980001927983 */ /* 0x002f280000300800 */
[----:B------:R-:W4:Y:S01]  /*9a2a0*/  LDL.LU R151, [R1+0x310] ;  /* 0x0003100001977983 */ /* 0x000f220000300800 */
[----:B------:R-:W-:-:S05]  /*9a2b0*/  IMAD.WIDE R16, R147, 0x4, R2 ;  /* 0x0000000493107825 */ /* 0x000fca00078e0202 */
[----:B------:R1:W-:Y:S01]  /*9a2c0*/  @P0 STG.E desc[UR6][R16.64], R148 ;  /* 0x0000009410000986 */ /* 0x0003e2000c101906 */
[----:B------:R-:W-:-:S03]  /*9a2d0*/  ISETP.LT.AND P0, PT, R12, UR4, !P4 ;  /* 0x000000040c007c0c */ /* 0x000fc6000e701270 */
[----:B-1----:R-:W4:Y:S01]  /*9a2e0*/  LDL.LU R148, [R1+0x1ff4] ;  /* 0x001ff40001947983 */ /* 0x002f220000300800 */
[----:B------:R-:W-:-:S09]  /*9a2f0*/  IMAD.WIDE R16, R147, 0x4, R4 ;  /* 0x0000000493107825 */ /* 0x000fd200078e0204 */
[----:B------:R1:W-:Y:S04]  /*9a300*/  @P0 STG.E desc[UR6][R16.64], R142 ;  /* 0x0000008e10000986 */ /* 0x0003e8000c101906 */
[----:B-1----:R-:W4:Y:S01]  /*9a310*/  LDL.LU R142, [R1+0x1b04] ;  /* 0x001b0400018e7983 */ /* 0x002f220000300800 */
[----:B------:R-:W-:Y:S01]  /*9a320*/  ISETP.LT.AND P0, PT, R13, UR4, !P4 ;  /* 0x000000040d007c0c */ /* 0x000fe2000e701270 */
[----:B------:R-:W-:-:S12]  /*9a330*/  IMAD.WIDE R16, R147, 0x4, R6 ;  /* 0x0000000493107825 */ /* 0x000fd800078e0206 */
[----:B------:R1:W-:Y:S04]  /*9a340*/  @P0 STG.E desc[UR6][R16.64], R145 ;  /* 0x0000009110000986 */ /* 0x0003e8000c101906 */
[----:B-1----:R-:W4:Y:S01]  /*9a350*/  LDL.LU R145, [R1+0x1704] ;  /* 0x0017040001917983 */ /* 0x002f220000300800 */
[----:B------:R-:W-:Y:S01]  /*9a360*/  ISETP.LT.AND P0, PT, R14, UR4, !P4 ;  /* 0x000000040e007c0c */ /* 0x000fe2000e701270 */
[----:B------:R-:W-:Y:S01]  /*9a370*/  IMAD.WIDE R16, R147, 0x4, R8 ;  /* 0x0000000493107825 */ /* 0x000fe200078e0208 */
[C---:B------:R-:W-:Y:S01]  /*9a380*/  LOP3.LUT P6, RZ, R153.reuse, 0x40, RZ, 0xc0, !PT ;  /* 0x0000004099ff7812 */ /* 0x040fe200078cc0ff */
[----:B------:R-:W4:Y:S01]  /*9a390*/  LDL.LU R147, [R1+0x269c] ;  /* 0x00269c0001937983 */ /* 0x000f220000300800 */
[----:B------:R-:W-:-:S09]  /*9a3a0*/  LOP3.LUT P3, RZ, R153, 0x80, RZ, 0xc0, !PT ;  /* 0x0000008099ff7812 */ /* 0x000fd2000786c0ff */
[----:B--2---:R1:W-:Y:S01]  /*9a3b0*/  @P0 STG.E desc[UR6][R16.64], R244 ;  /* 0x000000f410000986 */ /* 0x0043e2000c101906 */
[----:B------:R-:W-:-:S03]  /*9a3c0*/  ISETP.LT.AND P0, PT, R11, UR4, !P6 ;  /* 0x000000040b007c0c */ /* 0x000fc6000f701270 */
[----:B-1----:R-:W2:Y:S01]  /*9a3d0*/  LDL.LU R244, [R1+0x1304] ;  /* 0x0013040001f47983 */ /* 0x002ea20000300800 */
[----:B------:R-:W-:-:S09]  /*9a3e0*/  IMAD.WIDE R16, R143, 0x4, R2 ;  /* 0x000000048f107825 */ /* 0x000fd200078e0202 */
[----:B---3--:R1:W-:Y:S01]  /*9a3f0*/  @P0 STG.E desc[UR6][R16.64], R149 ;  /* 0x0000009510000986 */ /* 0x0083e2000c101906 */
[----:B------:R-:W-:-:S03]  /*9a400*/  ISETP.LT.AND P0, PT, R12, UR4, !P6 ;  /* 0x000000040c007c0c */ /* 0x000fc6000f701270 */
[----:B-1----:R-:W3:Y:S01]  /*9a410*/  LDL.LU R149, [R1+0xf14] ;  /* 0x000f140001957983 */ /* 0x002ee20000300800 */
[----:B------:R-:W-:-:S09]  /*9a420*/  IMAD.WIDE R16, R143, 0x4, R4 ;  /* 0x000000048f107825 */ /* 0x000fd200078e0204 */
[----:B----4-:R1:W-:Y:S01]  /*9a430*/  @P0 STG.E desc[UR6][R16.64], R144 ;  /* 0x0000009010000986 */ /* 0x0103e2000c101906 */
[----:B------:R-:W-:-:S03]  /*9a440*/  ISETP.LT.AND P0, PT, R13, UR4, !P6 ;  /* 0x000000040d007c0c */ /* 0x000fc6000f701270 */
[----:B-1----:R-:W4:Y:S01]  /*9a450*/  LDL.LU R144, [R1+0xb14] ;  /* 0x000b140001907983 */ /* 0x002f220000300800 */
[----:B------:R-:W-:-:S09]  /*9a460*/  IMAD.WIDE R16, R143, 0x4, R6 ;  /* 0x000000048f107825 */ /* 0x000fd200078e0206 */
[----:B------:R1:W-:Y:S01]  /*9a470*/  @P0 STG.E desc[UR6][R16.64], R150 ;  /* 0x0000009610000986 */ /* 0x0003e2000c101906 */
[----:B------:R-:W-:-:S03]  /*9a480*/  ISETP.LT.AND P0, PT, R14, UR4, !P6 ;  /* 0x000000040e007c0c */ /* 0x000fc6000f701270 */
[----:B-1----:R-:W4:Y:S01]  /*9a490*/  LDL.LU R150, [R1+0x714] ;  /* 0x0007140001967983 */ /* 0x002f220000300800 */
[----:B------:R-:W-:-:S03]  /*9a4a0*/  IMAD.WIDE R16, R143, 0x4, R8 ;  /* 0x000000048f107825 */ /* 0x000fc600078e0208 */
[----:B------:R-:W4:Y:S06]  /*9a4b0*/  LDL.LU R143, [R1+0x26a0] ;  /* 0x0026a000018f7983 */ /* 0x000f2c0000300800 */
[----:B------:R1:W-:Y:S01]  /*9a4c0*/  @P0 STG.E desc[UR6][R16.64], R151 ;  /* 0x0000009710000986 */ /* 0x0003e2000c101906 */
[----:B------:R-:W-:Y:S01]  /*9a4d0*/  ISETP.LT.AND P0, PT, R11, UR4, !P3 ;  /* 0x000000040b007c0c */ /* 0x000fe2000df01270 */
[----:B-1----:R-:W-:Y:S02]  /*9a4e0*/  IMAD.WIDE R16, R146, 0x4, R2 ;  /* 0x0000000492107825 */ /* 0x002fe400078e0202 */
[----:B------:R-:W4:Y:S10]  /*9a4f0*/  LDL.LU R151, [R1+0x314] ;  /* 0x0003140001977983 */ /* 0x000f340000300800 */
[----:B------:R1:W-:Y:S01]  /*9a500*/  @P0 STG.E desc[UR6][R16.64], R148 ;  /* 0x0000009410000986 */ /* 0x0003e2000c101906 */
[----:B------:R-:W-:Y:S01]  /*9a510*/  ISETP.LT.AND P0, PT, R12, UR4, !P3 ;  /* 0x000000040c007c0c */ /* 0x000fe2000df01270 */
[----:B-1----:R-:W-:-:S12]  /*9a520*/  IMAD.WIDE R16, R146, 0x4, R4 ;  /* 0x0000000492107825 */ /* 0x002fd800078e0204 */
[----:B------:R1:W-:Y:S04]  /*9a530*/  @P0 STG.E desc[UR6][R16.64], R142 ;  /* 0x0000008e10000986 */ /* 0x0003e8000c101906 */
[----:B-1----:R-:W4:Y:S01]  /*9a540*/  LDL.LU R142, [R1+0x1ff8] ;  /* 0x001ff800018e7983 */ /* 0x002f220000300800 */
[----:B------:R-:W-:-:S03]  /*9a550*/  ISETP.LT.AND P0, PT, R13, UR4, !P3 ;  /* 0x000000040d007c0c */ /* 0x000fc6000df01270 */
[----:B------:R-:W4:Y:S01]  /*9a560*/  LDL.LU R148, [R1+0x1b08] ;  /* 0x001b080001947983 */ /* 0x000f220000300800 */
[----:B------:R-:W-:-:S09]  /*9a570*/  IMAD.WIDE R16, R146, 0x4, R6 ;  /* 0x0000000492107825 */ /* 0x000fd200078e0206 */
        /* <DEDUP_REMOVED lines=8> */
[----:B------:R-:W-:Y:S01]  /*9a600*/  ISETP.LT.AND P0, PT, R11, UR4, !P5 ;  /* 0x000000040b007c0c */ /* 0x000fe2000ef01270 */
[C---:B-1----:R-:W-:Y:S02]  /*9a610*/  IMAD.WIDE R16, R147.reuse, 0x4, R2 ;  /* 0x0000000493107825 */ /* 0x042fe400078e0202 */
[----:B------:R-:W2:Y:S10]  /*9a620*/  LDL.LU R244, [R1+0x1308] ;  /* 0x0013080001f47983 */ /* 0x000eb40000300800 */
        /* <DEDUP_REMOVED lines=9> */
[----:B------:R-:W-:Y:S01]  /*9a6c0*/  IMAD.WIDE R16, R147, 0x4, R8 ;  /* 0x0000000493107825 */ /* 0x000fe200078e0208 */
[----:B------:R-:W-:Y:S02]  /*9a6d0*/  ISETP.LT.AND P0, PT, R14, UR4, !P5 ;  /* 0x000000040e007c0c */ /* 0x000fe4000ef01270 */
[----:B------:R-:W4:Y:S04]  /*9a6e0*/  LDL.LU R147, [R1+0x718] ;  /* 0x0007180001937983 */ /* 0x000f280000300800 */
[----:B------:R-:W4:Y:S07]  /*9a6f0*/  LDL.LU R149, [R1+0x26a8] ;  /* 0x0026a80001957983 */ /* 0x000f2e0000300800 */
        /* <DEDUP_REMOVED lines=8> */
[----:B------:R1:W-:Y:S01]  /*9a780*/  @P0 STG.E desc[UR6][R16.64], R148 ;  /* 0x0000009410000986 */ /* 0x0003e2000c101906 */
[----:B------:R-:W-:-:S03]  /*9a790*/  ISETP.LT.AND P0, PT, R13, UR4, !P4 ;  /* 0x000000040d007c0c */ /* 0x000fc6000e701270 */
[----:B-1----:R-:W4:Y:S01]  /*9a7a0*/  LDL.LU R148, [R1+0x1b0c] ;  /* 0x001b0c0001947983 */ /* 0x002f220000300800 */
[----:B------:R-:W-:-:S09]  /*9a7b0*/  IMAD.WIDE R16, R143, 0x4, R6 ;  /* 0x000000048f107825 */ /* 0x000fd200078e0206 */
[----:B------:R1:W-:Y:S02]  /*9a7c0*/  @P0 STG.E desc[UR6][R16.64], R145 ;  /* 0x0000009110000986 */ /* 0x0003e4000c101906 */
[----:B-1----:R-:W-:Y:S02]  /*9a7d0*/  IMAD.WIDE R16, R143, 0x4, R8 ;  /* 0x000000048f107825 */ /* 0x002fe400078e0208 */
[----:B------:R-:W4:Y:S01]  /*9a7e0*/  LDL.LU R143, [R1+0x170c] ;  /* 0x00170c00018f7983 */ /* 0x000f220000300800 */
[----:B------:R-:W-:Y:S02]  /*9a7f0*/  ISETP.LT.AND P0, PT, R14, UR4, !P4 ;  /* 0x000000040e007c0c */ /* 0x000fe4000e701270 */
[C---:B------:R-:W-:Y:S01]  /*9a800*/  LOP3.LUT P3, RZ, R153.reuse, 0x400, RZ, 0xc0, !PT ;  /* 0x0000040099ff7812 */ /* 0x040fe2000786c0ff */
        /* <DEDUP_REMOVED lines=12> */
[----:B------:R-:W-:-:S09]  /*9a8d0*/  IMAD.WIDE R16, R146, 0x4, R6 ;  /* 0x0000000492107825 */ /* 0x000fd200078e0206 */
[----:B------:R1:W-:Y:S04]  /*9a8e0*/  @P0 STG.E desc[UR6][R16.64], R147 ;  /* 0x0000009310000986 */ /* 0x0003e8000c101906 */
[----:B-1----:R-:W4:Y:S01]  /*9a8f0*/  LDL.LU R147, [R1+0xb1c] ;  /* 0x000b1c0001937983 */ /* 0x002f220000300800 */
[----:B------:R-:W-:-:S03]  /*9a900*/  ISETP.LT.AND P0, PT, R14, UR4, !P3 ;  /* 0x000000040e007c0c */ /* 0x000fc6000df01270 */
[----:B------:R-:W4:Y:S01]  /*9a910*/  LDL.LU R244, [R1+0x71c] ;  /* 0x00071c0001f47983 */ /* 0x000f220000300800 */
[----:B------:R-:W-:-:S03]  /*9a920*/  IMAD.WIDE R16, R146, 0x4, R8 ;  /* 0x0000000492107825 */ /* 0x000fc600078e0208 */
[----:B------:R-:W4:Y:S06]  /*9a930*/  LDL.LU R146, [R1+0x26b8] ;  /* 0x0026b80001927983 */ /* 0x000f2c0000300800 */
[----:B------:R1:W-:Y:S01]  /*9a940*/  @P0 STG.E desc[UR6][R16.64], R142 ;  /* 0x0000008e10000986 */ /* 0x0003e2000c101906 */
[----:B------:R-:W-:-:S03]  /*9a950*/  ISETP.LT.AND P0, PT, R11, UR4, !P5 ;  /* 0x000000040b007c0c */ /* 0x000fc6000ef01270 */
[----:B-1----:R-:W4:Y:S01]  /*9a960*/  LDL.LU R142, [R1+0x31c] ;  /* 0x00031c00018e7983 */ /* 0x002f220000300800 */
[----:B------:R-:W-:-:S09]  /*9a970*/  IMAD.WIDE R16, R149, 0x4, R2 ;  /* 0x0000000495107825 */ /* 0x000fd200078e0202 */
        /* <DEDUP_REMOVED lines=8> */
[----:B------:R1:W-:Y:S04]  /*9aa00*/  @P0 STG.E desc[UR6][R16.64], R143 ;  /* 0x0000008f10000986 */ /* 0x0003e8000c101906 */
[----:B-1----:R-:W4:Y:S01]  /*9aa10*/  LDL.LU R143, [R1+0x1b10] ;  /* 0x001b1000018f7983 */ /* 0x002f220000300800 */
[----:B------:R-:W-:Y:S01]  /*9aa20*/  ISETP.LT.AND P0, PT, R14, UR4, !P5 ;  /* 0x000000040e007c0c */ /* 0x000fe2000ef01270 */
[----:B------:R-:W-:Y:S01]  /*9aa30*/  IMAD.WIDE R16, R149, 0x4, R8 ;  /* 0x0000000495107825 */ /* 0x000fe200078e0208 */
[C---:B------:R-:W-:Y:S02]  /*9aa40*/  LOP3.LUT P6, RZ, R153.reuse, 0x1000, RZ, 0xc0, !PT ;  /* 0x0000100099ff7812 */ /* 0x040fe400078cc0ff */
[----:B------:R-:W-:-:S09]  /*9aa50*/  LOP3.LUT P4, RZ, R153, 0x2000, RZ, 0xc0, !PT ;  /* 0x0000200099ff7812 */ /* 0x000fd2000788c0ff */
[----:B--2---:R1:W-:Y:S01]  /*9aa60*/  @P0 STG.E desc[UR6][R16.64], R144 ;  /* 0x0000009010000986 */ /* 0x0043e2000c101906 */
[----:B------:R-:W-:Y:S01]  /*9aa70*/  ISETP.LT.AND P0, PT, R11, UR4, !P6 ;  /* 0x000000040b007c0c */ /* 0x000fe2000f701270 */
[C---:B-1----:R-:W-:Y:S02]  /*9aa80*/  IMAD.WIDE R16, R145.reuse, 0x4, R2 ;  /* 0x0000000491107825 */ /* 0x042fe400078e0202 */
[----:B------:R-:W2:Y:S04]  /*9aa90*/  LDL.LU R144, [R1+0x26bc] ;  /* 0x0026bc0001907983 */ /* 0x000ea80000300800 */
[----:B------:R-:W2:Y:S06]  /*9aaa0*/  LDL.LU R149, [R1+0x1710] ;  /* 0x0017100001957983 */ /* 0x000eac0000300800 */
[----:B---3--:R1:W-:Y:S01]  /*9aab0*/  @P0 STG.E desc[UR6][R16.64], R150 ;  /* 0x0000009610000986 */ /* 0x0083e2000c101906 */
[----:B------:R-:W-:Y:S01]  /*9aac0*/  ISETP.LT.AND P0, PT, R12, UR4, !P6 ;  /* 0x000000040c007c0c */ /* 0x000fe2000f701270 */
[----:B-1----:R-:W-:-:S02]  /*9aad0*/  IMAD.WIDE R16, R145, 0x4, R4 ;  /* 0x0000000491107825 */ /* 0x002fc400078e0204 */
[----:B------:R-:W3:Y:S10]  /*9aae0*/  LDL.LU R150, [R1+0x1310] ;  /* 0x0013100001967983 */ /* 0x000ef40000300800 */
[----:B----4-:R1:W-:Y:S01]  /*9aaf0*/  @P0 STG.E desc[UR6][R16.64], R147 ;  /* 0x0000009310000986 */ /* 0x0103e2000c101906 */
[----:B------:R-:W-:Y:S01]  /*9ab00*/  ISETP.LT.AND P0, PT, R13, UR4, !P6 ;  /* 0x000000040d007c0c */ /* 0x000fe2000f701270 */
[----:B-1----:R-:W-:-:S02]  /*9ab10*/  IMAD.WIDE R16, R145, 0x4, R6 ;  /* 0x0000000491107825 */ /* 0x002fc400078e0206 */
[----:B------:R-:W4:Y:S10]  /*9ab20*/  LDL.LU R147, [R1+0xf20] ;  /* 0x000f200001937983 */ /* 0x000f340000300800 */
[----:B------:R1:W-:Y:S01]  /*9ab30*/  @P0 STG.E desc[UR6][R16.64], R244 ;  /* 0x000000f410000986 */ /* 0x0003e2000c101906 */
        /* <DEDUP_REMOVED lines=8> */
[----:B------:R-:W-:-:S03]  /*9abc0*/  ISETP.LT.AND P0, PT, R12, UR4, !P4 ;  /* 0x000000040c007c0c */ /* 0x000fc6000e701270 */
[----:B------:R-:W4:Y:S01]  /*9abd0*/  LDL.LU R244, [R1+0x720] ;  /* 0x0007200001f47983 */ /* 0x000f220000300800 */
[----:B-1----:R-:W-:-:S03]  /*9abe0*/  IMAD.WIDE R16, R146, 0x4, R4 ;  /* 0x0000000492107825 */ /* 0x002fc600078e0204 */
[----:B------:R-:W4:Y:S06]  /*9abf0*/  LDL.LU R151, [R1+0x2014] ;  /* 0x0020140001977983 */ /* 0x000f2c0000300800 */
[----:B------:R1:W-:Y:S01]  /*9ac00*/  @P0 STG.E desc[UR6][R16.64], R148 ;  /* 0x0000009410000986 */ /* 0x0003e2000c101906 */
[----:B------:R-:W-:Y:S01]  /*9ac10*/  ISETP.LT.AND P0, PT, R13, UR4, !P4 ;  /* 0x000000040d007c0c */ /* 0x000fe2000e701270 */
[----:B-1----:R-:W-:-:S12]  /*9ac20*/  IMAD.WIDE R16, R146, 0x4, R6 ;  /* 0x0000000492107825 */ /* 0x002fd800078e0206 */
[----:B------:R1:W-:Y:S04]  /*9ac30*/  @P0 STG.E desc[UR6][R16.64], R143 ;  /* 0x0000008f10000986 */ /* 0x0003e8000c101906 */
[----:B-1----:R-:W4:Y:S04]  /*9ac40*/  LDL.LU R143, [R1+0x2004] ;  /* 0x00200400018f7983 */ /* 0x002f280000300800 */
[----:B------:R-:W4:Y:S01]  /*9ac50*/  LDL.LU R148, [R1+0x1b14] ;  /* 0x001b140001947983 */ /* 0x000f220000300800 */
[----:B------:R-:W-:Y:S01]  /*9ac60*/  ISETP.LT.AND P0, PT, R14, UR4, !P4 ;  /* 0x000000040e007c0c */ /* 0x000fe2000e701270 */
[----:B------:R-:W-:Y:S01]  /*9ac70*/  IMAD.WIDE R16, R146, 0x4, R8 ;  /* 0x0000000492107825 */ /* 0x000fe200078e0208 */
[C---:B------:R-:W-:Y:S01]  /*9ac80*/  LOP3.LUT P3, RZ, R153.reuse, 0x4000, RZ, 0xc0, !PT ;  /* 0x0000400099ff7812 */ /* 0x040fe2000786c0ff */
[----:B------:R-:W4:Y:S01]  /*9ac90*/  LDL.LU R146, [R1+0x26c4] ;  /* 0x0026c40001927983 */ /* 0x000f220000300800 */
[----:B------:R-:W-:-:S09]  /*9aca0*/  LOP3.LUT P5, RZ, R153, 0x8000, RZ, 0xc0, !PT ;  /* 0x0000800099ff7812 */ /* 0x000fd200078ac0ff */
[----:B--2---:R1:W-:Y:S01]  /*9acb0*/  @P0 STG.E desc[UR6][R16.64], R149 ;  /* 0x0000009510000986 */ /* 0x0043e2000c101906 */
[----:B------:R-:W-:Y:S01]  /*9acc0*/  ISETP.LT.AND P0, PT, R11, UR4, !P3 ;  /* 0x000000040b007c0c */ /* 0x000fe2000df01270 */
[----:B-1----:R-:W-:Y:S02]  /*9acd0*/  IMAD.WIDE R16, R144, 0x4, R2 ;  /* 0x0000000490107825 */ /* 0x002fe400078e0202 */
[----:B------:R-:W2:Y:S10]  /*9ace0*/  LDL.LU R149, [R1+0x1714] ;  /* 0x0017140001957983 */ /* 0x000eb40000300800 */
[----:B---3--:R1:W-:Y:S01]  /*9acf0*/  @P0 STG.E desc[UR6][R16.64], R150 ;  /* 0x0000009610000986 */ /* 0x0083e2000c101906 */
[----:B------:R-:W-:Y:S01]  /*9ad00*/  ISETP.LT.AND P0, PT, R12, UR4, !P3 ;  /* 0x000000040c007c0c */ /* 0x000fe2000df01270 */
[----:B-1----:R-:W-:-:S02]  /*9ad10*/  IMAD.WIDE R16, R144, 0x4, R4 ;  /* 0x0000000490107825 */ /* 0x002fc400078e0204 */
[----:B------:R-:W3:Y:S10]  /*9ad20*/  LDL.LU R150, [R1+0x1314] ;  /* 0x0013140001967983 */ /* 0x000ef40000300800 */
[----:B----4-:R1:W-:Y:S01]  /*9ad30*/  @P0 STG.E desc[UR6][R16.64], R147 ;  /* 0x0000009310000986 */ /* 0x0103e2000c101906 */
[----:B------:R-:W-:Y:S01]  /*9ad40*/  ISETP.LT.AND P0, PT, R13, UR4, !P3 ;  /* 0x000000040d007c0c */ /* 0x000fe2000df01270 */
[----:B-1----:R-:W-:-:S12]  /*9ad50*/  IMAD.WIDE R16, R144, 0x4, R6 ;  /* 0x0000000490107825 */ /* 0x002fd800078e0206 */
[----:B------:R1:W-:Y:S01]  /*9ad60*/  @P0 STG.E desc[UR6][R16.64], R145 ;  /* 0x0000009110000986 */ /* 0x0003e2000c101906 */
[----:B------:R-:W-:-:S03]  /*9ad70*/  ISETP.LT.AND P0, PT, R14, UR4, !P3 ;  /* 0x000000040e007c0c */ /* 0x000fc6000df01270 */
[----:B-1----:R-:W4:Y:S01]  /*9ad80*/  LDL.LU R145, [R1+0xf24] ;  /* 0x000f240001917983 */ /* 0x002f220000300800 */
[----:B------:R-:W-:-:S03]  /*9ad90*/  IMAD.WIDE R16, R144, 0x4, R8 ;  /* 0x0000000490107825 */ /* 0x000fc600078e0208 */
[----:B------:R-:W4:Y:S04]  /*9ada0*/  LDL.LU R147, [R1+0xb24] ;  /* 0x000b240001937983 */ /* 0x000f280000300800 */
[----:B------:R-:W4:Y:S04]  /*9adb0*/  LDL.LU R144, [R1+0x26c8] ;  /* 0x0026c80001907983 */ /* 0x000f280000300800 */
[----:B------:R1:W-:Y:S01]  /*9adc0*/  @P0 STG.E desc[UR6][R16.64], R244 ;  /* 0x000000f410000986 */ /* 0x0003e2000c101906 */
[----:B------:R-:W-:Y:S01]  /*9add0*/  ISETP.LT.AND P0, PT, R11, UR4, !P5 ;  /* 0x000000040b007c0c */ /* 0x000fe2000ef01270 */
[----:B-1----:R-:W-:-:S02]  /*9ade0*/  IMAD.WIDE R16, R142, 0x4, R2 ;  /* 0x000000048e107825 */ /* 0x002fc400078e0202 */
        /* <DEDUP_REMOVED lines=22> */
[----:B-1----:R-:W-:-:S12]  /*9af50*/  IMAD.WIDE R16, R146, 0x4, R4 ;  /* 0x0000000492107825 */ /* 0x002fd800078e0204 */
[----:B----4-:R1:W-:Y:S01]  /*9af60*/  @P0 STG.E desc[UR6][R16.64], R145 ;  /* 0x0000009110000986 */ /* 0x0103e2000c101906 */
[----:B------:R-:W-:-:S03]  /*9af70*/  ISETP.LT.AND P0, PT, R13, UR4, !P4 ;  /* 0x000000040d007c0c */ /* 0x000fc6000e701270 */
[----:B-1----:R-:W3:Y:S01]  /*9af80*/  LDL.LU R145, [R1+0x1318] ;  /* 0x0013180001917983 */ /* 0x002ee20000300800 */
[----:B------:R-:W-:-:S03]  /*9af90*/  IMAD.WIDE R16, R146, 0x4, R6 ;  /* 0x0000000492107825 */ /* 0x000fc600078e0206 */
[----:B------:R-:W4:Y:S06]  /*9afa0*/  LDL.LU R150, [R1+0xf28] ;  /* 0x000f280001967983 */ /* 0x000f2c0000300800 */
[----:B------:R1:W-:Y:S01]  /*9afb0*/  @P0 STG.E desc[UR6][R16.64], R147 ;  /* 0x0000009310000986 */ /* 0x0003e2000c101906 */
[----:B------:R-:W-:Y:S01]  /*9afc0*/  ISETP.LT.AND P0, PT, R14, UR4, !P4 ;  /* 0x000000040e007c0c */ /* 0x000fe2000e701270 */
[----:B-1----:R-:W-:Y:S02]  /*9afd0*/  IMAD.WIDE R16, R146, 0x4, R8 ;  /* 0x0000000492107825 */ /* 0x002fe400078e0208 */
[----:B------:R-:W4:Y:S10]  /*9afe0*/  LDL.LU R146, [R1+0xb28] ;  /* 0x000b280001927983 */ /* 0x000f340000300800 */
[----:B------:R1:W-:Y:S01]  /*9aff0*/  @P0 STG.E desc[UR6][R16.64], R244 ;  /* 0x000000f410000986 */ /* 0x0003e2000c101906 */
[----:B------:R-:W-:-:S03]  /*9b000*/  ISETP.LT.AND P0, PT, R11, UR4, !P3 ;  /* 0x000000040b007c0c */ /* 0x000fc6000df01270 */
[----:B------:R-:W4:Y:S01]  /*9b010*/  LDL.LU R147, [R1+0x26d0] ;  /* 0x0026d00001937983 */ /* 0x000f220000300800 */
[----:B-1----:R-:W-:-:S09]  /*9b020*/  IMAD.WIDE R16, R144, 0x4, R2 ;  /* 0x0000000490107825 */ /* 0x002fd200078e0202 */
        /* <DEDUP_REMOVED lines=31> */
[----:B------:R-:W4:Y:S04]  /*9b220*/  LDL.LU R146, [R1+0xb2c] ;  /* 0x000b2c0001927983 */ /* 0x000f280000300800 */
[----:B------:R-:W4:Y:S06]  /*9b230*/  LDL.LU R142, [R1+0x26d8] ;  /* 0x0026d800018e7983 */ /* 0x000f2c0000300800 */
[----:B------:R1:W-:Y:S01]  /*9b240*/  @P0 STG.E desc[UR6][R16.64], R143 ;  /* 0x0000008f10000986 */ /* 0x0003e2000c101906 */
[----:B------:R-:W-:Y:S01]  /*9b250*/  ISETP.LT.AND P0, PT, R11, UR4, !P5 ;  /* 0x000000040b007c0c */ /* 0x000fe2000ef01270 */
[----:B-1----:R-:W-:-:S02]  /*9b260*/  IMAD.WIDE R16, R147, 0x4, R2 ;  /* 0x0000000493107825 */ /* 0x002fc400078e0202 */
[----:B------:R-:W4:Y:S10]  /*9b270*/  LDL.LU R143, [R1+0x72c] ;  /* 0x00072c00018f7983 */ /* 0x000f340000300800 */
[----:B------:R1:W-:Y:S01]  /*9b280*/  @P0 STG.E desc[UR6][R16.64], R244 ;  /* 0x000000f410000986 */ /* 0x0003e2000c101906 */
[----:B------:R-:W-:Y:S01]  /*9b290*/  ISETP.LT.AND P0, PT, R12, UR4, !P5 ;  /* 0x000000040c007c0c */ /* 0x000fe2000ef01270 */
[----:B-1----:R-:W-:-:S12]  /*9b2a0*/  IMAD.WIDE R16, R147, 0x4, R4 ;  /* 0x0000000493107825 */ /* 0x002fd800078e0204 */
        /* <DEDUP_REMOVED lines=44> */
[----:B------:R-:W-:Y:S02]  /*9b570*/  ISETP.LT.AND P0, PT, R14, UR4, !P3 ;  /* 0x000000040e007c0c */ /* 0x000fe4000df01270 */
[C---:B------:R-:W-:Y:S01]  /*9b580*/  LOP3.LUT P5, RZ, R153.reuse, 0x400000, RZ, 0xc0, !PT ;  /* 0x0040000099ff7812 */ /* 0x040fe200078ac0ff */
[----:B------:R-:W4:Y:S01]  /*9b590*/  LDL.LU R148, [R1+0x26e4] ;  /* 0x0026e40001947983 */ /* 0x000f220000300800 */
[----:B------:R-:W-:-:S09]  /*9b5a0*/  LOP3.LUT P6, RZ, R153, 0x800000, RZ, 0xc0, !PT ;  /* 0x0080000099ff7812 */ /* 0x000fd200078cc0ff */
[----:B--2---:R1:W-:Y:S01]  /*9b5b0*/  @P0 STG.E desc[UR6][R16.64], R149 ;  /* 0x0000009510000986 */ /* 0x0043e2000c101906 */
[----:B------:R-:W-:-:S03]  /*9b5c0*/  ISETP.LT.AND P0, PT, R11, UR4, !P5 ;  /* 0x000000040b007c0c */ /* 0x000fc6000ef01270 */
[----:B-1----:R-:W2:Y:S01]  /*9b5d0*/  LDL.LU R149, [R1+0x1324] ;  /* 0x0013240001957983 */ /* 0x002ea20000300800 */
[----:B---3--:R-:W-:-:S09]  /*9b5e0*/  IMAD.WIDE R16, R145, 0x4, R2 ;  /* 0x0000000491107825 */ /* 0x008fd200078e0202 */
[----:B----4-:R1:W-:Y:S01]  /*9b5f0*/  @P0 STG.E desc[UR6][R16.64], R150 ;  /* 0x0000009610000986 */ /* 0x0103e2000c101906 */
[----:B------:R-:W-:Y:S01]  /*9b600*/  ISETP.LT.AND P0, PT, R12, UR4, !P5 ;  /* 0x000000040c007c0c */ /* 0x000fe2000ef01270 */
[----:B-1----:R-:W-:-:S12]  /*9b610*/  IMAD.WIDE R16, R145, 0x4, R4 ;  /* 0x0000000491107825 */ /* 0x002fd800078e0204 */
[----:B------:R1:W-:Y:S01]  /*9b620*/  @P0 STG.E desc[UR6][R16.64], R146 ;  /* 0x0000009210000986 */ /* 0x0003e2000c101906 */
[----:B------:R-:W-:-:S03]  /*9b630*/  ISETP.LT.AND P0, PT, R13, UR4, !P5 ;  /* 0x000000040d007c0c */ /* 0x000fc6000ef01270 */
[----:B-1----:R-:W3:Y:S01]  /*9b640*/  LDL.LU R146, [R1+0xf34] ;  /* 0x000f340001927983 */ /* 0x002ee20000300800 */
[----:B------:R-:W-:-:S09]  /*9b650*/  IMAD.WIDE R16, R145, 0x4, R6 ;  /* 0x0000000491107825 */ /* 0x000fd200078e0206 */
[----:B------:R1:W-:Y:S01]  /*9b660*/  @P0 STG.E desc[UR6][R16.64], R143 ;  /* 0x0000008f10000986 */ /* 0x0003e2000c101906 */
[----:B------:R-:W-:-:S03]  /*9b670*/  ISETP.LT.AND P0, PT, R14, UR4, !P5 ;  /* 0x000000040e007c0c */ /* 0x000fc6000ef01270 */
[----:B-1----:R-:W4:Y:S01]  /*9b680*/  LDL.LU R143, [R1+0x734] ;  /* 0x00073400018f7983 */ /* 0x002f220000300800 */
[----:B------:R-:W-:-:S03]  /*9b690*/  IMAD.WIDE R16, R145, 0x4, R8 ;  /* 0x0000000491107825 */ /* 0x000fc600078e0208 */
[----:B------:R-:W4:Y:S06]  /*9b6a0*/  LDL.LU R150, [R1+0x334] ;  /* 0x0003340001967983 */ /* 0x000f2c0000300800 */
[----:B------:R1:W-:Y:S01]  /*9b6b0*/  @P0 STG.E desc[UR6][R16.64], R244 ;  /* 0x000000f410000986 */ /* 0x0003e2000c101906 */
[----:B------:R-:W-:-:S03]  /*9b6c0*/  ISETP.LT.AND P0, PT, R11, UR4, !P6 ;  /* 0x000000040b007c0c */ /* 0x000fc6000f701270 */
[----:B------:R-:W4:Y:S01]  /*9b6d0*/  LDL.LU R145, [R1+0x26e8] ;  /* 0x0026e80001917983 */ /* 0x000f220000300800 */
[----:B-1----:R-:W-:-:S03]  /*9b6e0*/  IMAD.WIDE R16, R144, 0x4, R2 ;  /* 0x0000000490107825 */ /* 0x002fc600078e0202 */
[----:B------:R-:W4:Y:S06]  /*9b6f0*/  LDL.LU R244, [R1+0x324] ;  /* 0x0003240001f47983 */ /* 0x000f2c0000300800 */
        /* <DEDUP_REMOVED lines=48> */
[----:B------:R-:W4:Y:S04]  /*9ba00*/  LDL.LU R151, [R1+0x172c] ;  /* 0x00172c0001977983 */ /* 0x000f280000300800 */
[----:B------:R-:W4:Y:S01]  /*9ba10*/  LDL.LU R145, [R1+0x26f4] ;  /* 0x0026f40001917983 */ /* 0x000f220000300800 */
[----:B------:R-:W-:-:S05]  /*9ba20*/  LOP3.LUT P6, RZ, R153, 0x8000000, RZ, 0xc0, !PT ;  /* 0x0800000099ff7812 */ /* 0x000fca00078cc0ff */
[----:B--2---:R1:W-:Y:S01]  /*9ba30*/  @P0 STG.E desc[UR6][R16.64], R146 ;  /* 0x0000009210000986 */ /* 0x0043e2000c101906 */
[----:B------:R-:W-:Y:S01]  /*9ba40*/  ISETP.LT.AND P0, PT, R11, UR4, !P5 ;  /* 0x000000040b007c0c */ /* 0x000fe2000ef01270 */
[C---:B-1----:R-:W-:Y:S02]  /*9ba50*/  IMAD.WIDE R16, R147.reuse, 0x4, R2 ;  /* 0x0000000493107825 */ /* 0x042fe400078e0202 */
        /* <DEDUP_REMOVED lines=9> */
[----:B------:R-:W-:Y:S01]  /*9baf0*/  ISETP.LT.AND P0, PT, R14, UR4, !P5 ;  /* 0x000000040e007c0c */ /* 0x000fe2000ef01270 */
[----:B-1----:R-:W-:Y:S02]  /*9bb00*/  IMAD.WIDE R16, R147, 0x4, R8 ;  /* 0x0000000493107825 */ /* 0x002fe400078e0208 */
[----:B------:R-:W4:Y:S10]  /*9bb10*/  LDL.LU R148, [R1+0x73c] ;  /* 0x00073c0001947983 */ /* 0x000f340000300800 */
[----:B------:R1:W-:Y:S01]  /*9bb20*/  @P0 STG.E desc[UR6][R16.64], R244 ;  /* 0x000000f410000986 */ /* 0x0003e2000c101906 */
[----:B------:R-:W-:-:S03]  /*9bb30*/  ISETP.LT.AND P0, PT, R11, UR4, !P6 ;  /* 0x000000040b007c0c */ /* 0x000fc6000f701270 */
[----:B------:R-:W4:Y:S04]  /*9bb40*/  LDL.LU R147, [R1+0x33c] ;  /* 0x00033c0001937983 */ /* 0x000f280000300800 */
[----:B------:R-:W4:Y:S01]  /*9bb50*/  LDL.LU R150, [R1+0x26f8] ;  /* 0x0026f80001967983 */ /* 0x000f220000300800 */
[----:B-1----:R-:W-:-:S05]  /*9bb60*/  IMAD.WIDE R16, R149, 0x4, R2 ;  /* 0x0000000495107825 */ /* 0x002fca00078e0202 */
[----:B------:R1:W-:Y:S01]  /*9bb70*/  @P0 STG.E desc[UR6][R16.64], R142 ;  /* 0x0000008e10000986 */ /* 0x0003e2000c101906 */
[----:B------:R-:W-:Y:S01]  /*9bb80*/  ISETP.LT.AND P0, PT, R12, UR4, !P6 ;  /* 0x000000040c007c0c */ /* 0x000fe2000f701270 */
[----:B-1----:R-:W-:Y:S02]  /*9bb90*/  IMAD.WIDE R16, R149, 0x4, R4 ;  /* 0x0000000495107825 */ /* 0x002fe400078e0204 */
[----:B------:R-:W4:Y:S10]  /*9bba0*/  LDL.LU R142, [R1+0x32c] ;  /* 0x00032c00018e7983 */ /* 0x000f340000300800 */
[----:B------:R1:W-:Y:S04]  /*9bbb0*/  @P0 STG.E desc[UR6][R16.64], R144 ;  /* 0x0000009010000986 */ /* 0x0003e8000c101906 */
[----:B-1----:R-:W4:Y:S01]  /*9bbc0*/  LDL.LU R144, [R1+0x1730] ;  /* 0x0017300001907983 */ /* 0x002f220000300800 */
[----:B------:R-:W-:Y:S01]  /*9bbd0*/  ISETP.LT.AND P0, PT, R13, UR4, !P6 ;  /* 0x000000040d007c0c */ /* 0x000fe2000f701270 */
[----:B------:R-:W-:-:S02]  /*9bbe0*/  IMAD.WIDE R16, R149, 0x4, R6 ;  /* 0x0000000495107825 */ /* 0x000fc400078e0206 */
[----:B------:R-:W4:Y:S10]  /*9bbf0*/  LDL.LU R244, [R1+0x2030] ;  /* 0x0020300001f47983 */ /* 0x000f340000300800 */
[----:B------:R1:W-:Y:S01]  /*9bc00*/  @P0 STG.E desc[UR6][R16.64], R151 ;  /* 0x0000009710000986 */ /* 0x0003e2000c101906 */
[----:B------:R-:W-:Y:S01]  /*9bc10*/  ISETP.LT.AND P0, PT, R14, UR4, !P6 ;  /* 0x000000040e007c0c */ /* 0x000fe2000f701270 */
[----:B-1----:R-:W-:-:S02]  /*9bc20*/  IMAD.WIDE R16, R149, 0x4, R8 ;  /* 0x0000000495107825 */ /* 0x002fc400078e0208 */
[----:B------:R-:W4:Y:S10]  /*9bc30*/  LDL.LU R151, [R1+0x1b30] ;  /* 0x001b300001977983 */ /* 0x000f340000300800 */
[----:B--2---:R1:W-:Y:S01]  /*9bc40*/  @P0 STG.E desc[UR6][R16.64], R146 ;  /* 0x0000009210000986 */ /* 0x0043e2000c101906 */
[----:B------:R-:W-:Y:S01]  /*9bc50*/  ISETP.LT.AND P0, PT, R11, UR4, !P1 ;  /* 0x000000040b007c0c */ /* 0x000fe2000cf01270 */
[----:B-1----:R-:W-:-:S02]  /*9bc60*/  IMAD.WIDE R16, R145, 0x4, R2 ;  /* 0x0000000491107825 */ /* 0x002fc400078e0202 */
[----:B------:R-:W2:Y:S10]  /*9bc70*/  LDL.LU R146, [R1+0x1330] ;  /* 0x0013300001927983 */ /* 0x000eb40000300800 */
[----:B---3--:R1:W-:Y:S01]  /*9bc80*/  @P0 STG.E desc[UR6][R16.64], R143 ;  /* 0x0000008f10000986 */ /* 0x0083e2000c101906 */
[----:B------:R-:W-:Y:S01]  /*9bc90*/  ISETP.LT.AND P0, PT, R12, UR4, !P1 ;  /* 0x000000040c007c0c */ /* 0x000fe2000cf01270 */
[----:B-1----:R-:W-:-:S02]  /*9bca0*/  IMAD.WIDE R16, R145, 0x4, R4 ;  /* 0x0000000491107825 */ /* 0x002fc400078e0204 */
[----:B------:R-:W3:Y:S04]  /*9bcb0*/  LDL.LU R143, [R1+0x26fc] ;  /* 0x0026fc00018f7983 */ /* 0x000ee80000300800 */
[----:B------:R-:W3:Y:S06]  /*9bcc0*/  LDL.LU R149, [R1+0xf40] ;  /* 0x000f400001957983 */ /* 0x000eec0000300800 */
[----:B----4-:R1:W-:Y:S01]  /*9bcd0*/  @P0 STG.E desc[UR6][R16.64], R148 ;  /* 0x0000009410000986 */ /* 0x0103e2000c101906 */
[----:B------:R-:W-:-:S02]  /*9bce0*/  ISETP.LT.AND P0, PT, R13, UR4, !P1 ;  /* 0x000000040d007c0c */ /* 0x000fc4000cf01270 */
[----:B------:R-:W-:Y:S01]  /*9bcf0*/  ISETP.LT.AND P1, PT, R14, UR4, !P1 ;  /* 0x000000040e007c0c */ /* 0x000fe2000cf21270 */
[----:B-1----:R-:W-:Y:S01]  /*9bd00*/  IMAD.WIDE R16, R145, 0x4, R6 ;  /* 0x0000000491107825 */ /* 0x002fe200078e0206 */
[----:B------:R-:W4:Y:S09]  /*9bd10*/  LDL.LU R148, [R1+0xb30] ;  /* 0x000b300001947983 */ /* 0x000f320000300800 */
[----:B------:R1:W-:Y:S01]  /*9bd20*/  @P0 STG.E desc[UR6][R16.64], R147 ;  /* 0x0000009310000986 */ /* 0x0003e2000c101906 */
[----:B------:R-:W-:Y:S01]  /*9bd30*/  ISETP.LT.AND P0, PT, R11, UR4, !P2 ;  /* 0x000000040b007c0c */ /* 0x000fe2000d701270 */
[----:B------:R-:W-:-:S04]  /*9bd40*/  IMAD.WIDE R18, R150, 0x4, R2 ;  /* 0x0000000496127825 */ /* 0x000fc800078e0202 */
[----:B-1----:R-:W-:Y:S01]  /*9bd50*/  IMAD.WIDE R16, R145, 0x4, R8 ;  /* 0x0000000491107825 */ /* 0x002fe200078e0208 */
[----:B------:R-:W4:Y:S04]  /*9bd60*/  LDL.LU R147, [R1+0x340] ;  /* 0x0003400001937983 */ /* 0x000f280000300800 */
[----:B------:R1:W-:Y:S04]  /*9bd70*/  @P1 STG.E desc[UR6][R16.64], R142 ;  /* 0x0000008e10001986 */ /* 0x0003e8000c101906 */
[----:B-1----:R-:W4:Y:S04]  /*9bd80*/  LDL.LU R142, [R1+0x2700] ;  /* 0x00270000018e7983 */ /* 0x002f280000300800 */
[----:B------:R-:W4:Y:S04]  /*9bd90*/  LDL.LU R145, [R1+0x740] ;  /* 0x0007400001917983 */ /* 0x000f280000300800 */
[----:B------:R1:W-:Y:S04]  /*9bda0*/  @P0 STG.E desc[UR6][R18.64], R144 ;  /* 0x0000009012000986 */ /* 0x0003e8000c101906 */
[----:B-1----:R-:W4:Y:S01]  /*9bdb0*/  LDL.LU R144, [R1+0x1734] ;  /* 0x0017340001907983 */ /* 0x002f220000300800 */
[----:B------:R-:W-:Y:S01]  /*9bdc0*/  ISETP.LT.AND P1, PT, R12, UR4, !P2 ;  /* 0x000000040c007c0c */ /* 0x000fe2000d721270 */
[----:B------:R-:W-:Y:S01]  /*9bdd0*/  IMAD.WIDE R16, R150, 0x4, R4 ;  /* 0x0000000496107825 */ /* 0x000fe200078e0204 */
[----:B------:R-:W-:-:S02]  /*9bde0*/  ISETP.LT.AND P0, PT, R13, UR4, !P2 ;  /* 0x000000040d007c0c */ /* 0x000fc4000d701270 */
[----:B------:R-:W-:Y:S02]  /*9bdf0*/  LOP3.LUT P3, RZ, R154, 0x200000, RZ, 0xc0, !PT ;  /* 0x002000009aff7812 */ /* 0x000fe4000786c0ff */
[----:B------:R-:W-:Y:S01]  /*9be00*/  ISETP.LT.AND P2, PT, R14, UR4, !P2 ;  /* 0x000000040e007c0c */ /* 0x000fe2000d741270 */
[----:B------:R-:W-:-:S06]  /*9be10*/  IMAD.WIDE R18, R150, 0x4, R6 ;  /* 0x0000000496127825 */ /* 0x000fcc00078e0206 */
[----:B------:R1:W-:Y:S01]  /*9be20*/  @P1 STG.E desc[UR6][R16.64], R244 ;  /* 0x000000f410001986 */ /* 0x0003e2000c101906 */
[----:B------:R-:W-:Y:S01]  /*9be30*/  ISETP.LT.AND P1, PT, R11, UR4, !P3 ;  /* 0x000000040b007c0c */ /* 0x000fe2000df21270 */
[----:B------:R-:W-:Y:S02]  /*9be40*/  IMAD.WIDE R20, R150, 0x4, R8 ;  /* 0x0000000496147825 */ /* 0x000fe400078e0208 */
[----:B------:R-:W4:Y:S04]  /*9be50*/  LDL.LU R150, [R1+0x2704] ;  /* 0x0027040001967983 */ /* 0x000f280000300800 */
[----:B------:R-:W4:Y:S01]  /*9be60*/  LDL.LU R240, [R1+0x2034] ;  /* 0x0020340001f07983 */ /* 0x000f220000300800 */
[----:B------:R-:W-:-:S03]  /*9be70*/  LOP3.LUT P4, RZ, R154, 0x100000, RZ, 0xc0, !PT ;  /* 0x001000009aff7812 */ /* 0x000fc6000788c0ff */
[----:B------:R-:W-:Y:S01]  /*9be80*/  @P0 STG.E desc[UR6][R18.64], R151 ;  /* 0x0000009712000986 */ /* 0x000fe2000c101906 */
[----:B------:R-:W-:-:S03]  /*9be90*/  ISETP.LT.AND P0, PT, R12, UR4, !P3 ;  /* 0x000000040c007c0c */ /* 0x000fc6000df01270 */
[----:B-1----:R-:W4:Y:S04]  /*9bea0*/  LDL.LU R244, [R1+0x1b34] ;  /* 0x001b340001f47983 */ /* 0x002f280000300800 */
[----:B--2---:R1:W-:Y:S01]  /*9beb0*/  @P2 STG.E desc[UR6][R20.64], R146 ;  /* 0x0000009214002986 */ /* 0x0043e2000c101906 */
[----:B------:R-:W-:Y:S02]  /*9bec0*/  ISETP.LT.AND P2, PT, R13, UR4, !P3 ;  /* 0x000000040d007c0c */ /* 0x000fe4000df41270 */
[----:B------:R-:W-:Y:S01]  /*9bed0*/  ISETP.LT.AND P3, PT, R14, UR4, !P3 ;  /* 0x000000040e007c0c */ /* 0x000fe2000df61270 */
[----:B-1----:R-:W2:Y:S04]  /*9bee0*/  LDL.LU R146, [R1+0x1334] ;  /* 0x0013340001927983 */ /* 0x002ea80000300800 */
[----:B------:R-:W2:Y:S01]  /*9bef0*/  LDL.LU R151, [R1+0xf44] ;  /* 0x000f440001977983 */ /* 0x000ea20000300800 */
[----:B---3--:R-:W-:-:S05]  /*9bf00*/  IMAD.WIDE R16, R143, 0x4, R2 ;  /* 0x000000048f107825 */ /* 0x008fca00078e0202 */
[----:B------:R1:W-:Y:S01]  /*9bf10*/  @P1 STG.E desc[UR6][R16.64], R149 ;  /* 0x0000009510001986 */ /* 0x0003e2000c101906 */
[----:B------:R-:W-:Y:S01]  /*9bf20*/  ISETP.LT.AND P1, PT, R11, UR4, !P4 ;  /* 0x000000040b007c0c */ /* 0x000fe2000e721270 */
[----:B------:R-:W-:-:S04]  /*9bf30*/  IMAD.WIDE R18, R143, 0x4, R4 ;  /* 0x000000048f127825 */ /* 0x000fc800078e0204 */
[C---:B------:R-:W-:Y:S01]  /*9bf40*/  IMAD.WIDE R20, R143.reuse, 0x4, R6 ;  /* 0x000000048f147825 */ /* 0x040fe200078e0206 */
[----:B-1----:R-:W3:Y:S03]  /*9bf50*/  LDL.LU R149, [R1+0xb34] ;  /* 0x000b340001957983 */ /* 0x002ee60000300800 */
[----:B------:R-:W-:Y:S02]  /*9bf60*/  IMAD.WIDE R16, R143, 0x4, R8 ;  /* 0x000000048f107825 */ /* 0x000fe400078e0208 */
[----:B------:R-:W3:Y:S04]  /*9bf70*/  LDL.LU R143, [R1+0x2708] ;  /* 0x00270800018f7983 */ /* 0x000ee80000300800 */
[----:B----4-:R1:W-:Y:S04]  /*9bf80*/  @P0 STG.E desc[UR6][R18.64], R148 ;  /* 0x0000009412000986 */ /* 0x0103e8000c101906 */
[----:B-1----:R-:W4:Y:S04]  /*9bf90*/  LDL.LU R148, [R1+0x344] ;  /* 0x0003440001947983 */ /* 0x002f280000300800 */
[----:B------:R1:W-:Y:S04]  /*9bfa0*/  @P2 STG.E desc[UR6][R20.64], R147 ;  /* 0x0000009314002986 */ /* 0x0003e8000c101906 */
[----:B-1----:R-:W4:Y:S01]  /*9bfb0*/  LDL.LU R147, [R1+0x744] ;  /* 0x0007440001937983 */ /* 0x002f220000300800 */
[----:B------:R-:W-:-:S03]  /*9bfc0*/  IMAD.WIDE R18, R142, 0x4, R2 ;  /* 0x000000048e127825 */ /* 0x000fc600078e0202 */
[----:B------:R1:W-:Y:S04]  /*9bfd0*/  @P3 STG.E desc[UR6][R16.64], R145 ;  /* 0x0000009110003986 */ /* 0x0003e8000c101906 */
[----:B-1----:R-:W4:Y:S04]  /*9bfe0*/  LDL.LU R145, [R1+0x1738] ;  /* 0x0017380001917983 */ /* 0x002f280000300800 */
[----:B------:R1:W-:Y:S04]  /*9bff0*/  @P1 STG.E desc[UR6][R18.64], R144 ;  /* 0x0000009012001986 */ /* 0x0003e8000c101906 */
[----:B-1----:R-:W4:Y:S01]  /*9c000*/  LDL.LU R144, [R1+0x2038] ;  /* 0x0020380001907983 */ /* 0x002f220000300800 */
[----:B------:R-:W-:-:S02]  /*9c010*/  ISETP.LT.AND P2, PT, R12, UR4, !P4 ;  /* 0x000000040c007c0c */ /* 0x000fc4000e741270 */
[----:B------:R-:W-:Y:S01]  /*9c020*/  ISETP.LT.AND P0, PT, R13, UR4, !P4 ;  /* 0x000000040d007c0c */ /* 0x000fe2000e701270 */
[----:B------:R-:W-:Y:S01]  /*9c030*/  IMAD.WIDE R16, R142, 0x4, R4 ;  /* 0x000000048e107825 */ /* 0x000fe200078e0204 */
[----:B------:R-:W-:Y:S02]  /*9c040*/  ISETP.LT.AND P4, PT, R14, UR4, !P4 ;  /* 0x000000040e007c0c */ /* 0x000fe4000e781270 */
[----:B------:R-:W-:Y:S01]  /*9c050*/  LOP3.LUT P5, RZ, R154, 0x80000, RZ, 0xc0, !PT ;  /* 0x000800009aff7812 */ /* 0x000fe200078ac0ff */
[----:B------:R-:W-:-:S03]  /*9c060*/  IMAD.WIDE R18, R142, 0x4, R6 ;  /* 0x000000048e127825 */ /* 0x000fc600078e0206 */
[----:B------:R-:W-:Y:S01]  /*9c070*/  ISETP.LT.AND P1, PT, R11, UR4, !P5 ;  /* 0x000000040b007c0c */ /* 0x000fe2000ef21270 */
[----:B------:R-:W-:Y:S02]  /*9c080*/  IMAD.WIDE R20, R142, 0x4, R8 ;  /* 0x000000048e147825 */ /* 0x000fe400078e0208 */
[----:B------:R1:W-:Y:S01]  /*9c090*/  @P2 STG.E desc[UR6][R16.64], R240 ;  /* 0x000000f010002986 */ /* 0x0003e2000c101906 */
[----:B------:R-:W-:Y:S02]  /*9c0a0*/  ISETP.LT.AND P2, PT, R12, UR4, !P5 ;  /* 0x000000040c007c0c */ /* 0x000fe4000ef41270 */
[----:B------:R-:W-:Y:S01]  /*9c0b0*/  LOP3.LUT P6, RZ, R154, 0x40000, RZ, 0xc0, !PT ;  /* 0x000400009aff7812 */ /* 0x000fe200078cc0ff */
[----:B------:R1:W-:Y:S01]  /*9c0c0*/  @P0 STG.E desc[UR6][R18.64], R244 ;  /* 0x000000f412000986 */ /* 0x0003e2000c101906 */
[----:B------:R-:W-:Y:S02]  /*9c0d0*/  ISETP.LT.AND P0, PT, R13, UR4, !P5 ;  /* 0x000000040d007c0c */ /* 0x000fe4000ef01270 */
[----:B------:R-:W-:Y:S01]  /*9c0e0*/  ISETP.LT.AND P5, PT, R14, UR4, !P5 ;  /* 0x000000040e007c0c */ /* 0x000fe2000efa1270 */
[----:B------:R-:W4:Y:S01]  /*9c0f0*/  LDL.LU R142, [R1+0x270c] ;  /* 0x00270c00018e7983 */ /* 0x000f220000300800 */
[----:B------:R-:W-:Y:S01]  /*9c100*/  ISETP.LT.AND P3, PT, R12, UR4, !P6 ;  /* 0x000000040c007c0c */ /* 0x000fe2000f761270 */
[----:B-1----:R-:W-:-:S02]  /*9c110*/  IMAD.WIDE R16, R150, 0x4, R2 ;  /* 0x0000000496107825 */ /* 0x002fc400078e0202 */
[----:B------:R-:W1:Y:S02]  /*9c120*/  LDS.128 R152, [R152] ;  /* 0x0000000098987984 */ /* 0x000e640000000c00 */
[----:B------:R-:W-:Y:S02]  /*9c130*/  IMAD.WIDE R18, R150, 0x4, R4 ;  /* 0x0000000496127825 */ /* 0x000fe400078e0204 */
[----:B--2---:R2:W-:Y:S01]  /*9c140*/  @P4 STG.E desc[UR6][R20.64], R146 ;  /* 0x0000009214004986 */ /* 0x0045e2000c101906 */
[----:B------:R-:W-:-:S03]  /*9c150*/  ISETP.LT.AND P4, PT, R11, UR4, !P6 ;  /* 0x000000040b007c0c */ /* 0x000fc6000f781270 */
[----:B------:R1:W-:Y:S04]  /*9c160*/  @P1 STG.E desc[UR6][R16.64], R151 ;  /* 0x0000009710001986 */ /* 0x0003e8000c101906 */
[----:B--2---:R-:W2:Y:S01]  /*9c170*/  LDL.LU R146, [R1+0x1b38] ;  /* 0x001b380001927983 */ /* 0x004ea20000300800 */
[----:B-1----:R-:W-:-:S03]  /*9c180*/  IMAD.WIDE R16, R150, 0x4, R6 ;  /* 0x0000000496107825 */ /* 0x002fc600078e0206 */
[----:B------:R-:W2:Y:S04]  /*9c190*/  LDL.LU R245, [R1+0x1338] ;  /* 0x0013380001f57983 */ /* 0x000ea80000300800 */
[----:B------:R-:W2:Y:S04]  /*9c1a0*/  LDL.LU R240, [R1+0xf48] ;  /* 0x000f480001f07983 */ /* 0x000ea80000300800 */
[----:B------:R-:W2:Y:S04]  /*9c1b0*/  LDL.LU R244, [R1+0xb38] ;  /* 0x000b380001f47983 */ /* 0x000ea80000300800 */
[----:B---3--:R1:W-:Y:S01]  /*9c1c0*/  @P2 STG.E desc[UR6][R18.64], R149 ;  /* 0x0000009512002986 */ /* 0x0083e2000c101906 */
[----:B------:R-:W-:-:S04]  /*9c1d0*/  IMAD.WIDE R20, R143, 0x4, R2 ;  /* 0x000000048f147825 */ /* 0x000fc800078e0202 */
[----:B------:R-:W-:-:S04]  /*9c1e0*/  IMAD.WIDE R22, R143, 0x4, R4 ;  /* 0x000000048f167825 */ /* 0x000fc800078e0204 */
[----:B-1----:R-:W-:Y:S01]  /*9c1f0*/  IMAD.WIDE R18, R150, 0x4, R8 ;  /* 0x0000000496127825 */ /* 0x002fe200078e0208 */
[----:B------:R-:W3:Y:S04]  /*9c200*/  LDL.LU R149, [R1+0x348] ;  /* 0x0003480001957983 */ /* 0x000ee80000300800 */
[----:B------:R-:W3:Y:S04]  /*9c210*/  LDL.LU R151, [R1+0x2714] ;  /* 0x0027140001977983 */ /* 0x000ee80000300800 */
[----:B------:R-:W3:Y:S04]  /*9c220*/  LDL.LU R150, [R1+0x748] ;  /* 0x0007480001967983 */ /* 0x000ee80000300800 */
[----:B----4-:R-:W-:Y:S04]  /*9c230*/  @P0 STG.E desc[UR6][R16.64], R148 ;  /* 0x0000009410000986 */ /* 0x010fe8000c101906 */
[----:B------:R-:W-:Y:S04]  /*9c240*/  @P5 STG.E desc[UR6][R18.64], R147 ;  /* 0x0000009312005986 */ /* 0x000fe8000c101906 */
[----:B------:R-:W-:Y:S04]  /*9c250*/  @P4 STG.E desc[UR6][R20.64], R145 ;  /* 0x0000009114004986 */ /* 0x000fe8000c101906 */
[----:B------:R1:W-:Y:S04]  /*9c260*/  @P3 STG.E desc[UR6][R22.64], R144 ;  /* 0x0000009016003986 */ /* 0x0003e8000c101906 */
[----:B-1----:R-:W4:Y:S04]  /*9c270*/  LDL.LU R144, [R1+0x173c] ;  /* 0x00173c0001907983 */ /* 0x002f280000300800 */
[----:B------:R-:W4:Y:S01]  /*9c280*/  LDL.LU R148, [R1+0x2710] ;  /* 0x0027100001947983 */ /* 0x000f220000300800 */
[----:B------:R-:W-:Y:S01]  /*9c290*/  VIADD R0, R10, 0x1a5 ;  /* 0x000001a50a007836 */ /* 0x000fe20000000000 */
[----:B------:R-:W-:Y:S01]  /*9c2a0*/  ISETP.LT.AND P2, PT, R13, UR4, !P6 ;  /* 0x000000040d007c0c */ /* 0x000fe2000f741270 */
[----:B------:R-:W-:Y:S01]  /*9c2b0*/  IMAD.WIDE R16, R143, 0x4, R6 ;  /* 0x000000048f107825 */ /* 0x000fe200078e0206 */
[----:B------:R-:W4:Y:S02]  /*9c2c0*/  LDL.LU R147, [R1+0x203c] ;  /* 0x00203c0001937983 */ /* 0x000f240000300800 */
[----:B------:R-:W-:-:S02]  /*9c2d0*/  ISETP.GE.AND P1, PT, R0, UR5, PT ;  /* 0x0000000500007c0c */ /* 0x000fc4000bf26270 */
[----:B------:R-:W-:Y:S01]  /*9c2e0*/  ISETP.LT.AND P6, PT, R14, UR4, !P6 ;  /* 0x000000040e007c0c */ /* 0x000fe2000f7c1270 */
[----:B------:R-:W4:Y:S01]  /*9c2f0*/  LDL.LU R145, [R1+0x1b3c] ;  /* 0x001b3c0001917983 */ /* 0x000f220000300800 */
[----:B------:R-:W-:Y:S01]  /*9c300*/  ISETP.LT.AND P5, PT, R11, UR4, !P1 ;  /* 0x000000040b007c0c */ /* 0x000fe2000cfa1270 */
[----:B------:R-:W-:Y:S01]  /*9c310*/  VIADD R0, R10, 0x1a6 ;  /* 0x000001a60a007836 */ /* 0x000fe20000000000 */
[----:B------:R-:W-:Y:S01]  /*9c320*/  ISETP.LT.AND P3, PT, R12, UR4, !P1 ;  /* 0x000000040c007c0c */ /* 0x000fe2000cf61270 */
[----:B------:R-:W-:Y:S01]  /*9c330*/  IMAD.WIDE R18, R142, 0x4, R2 ;  /* 0x000000048e127825 */ /* 0x000fe200078e0202 */
[----:B------:R-:W-:Y:S02]  /*9c340*/  ISETP.LT.AND P4, PT, R13, UR4, !P1 ;  /* 0x000000040d007c0c */ /* 0x000fe4000cf81270 */
[----:B------:R-:W-:Y:S02]  /*9c350*/  ISETP.GE.AND P0, PT, R0, UR5, PT ;  /* 0x0000000500007c0c */ /* 0x000fe4000bf06270 */
[----:B------:R-:W-:Y:S01]  /*9c360*/  ISETP.LT.AND P1, PT, R14, UR4, !P1 ;  /* 0x000000040e007c0c */ /* 0x000fe2000cf21270 */
[----:B------:R-:W-:-:S04]  /*9c370*/  IMAD.WIDE R20, R142, 0x4, R4 ;  /* 0x000000048e147825 */ /* 0x000fc800078e0204 */
[----:B------:R-:W-:Y:S01]  /*9c380*/  IMAD.WIDE R22, R142, 0x4, R6 ;  /* 0x000000048e167825 */ /* 0x000fe200078e0206 */
[----:B--2---:R1:W-:Y:S03]  /*9c390*/  @P2 STG.E desc[UR6][R16.64], R146 ;  /* 0x0000009210002986 */ /* 0x0043e6000c101906 */
[----:B-1----:R-:W-:Y:S01]  /*9c3a0*/  IMAD.WIDE R16, R143, 0x4, R8 ;  /* 0x000000048f107825 */ /* 0x002fe200078e0208 */
[----:B------:R-:W2:Y:S04]  /*9c3b0*/  LDL.LU R146, [R1+0x133c] ;  /* 0x00133c0001927983 */ /* 0x000ea80000300800 */
[----:B------:R-:W2:Y:S04]  /*9c3c0*/  LDL.LU R143, [R1+0xf4c] ;  /* 0x000f4c00018f7983 */ /* 0x000ea80000300800 */
[----:B------:R-:W-:Y:S04]  /*9c3d0*/  @P6 STG.E desc[UR6][R16.64], R245 ;  /* 0x000000f510006986 */ /* 0x000fe8000c101906 */
[----:B------:R1:W-:Y:S01]  /*9c3e0*/  @P5 STG.E desc[UR6][R18.64], R240 ;  /* 0x000000f012005986 */ /* 0x0003e2000c101906 */
[----:B------:R-:W-:-:S03]  /*9c3f0*/  ISETP.LT.AND P5, PT, R11, UR4, !P0 ;  /* 0x000000040b007c0c */ /* 0x000fc6000c7a1270 */
[----:B------:R1:W-:Y:S02]  /*9c400*/  @P3 STG.E desc[UR6][R20.64], R244 ;  /* 0x000000f414003986 */ /* 0x0003e4000c101906 */
[----:B-1----:R-:W-:Y:S02]  /*9c410*/  IMAD.WIDE R18, R142, 0x4, R8 ;  /* 0x000000048e127825 */ /* 0x002fe400078e0208 */
[----:B------:R-:W2:Y:S04]  /*9c420*/  LDL.LU R244, [R1+0xb3c] ;  /* 0x000b3c0001f47983 */ /* 0x000ea80000300800 */
[----:B---3--:R-:W-:Y:S04]  /*9c430*/  @P4 STG.E desc[UR6][R22.64], R149 ;  /* 0x0000009516004986 */ /* 0x008fe8000c101906 */
[----:B------:R-:W3:Y:S04]  /*9c440*/  LDL.LU R142, [R1+0x2718] ;  /* 0x00271800018e7983 */ /* 0x000ee80000300800 */
[----:B------:R1:W-:Y:S04]  /*9c450*/  @P1 STG.E desc[UR6][R18.64], R150 ;  /* 0x0000009612001986 */ /* 0x0003e8000c101906 */
[----:B-1----:R-:W3:Y:S01]  /*9c460*/  LDL.LU R150, [R1+0x34c] ;  /* 0x00034c0001967983 */ /* 0x002ee20000300800 */
[----:B----4-:R-:W-:-:S05]  /*9c470*/  IMAD.WIDE R16, R148, 0x4, R2 ;  /* 0x0000000494107825 */ /* 0x010fca00078e0202 */
[----:B------:R1:W-:Y:S04]  /*9c480*/  @P5 STG.E desc[UR6][R16.64], R144 ;  /* 0x0000009010005986 */ /* 0x0003e8000c101906 */
[----:B-1----:R-:W4:Y:S01]  /*9c490*/  LDL.LU R144, [R1+0x74c] ;  /* 0x00074c0001907983 */ /* 0x002f220000300800 */
[----:B------:R-:W-:Y:S01]  /*9c4a0*/  VIADD R15, R10, 0x1a7 ;  /* 0x000001a70a0f7836 */ /* 0x000fe20000000000 */
[----:B------:R-:W-:Y:S02]  /*9c4b0*/  ISETP.LT.AND P4, PT, R12, UR4, !P0 ;  /* 0x000000040c007c0c */ /* 0x000fe4000c781270 */
[----:B------:R-:W-:Y:S01]  /*9c4c0*/  ISETP.LT.AND P3, PT, R13, UR4, !P0 ;  /* 0x000000040d007c0c */ /* 0x000fe2000c761270 */
[----:B------:R-:W-:Y:S01]  /*9c4d0*/  IMAD.WIDE R20, R148, 0x4, R4 ;  /* 0x0000000494147825 */ /* 0x000fe200078e0204 */
[----:B------:R-:W-:Y:S01]  /*9c4e0*/  ISETP.GE.AND P2, PT, R15, UR5, PT ;  /* 0x000000050f007c0c */ /* 0x000fe2000bf46270 */
[----:B------:R-:W4:Y:S01]  /*9c4f0*/  LDL.LU R149, [R1+0x1740] ;  /* 0x0017400001957983 */ /* 0x000f220000300800 */
[----:B------:R-:W-:-:S02]  /*9c500*/  ISETP.LT.AND P0, PT, R14, UR4, !P0 ;  /* 0x000000040e007c0c */ /* 0x000fc4000c701270 */
[----:B------:R-:W-:Y:S01]  /*9c510*/  ISETP.LT.AND P6, PT, R11, UR4, !P2 ;  /* 0x000000040b007c0c */ /* 0x000fe2000d7c1270 */
[----:B------:R-:W-:-:S04]  /*9c520*/  IMAD.WIDE R18, R148, 0x4, R6 ;  /* 0x0000000494127825 */ /* 0x000fc800078e0206 */
[----:B------:R-:W-:Y:S01]  /*9c530*/  IMAD.WIDE R16, R148, 0x4, R8 ;  /* 0x0000000494107825 */ /* 0x000fe200078e0208 */
[----:B------:R1:W-:Y:S04]  /*9c540*/  @P4 STG.E desc[UR6][R20.64], R147 ;  /* 0x0000009314004986 */ /* 0x0003e8000c101906 */
[----:B------:R-:W4:Y:S01]  /*9c550*/  LDL.LU R148, [R1+0x2040] ;  /* 0x0020400001947983 */ /* 0x000f220000300800 */
[----:B------:R-:W-:-:S03]  /*9c560*/  ISETP.LT.AND P4, PT, R12, UR4, !P2 ;  /* 0x000000040c007c0c */ /* 0x000fc6000d781270 */
[----:B------:R1:W-:Y:S02]  /*9c570*/  @P3 STG.E desc[UR6][R18.64], R145 ;  /* 0x0000009112003986 */ /* 0x0003e4000c101906 */
[----:B-1----:R-:W-:Y:S02]  /*9c580*/  IMAD.WIDE R20, R151, 0x4, R2 ;  /* 0x0000000497147825 */ /* 0x002fe400078e0202 */
[----:B------:R-:W4:Y:S04]  /*9c590*/  LDL.LU R147, [R1+0x1b40] ;  /* 0x001b400001937983 */ /* 0x000f280000300800 */
[----:B------:R-:W4:Y:S01]  /*9c5a0*/  LDL.LU R145, [R1+0x1340] ;  /* 0x0013400001917983 */ /* 0x000f220000300800 */
[----:B------:R-:W-:Y:S02]  /*9c5b0*/  ISETP.LT.AND P3, PT, R13, UR4, !P2 ;  /* 0x000000040d007c0c */ /* 0x000fe4000d761270 */
[----:B------:R-:W-:Y:S01]  /*9c5c0*/  ISETP.LT.AND P2, PT, R14, UR4, !P2 ;  /* 0x000000040e007c0c */ /* 0x000fe2000d741270 */
[C---:B------:R-:W-:Y:S01]  /*9c5d0*/  IMAD.WIDE R18, R151.reuse, 0x4, R4 ;  /* 0x0000000497127825 */ /* 0x040fe200078e0204 */
[----:B--2---:R1:W-:Y:S04]  /*9c5e0*/  @P0 STG.E desc[UR6][R16.64], R146 ;  /* 0x0000009210000986 */ /* 0x0043e8000c101906 */
[----:B------:R2:W-:Y:S04]  /*9c5f0*/  @P6 STG.E desc[UR6][R20.64], R143 ;  /* 0x0000008f14006986 */ /* 0x0005e8000c101906 */
[----:B-1----:R-:W4:Y:S04]  /*9c600*/  LDL.LU R146, [R1+0xf50] ;  /* 0x000f500001927983 */ /* 0x002f280000300800 */
[----:B--2---:R-:W2:Y:S01]  /*9c610*/  LDL.LU R143, [R1+0x271c] ;  /* 0x00271c00018f7983 */ /* 0x004ea20000300800 */
[----:B------:R-:W-:-:S03]  /*9c620*/  IMAD.WIDE R16, R151, 0x4, R6 ;  /* 0x0000000497107825 */ /* 0x000fc600078e0206 */
[----:B------:R-:W2:Y:S04]  /*9c630*/  LDL.LU R240, [R1+0xb40] ;  /* 0x000b400001f07983 */ /* 0x000ea80000300800 */
[----:B------:R1:W-:Y:S02]  /*9c640*/  @P4 STG.E desc[UR6][R18.64], R244 ;  /* 0x000000f412004986 */ /* 0x0003e4000c101906 */
[----:B-1----:R-:W-:Y:S02]  /*9c650*/  IMAD.WIDE R18, R151, 0x4, R8 ;  /* 0x0000000497127825 */ /* 0x002fe400078e0208 */
[----:B------:R-:W2:Y:S04]  /*9c660*/  LDL.LU R244, [R1+0x750] ;  /* 0x0007500001f47983 */ /* 0x000ea80000300800 */
[----:B---3--:R-:W-:Y:S04]  /*9c670*/  @P3 STG.E desc[UR6][R16.64], R150 ;  /* 0x0000009610003986 */ /* 0x008fe8000c101906 */
[----:B----4-:R1:W-:Y:S04]  /*9c680*/  @P2 STG.E desc[UR6][R18.64], R144 ;  /* 0x0000009012002986 */ /* 0x0103e8000c101906 */
[----:B-1----:R-:W3:Y:S01]  /*9c690*/  LDL.LU R144, [R1+0x350] ;  /* 0x0003500001907983 */ /* 0x002ee20000300800 */
[----:B------:R-:W-:-:S02]  /*9c6a0*/  VIADD R0, R10, 0x1a8 ;  /* 0x000001a80a007836 */ /* 0x000fc40000000000 */
[----:B------:R-:W-:Y:S01]  /*9c6b0*/  VIADD R15, R10, 0x1a9 ;  /* 0x000001a90a0f7836 */ /* 0x000fe20000000000 */
[----:B------:R-:W4:Y:S02]  /*9c6c0*/  LDL.LU R150, [R1+0x2720] ;  /* 0x0027200001967983 */ /* 0x000f240000300800 */
[----:B------:R-:W-:Y:S02]  /*9c6d0*/  ISETP.GE.AND P1, PT, R0, UR5, PT ;  /* 0x0000000500007c0c */ /* 0x000fe4000bf26270 */
[----:B------:R-:W-:Y:S01]  /*9c6e0*/  ISETP.GE.AND P0, PT, R15, UR5, PT ;  /* 0x000000050f007c0c */ /* 0x000fe2000bf06270 */
[----:B------:R-:W-:Y:S01]  /*9c6f0*/  IMAD.WIDE R16, R142, 0x4, R2 ;  /* 0x000000048e107825 */ /* 0x000fe200078e0202 */
[----:B------:R-:W-:Y:S01]  /*9c700*/  ISETP.LT.AND P5, PT, R11, UR4, !P1 ;  /* 0x000000040b007c0c */ /* 0x000fe2000cfa1270 */
[----:B------:R-:W4:Y:S01]  /*9c710*/  LDL.LU R151, [R1+0x1744] ;  /* 0x0017440001977983 */ /* 0x000f220000300800 */
[----:B------:R-:W-:Y:S02]  /*9c720*/  ISETP.LT.AND P6, PT, R12, UR4, !P1 ;  /* 0x000000040c007c0c */ /* 0x000fe4000cfc1270 */
[----:B------:R-:W-:-:S02]  /*9c730*/  ISETP.LT.AND P3, PT, R13, UR4, !P1 ;  /* 0x000000040d007c0c */ /* 0x000fc4000cf61270 */
[----:B------:R-:W-:Y:S01]  /*9c740*/  ISETP.LT.AND P1, PT, R14, UR4, !P1 ;  /* 0x000000040e007c0c */ /* 0x000fe2000cf21270 */
[----:B------:R-:W-:Y:S01]  /*9c750*/  IMAD.WIDE R20, R142, 0x4, R4 ;  /* 0x000000048e147825 */ /* 0x000fe200078e0204 */
[----:B------:R-:W-:-:S03]  /*9c760*/  ISETP.LT.AND P2, PT, R11, UR4, !P0 ;  /* 0x000000040b007c0c */ /* 0x000fc6000c741270 */
[----:B------:R-:W-:Y:S02]  /*9c770*/  IMAD.WIDE R18, R142, 0x4, R6 ;  /* 0x000000048e127825 */ /* 0x000fe400078e0206 */
[----:B------:R1:W-:Y:S04]  /*9c780*/  @P5 STG.E desc[UR6][R16.64], R149 ;  /* 0x0000009510005986 */ /* 0x0003e8000c101906 */
[----:B------:R1:W-:Y:S01]  /*9c790*/  @P6 STG.E desc[UR6][R20.64], R148 ;  /* 0x0000009414006986 */ /* 0x0003e2000c101906 */
[----:B------:R-:W-:-:S03]  /*9c7a0*/  ISETP.LT.AND P6, PT, R12, UR4, !P0 ;  /* 0x000000040c007c0c */ /* 0x000fc6000c7c1270 */
[----:B------:R1:W-:Y:S04]  /*9c7b0*/  @P3 STG.E desc[UR6][R18.64], R147 ;  /* 0x0000009312003986 */ /* 0x0003e8000c101906 */
[----:B-1----:R-:W4:Y:S01]  /*9c7c0*/  LDL.LU R149, [R1+0x2044] ;  /* 0x0020440001957983 */ /* 0x002f220000300800 */
[----:B------:R-:W-:-:S03]  /*9c7d0*/  IMAD.WIDE R20, R142, 0x4, R8 ;  /* 0x000000048e147825 */ /* 0x000fc600078e0208 */
[----:B------:R-:W4:Y:S01]  /*9c7e0*/  LDL.LU R142, [R1+0x2724] ;  /* 0x00272400018e7983 */ /* 0x000f220000300800 */
[----:B------:R-:W-:-:S03]  /*9c7f0*/  ISETP.LT.AND P5, PT, R13, UR4, !P0 ;  /* 0x000000040d007c0c */ /* 0x000fc6000c7a1270 */
[----:B------:R1:W-:Y:S01]  /*9c800*/  @P1 STG.E desc[UR6][R20.64], R145 ;  /* 0x0000009114001986 */ /* 0x0003e2000c101906 */
[----:B------:R-:W-:-:S03]  /*9c810*/  ISETP.LT.AND P0, PT, R14, UR4, !P0 ;  /* 0x000000040e007c0c */ /* 0x000fc6000c701270 */
[----:B------:R-:W4:Y:S04]  /*9c820*/  LDL.LU R148, [R1+0x1b44] ;  /* 0x001b440001947983 */ /* 0x000f280000300800 */
[----:B------:R-:W4:Y:S01]  /*9c830*/  LDL.LU R147, [R1+0x1344] ;  /* 0x0013440001937983 */ /* 0x000f220000300800 */
[----:B--2---:R-:W-:-:S04]  /*9c840*/  IMAD.WIDE R16, R143, 0x4, R2 ;  /* 0x000000048f107825 */ /* 0x004fc800078e0202 */
[C---:B------:R-:W-:Y:S01]  /*9c850*/  IMAD.WIDE R18, R143.reuse, 0x4, R4 ;  /* 0x000000048f127825 */ /* 0x040fe200078e0204 */
[----:B------:R2:W-:Y:S03]  /*9c860*/  @P2 STG.E desc[UR6][R16.64], R146 ;  /* 0x0000009210002986 */ /* 0x0005e6000c101906 */
[----:B-1----:R-:W-:-:S04]  /*9c870*/  IMAD.WIDE R20, R143, 0x4, R8 ;  /* 0x000000048f147825 */ /* 0x002fc800078e0208 */
[----:B--2---:R-:W-:Y:S01]  /*9c880*/  IMAD.WIDE R16, R143, 0x4, R6 ;  /* 0x000000048f107825 */ /* 0x004fe200078e0206 */
[----:B------:R-:W2:Y:S04]  /*9c890*/  LDL.LU R146, [R1+0xf54] ;  /* 0x000f540001927983 */ /* 0x000ea80000300800 */
[----:B------:R-:W2:Y:S04]  /*9c8a0*/  LDL.LU R143, [R1+0xb44] ;  /* 0x000b4400018f7983 */ /* 0x000ea80000300800 */
[----:B------:R-:W-:Y:S04]  /*9c8b0*/  @P6 STG.E desc[UR6][R18.64], R240 ;  /* 0x000000f012006986 */ /* 0x000fe8000c101906 */
[----:B------:R-:W-:Y:S04]  /*9c8c0*/  @P5 STG.E desc[UR6][R16.64], R244 ;  /* 0x000000f410005986 */ /* 0x000fe8000c101906 */
[----:B------:R-:W2:Y:S04]  /*9c8d0*/  LDL.LU R145, [R1+0x2728] ;  /* 0x0027280001917983 */ /* 0x000ea80000300800 */
[----:B---3--:R1:W-:Y:S04]  /*9c8e0*/  @P0 STG.E desc[UR6][R20.64], R144 ;  /* 0x0000009014000986 */ /* 0x0083e8000c101906 */
[----:B-1----:R-:W3:Y:S01]  /*9c8f0*/  LDL.LU R144, [R1+0x754] ;  /* 0x0007540001907983 */ /* 0x002ee20000300800 */
[----:B------:R-:W-:-:S02]  /*9c900*/  VIADD R0, R10, 0x1aa ;  /* 0x000001aa0a007836 */ /* 0x000fc40000000000 */
[----:B----4-:R-:W-:Y:S01]  /*9c910*/  IMAD.WIDE R16, R150, 0x4, R2 ;  /* 0x0000000496107825 */ /* 0x010fe200078e0202 */
[----:B------:R-:W4:Y:S02]  /*9c920*/  LDL.LU R245, [R1+0x354] ;  /* 0x0003540001f57983 */ /* 0x000f240000300800 */
[----:B------:R-:W-:Y:S01]  /*9c930*/  ISETP.GE.AND P4, PT, R0, UR5, PT ;  /* 0x0000000500007c0c */ /* 0x000fe2000bf86270 */
[----:B------:R-:W-:Y:S01]  /*9c940*/  VIADD R0, R10, 0x1ab ;  /* 0x000001ab0a007836 */ /* 0x000fe20000000000 */
[----:B------:R-:W4:Y:S02]  /*9c950*/  LDL.LU R240, [R1+0x1748] ;  /* 0x0017480001f07983 */ /* 0x000f240000300800 */
[----:B------:R-:W-:Y:S02]  /*9c960*/  ISETP.LT.AND P1, PT, R11, UR4, !P4 ;  /* 0x000000040b007c0c */ /* 0x000fe4000e721270 */
[----:B------:R-:W-:Y:S01]  /*9c970*/  ISETP.LT.AND P2, PT, R12, UR4, !P4 ;  /* 0x000000040c007c0c */ /* 0x000fe2000e741270 */
[----:B------:R-:W-:Y:S01]  /*9c980*/  IMAD.WIDE R18, R150, 0x4, R4 ;  /* 0x0000000496127825 */ /* 0x000fe200078e0204 */
[----:B------:R-:W-:Y:S01]  /*9c990*/  ISETP.GE.AND P3, PT, R0, UR5, PT ;  /* 0x0000000500007c0c */ /* 0x000fe2000bf66270 */
[----:B------:R-:W4:Y:S01]  /*9c9a0*/  LDL.LU R244, [R1+0x2048] ;  /* 0x0020480001f47983 */ /* 0x000f220000300800 */
[----:B------:R-:W-:-:S02]  /*9c9b0*/  ISETP.LT.AND P0, PT, R13, UR4, !P4 ;  /* 0x000000040d007c0c */ /* 0x000fc4000e701270 */
[----:B------:R-:W-:Y:S02]  /*9c9c0*/  ISETP.LT.AND P4, PT, R14, UR4, !P4 ;  /* 0x000000040e007c0c */ /* 0x000fe4000e781270 */
[----:B------:R-:W-:Y:S02]  /*9c9d0*/  ISETP.LT.AND P6, PT, R11, UR4, !P3 ;  /* 0x000000040b007c0c */ /* 0x000fe4000dfc1270 */
[----:B------:R-:W-:Y:S01]  /*9c9e0*/  ISETP.LT.AND P5, PT, R12, UR4, !P3 ;  /* 0x000000040c007c0c */ /* 0x000fe2000dfa1270 */
[----:B------:R1:W-:Y:S04]  /*9c9f0*/  @P1 STG.E desc[UR6][R16.64], R151 ;  /* 0x0000009710001986 */ /* 0x0003e8000c101906 */
[----:B------:R1:W-:Y:S01]  /*9ca00*/  @P2 STG.E desc[UR6][R18.64], R149 ;  /* 0x0000009512002986 */ /* 0x0003e2000c101906 */
[----:B------:R-:W-:-:S04]  /*9ca10*/  IMAD.WIDE R20, R142, 0x4, R2 ;  /* 0x000000048e147825 */ /* 0x000fc800078e0202 */
[----:B-1----:R-:W-:-:S04]  /*9ca20*/  IMAD.WIDE R16, R150, 0x4, R6 ;  /* 0x0000000496107825 */ /* 0x002fc800078e0206 */
[----:B------:R-:W-:Y:S01]  /*9ca30*/  IMAD.WIDE R18, R150, 0x4, R8 ;  /* 0x0000000496127825 */ /* 0x000fe200078e0208 */
[----:B------:R-:W4:Y:S03]  /*9ca40*/  LDL.LU R149, [R1+0x1b48] ;  /* 0x001b480001957983 */ /* 0x000f260000300800 */
[----:B------:R-:W-:Y:S01]  /*9ca50*/  IMAD.WIDE R22, R142, 0x4, R4 ;  /* 0x000000048e167825 */ /* 0x000fe200078e0204 */
[----:B------:R-:W-:Y:S01]  /*9ca60*/  @P0 STG.E desc[UR6][R16.64], R148 ;  /* 0x0000009410000986 */ /* 0x000fe2000c101906 */
[----:B------:R-:W-:-:S03]  /*9ca70*/  ISETP.LT.AND P2, PT, R13, UR4, !P3 ;  /* 0x000000040d007c0c */ /* 0x000fc6000df41270 */
[----:B------:R1:W-:Y:S04]  /*9ca80*/  @P4 STG.E desc[UR6][R18.64], R147 ;  /* 0x0000009312004986 */ /* 0x0003e8000c101906 */
[----:B------:R-:W4:Y:S04]  /*9ca90*/  LDL.LU R151, [R1+0x2730] ;  /* 0x0027300001977983 */ /* 0x000f280000300800 */
[----:B-1----:R-:W4:Y:S01]  /*9caa0*/  LDL.LU R147, [R1+0x1348] ;  /* 0x0013480001937983 */ /* 0x002f220000300800 */
[----:B------:R-:W-:-:S03]  /*9cab0*/  IMAD.WIDE R16, R142, 0x4, R6 ;  /* 0x000000048e107825 */ /* 0x000fc600078e0206 */
[----:B--2---:R-:W-:Y:S04]  /*9cac0*/  @P6 STG.E desc[UR6][R20.64], R146 ;  /* 0x0000009214006986 */ /* 0x004fe8000c101906 */
[----:B------:R1:W-:Y:S04]  /*9cad0*/  @P5 STG.E desc[UR6][R22.64], R143 ;  /* 0x0000008f16005986 */ /* 0x0003e8000c101906 */
[----:B-1----:R-:W2:Y:S04]  /*9cae0*/  LDL.LU R143, [R1+0xf58] ;  /* 0x000f5800018f7983 */ /* 0x002ea80000300800 */
[----:B------:R-:W2:Y:S04]  /*9caf0*/  LDL.LU R150, [R1+0x272c] ;  /* 0x00272c0001967983 */ /* 0x000ea80000300800 */
[----:B------:R-:W2:Y:S04]  /*9cb00*/  LDL.LU R148, [R1+0xb48] ;  /* 0x000b480001947983 */ /* 0x000ea80000300800 */
[----:B------:R-:W2:Y:S04]  /*9cb10*/  LDL.LU R146, [R1+0x758] ;  /* 0x0007580001927983 */ /* 0x000ea80000300800 */
[----:B---3--:R1:W-:Y:S02]  /*9cb20*/  @P2 STG.E desc[UR6][R16.64], R144 ;  /* 0x0000009010002986 */ /* 0x0083e4000c101906 */
[----:B-1----:R-:W-:-:S02]  /*9cb30*/  IMAD.WIDE R16, R142, 0x4, R8 ;  /* 0x000000048e107825 */ /* 0x002fc400078e0208 */
[----:B------:R-:W3:Y:S04]  /*9cb40*/  LDL.LU R144, [R1+0x358] ;  /* 0x0003580001907983 */ /* 0x000ee80000300800 */
[----:B------:R-:W3:Y:S01]  /*9cb50*/  LDL.LU R142, [R1+0x174c] ;  /* 0x00174c00018e7983 */ /* 0x000ee20000300800 */
[----:B------:R-:W-:Y:S01]  /*9cb60*/  VIADD R0, R10, 0x1ac ;  /* 0x000001ac0a007836 */ /* 0x000fe20000000000 */
[----:B------:R-:W-:-:S04]  /*9cb70*/  ISETP.LT.AND P3, PT, R14, UR4, !P3 ;  /* 0x000000040e007c0c */ /* 0x000fc8000df61270 */
[----:B------:R-:W-:-:S04]  /*9cb80*/  ISETP.GE.AND P1, PT, R0, UR5, PT ;  /* 0x0000000500007c0c */ /* 0x000fc8000bf26270 */
[----:B------:R-:W-:Y:S02]  /*9cb90*/  ISETP.LT.AND P6, PT, R11, UR4, !P1 ;  /* 0x000000040b007c0c */ /* 0x000fe4000cfc1270 */
[----:B------:R-:W-:Y:S02]  /*9cba0*/  ISETP.LT.AND P4, PT, R12, UR4, !P1 ;  /* 0x000000040c007c0c */ /* 0x000fe4000cf81270 */
[----:B------:R-:W-:Y:S01]  /*9cbb0*/  ISETP.LT.AND P5, PT, R13, UR4, !P1 ;  /* 0x000000040d007c0c */ /* 0x000fe2000cfa1270 */
[----:B------:R-:W-:Y:S01]  /*9cbc0*/  VIADD R0, R10, 0x1ad ;  /* 0x000001ad0a007836 */ /* 0x000fe20000000000 */
[----:B------:R-:W-:Y:S01]  /*9cbd0*/  ISETP.LT.AND P1, PT, R14, UR4, !P1 ;  /* 0x000000040e007c0c */ /* 0x000fe2000cf21270 */
[----:B------:R-:W-:-:S03]  /*9cbe0*/  IMAD.WIDE R18, R145, 0x4, R2 ;  /* 0x0000000491127825 */ /* 0x000fc600078e0202 */
[----:B------:R-:W-:Y:S01]  /*9cbf0*/  ISETP.GE.AND P0, PT, R0, UR5, PT ;  /* 0x0000000500007c0c */ /* 0x000fe2000bf06270 */
[C---:B------:R-:W-:Y:S01]  /*9cc00*/  IMAD.WIDE R20, R145.reuse, 0x4, R4 ;  /* 0x0000000491147825 */ /* 0x040fe200078e0204 */
[----:B----4-:R-:W-:Y:S03]  /*9cc10*/  @P3 STG.E desc[UR6][R16.64], R245 ;  /* 0x000000f510003986 */ /* 0x010fe6000c101906 */
[----:B------:R-:W-:Y:S01]  /*9cc20*/  IMAD.WIDE R22, R145, 0x4, R6 ;  /* 0x0000000491167825 */ /* 0x000fe200078e0206 */
[----:B------:R1:W-:Y:S01]  /*9cc30*/  @P6 STG.E desc[UR6][R18.64], R240 ;  /* 0x000000f012006986 */ /* 0x0003e2000c101906 */
[----:B------:R-:W-:Y:S02]  /*9cc40*/  ISETP.LT.AND P3, PT, R11, UR4, !P0 ;  /* 0x000000040b007c0c */ /* 0x000fe4000c761270 */
[----:B------:R-:W-:Y:S01]  /*9cc50*/  VIADD R15, R10, 0x1ae ;  /* 0x000001ae0a0f7836 */ /* 0x000fe20000000000 */
[----:B------:R4:W-:Y:S04]  /*9cc60*/  @P4 STG.E desc[UR6][R20.64], R244 ;  /* 0x000000f414004986 */ /* 0x0009e8000c101906 */
[----:B------:R-:W-:Y:S01]  /*9cc70*/  @P5 STG.E desc[UR6][R22.64], R149 ;  /* 0x0000009516005986 */ /* 0x000fe2000c101906 */
[----:B------:R-:W-:Y:S01]  /*9cc80*/  ISETP.LT.AND P5, PT, R12, UR4, !P0 ;  /* 0x000000040c007c0c */ /* 0x000fe2000c7a1270 */
[----:B-1----:R-:W-:Y:S01]  /*9cc90*/  IMAD.WIDE R18, R145, 0x4, R8 ;  /* 0x0000000491127825 */ /* 0x002fe200078e0208 */
[----:B------:R-:W-:-:S02]  /*9cca0*/  ISETP.GE.AND P2, PT, R15, UR5, PT ;  /* 0x000000050f007c0c */ /* 0x000fc4000bf46270 */
[----:B------:R-:W-:Y:S01]  /*9ccb0*/  ISETP.LT.AND P4, PT, R13, UR4, !P0 ;  /* 0x000000040d007c0c */ /* 0x000fe2000c781270 */
[----:B----4-:R-:W4:Y:S01]  /*9ccc0*/  LDL.LU R244, [R1+0x204c] ;  /* 0x00204c0001f47983 */ /* 0x010f220000300800 */
[----:B------:R-:W-:Y:S02]  /*9ccd0*/  ISETP.LT.AND P0, PT, R14, UR4, !P0 ;  /* 0x000000040e007c0c */ /* 0x000fe4000c701270 */
[----:B------:R-:W-:Y:S01]  /*9cce0*/  ISETP.LT.AND P6, PT, R11, UR4, !P2 ;  /* 0x000000040b007c0c */ /* 0x000fe2000d7c1270 */
[----:B------:R-:W4:Y:S04]  /*9ccf0*/  LDL.LU R145, [R1+0x2734] ;  /* 0x0027340001917983 */ /* 0x000f280000300800 */
[----:B------:R1:W-:Y:S04]  /*9cd00*/  @P1 STG.E desc[UR6][R18.64], R147 ;  /* 0x0000009312001986 */ /* 0x0003e8000c101906 */
[----:B-1----:R-:W4:Y:S01]  /*9cd10*/  LDL.LU R147, [R1+0x1b4c] ;  /* 0x001b4c0001937983 */ /* 0x002f220000300800 */
[----:B--2---:R-:W-:-:S04]  /*9cd20*/  IMAD.WIDE R16, R150, 0x4, R2 ;  /* 0x0000000496107825 */ /* 0x004fc800078e0202 */
[C---:B------:R-:W-:Y:S01]  /*9cd30*/  IMAD.WIDE R20, R150.reuse, 0x4, R4 ;  /* 0x0000000496147825 */ /* 0x040fe200078e0204 */
[----:B------:R1:W-:Y:S03]  /*9cd40*/  @P3 STG.E desc[UR6][R16.64], R143 ;  /* 0x0000008f10003986 */ /* 0x0003e6000c101906 */
[C---:B------:R-:W-:Y:S01]  /*9cd50*/  IMAD.WIDE R18, R150.reuse, 0x4, R6 ;  /* 0x0000000496127825 */ /* 0x040fe200078e0206 */
[----:B------:R2:W-:Y:S04]  /*9cd60*/  @P5 STG.E desc[UR6][R20.64], R148 ;  /* 0x0000009414005986 */ /* 0x0005e8000c101906 */
[----:B-1----:R-:W4:Y:S01]  /*9cd70*/  LDL.LU R143, [R1+0x134c] ;  /* 0x00134c00018f7983 */ /* 0x002f220000300800 */
[----:B------:R-:W-:-:S03]  /*9cd80*/  IMAD.WIDE R16, R150, 0x4, R8 ;  /* 0x0000000496107825 */ /* 0x000fc600078e0208 */
[----:B------:R-:W4:Y:S01]  /*9cd90*/  LDL.LU R149, [R1+0xf5c] ;  /* 0x000f5c0001957983 */ /* 0x000f220000300800 */
[----:B--2---:R-:W-:-:S03]  /*9cda0*/  IMAD.WIDE R20, R151, 0x4, R2 ;  /* 0x0000000497147825 */ /* 0x004fc600078e0202 */
[----:B------:R-:W2:Y:S04]  /*9cdb0*/  LDL.LU R148, [R1+0xb4c] ;  /* 0x000b4c0001947983 */ /* 0x000ea80000300800 */
[----:B------:R1:W-:Y:S04]  /*9cdc0*/  @P4 STG.E desc[UR6][R18.64], R146 ;  /* 0x0000009212004986 */ /* 0x0003e8000c101906 */
[----:B------:R-:W2:Y:S04]  /*9cdd0*/  LDL.LU R150, [R1+0x75c] ;  /* 0x00075c0001967983 */ /* 0x000ea80000300800 */
[----:B-1----:R-:W2:Y:S04]  /*9cde0*/  LDL.LU R146, [R1+0x35c] ;  /* 0x00035c0001927983 */ /* 0x002ea80000300800 */
[----:B---3--:R1:W-:Y:S04]  /*9cdf0*/  @P0 STG.E desc[UR6][R16.64], R144 ;  /* 0x0000009010000986 */ /* 0x0083e8000c101906 */
[----:B------:R3:W-:Y:S04]  /*9ce00*/  @P6 STG.E desc[UR6][R20.64], R142 ;  /* 0x0000008e14006986 */ /* 0x0007e8000c101906 */
[----:B-1----:R-:W2:Y:S04]  /*9ce10*/  LDL.LU R144, [R1+0x1b50] ;  /* 0x001b500001907983 */ /* 0x002ea80000300800 */
[----:B---3--:R-:W3:Y:S01]  /*9ce20*/  LDL.LU R142, [R1+0x2738] ;  /* 0x00273800018e7983 */ /* 0x008ee20000300800 */
[----:B------:R-:W-:-:S02]  /*9ce30*/  ISETP.LT.AND P3, PT, R12, UR4, !P2 ;  /* 0x000000040c007c0c */ /* 0x000fc4000d761270 */
[----:B------:R-:W-:Y:S01]  /*9ce40*/  ISETP.LT.AND P4, PT, R13, UR4, !P2 ;  /* 0x000000040d007c0c */ /* 0x000fe2000d781270 */
[----:B------:R-:W-:Y:S01]  /*9ce50*/  VIADD R0, R10, 0x1af ;  /* 0x000001af0a007836 */ /* 0x000fe20000000000 */
[----:B------:R-:W-:Y:S01]  /*9ce60*/  ISETP.LT.AND P2, PT, R14, UR4, !P2 ;  /* 0x000000040e007c0c */ /* 0x000fe2000d741270 */
[C---:B------:R-:W-:Y:S01]  /*9ce70*/  IMAD.WIDE R16, R151.reuse, 0x4, R4 ;  /* 0x0000000497107825 */ /* 0x040fe200078e0204 */
[----:B------:R-:W3:Y:S02]  /*9ce80*/  LDL.LU R240, [R1+0x1750] ;  /* 0x0017500001f07983 */ /* 0x000ee40000300800 */
[----:B------:R-:W-:Y:S01]  /*9ce90*/  ISETP.GE.AND P1, PT, R0, UR5, PT ;  /* 0x0000000500007c0c */ /* 0x000fe2000bf26270 */
[----:B------:R-:W-:-:S03]  /*9cea0*/  IMAD.WIDE R18, R151, 0x4, R6 ;  /* 0x0000000497127825 */ /* 0x000fc600078e0206 */
[----:B------:R-:W-:Y:S01]  /*9ceb0*/  ISETP.LT.AND P5, PT, R11, UR4, !P1 ;  /* 0x000000040b007c0c */ /* 0x000fe2000cfa1270 */
[----:B------:R-:W-:Y:S01]  /*9cec0*/  VIADD R15, R10, 0x1b0 ;  /* 0x000001b00a0f7836 */ /* 0x000fe20000000000 */
[----:B------:R-:W-:-:S04]  /*9ced0*/  ISETP.LT.AND P6, PT, R12, UR4, !P1 ;  /* 0x000000040c007c0c */ /* 0x000fc8000cfc1270 */
[----:B------:R-:W-:Y:S01]  /*9cee0*/  ISETP.GE.AND P0, PT, R15, UR5, PT ;  /* 0x000000050f007c0c */ /* 0x000fe2000bf06270 */
[----:B----4-:R1:W-:Y:S01]  /*9cef0*/  @P3 STG.E desc[UR6][R16.64], R244 ;  /* 0x000000f410003986 */ /* 0x0103e2000c101906 */
[----:B------:R-:W-:-:S04]  /*9cf00*/  IMAD.WIDE R20, R145, 0x4, R4 ;  /* 0x0000000491147825 */ /* 0x000fc800078e0204 */
[----:B-1----:R-:W-:Y:S01]  /*9cf10*/  IMAD.WIDE R16, R151, 0x4, R8 ;  /* 0x0000000497107825 */ /* 0x002fe200078e0208 */
[----:B------:R-:W4:Y:S04]  /*9cf20*/  LDL.LU R244, [R1+0x2050] ;  /* 0x0020500001f47983 */ /* 0x000f280000300800 */
[----:B------:R1:W-:Y:S01]  /*9cf30*/  @P4 STG.E desc[UR6][R18.64], R147 ;  /* 0x0000009312004986 */ /* 0x0003e2000c101906 */
[----:B------:R-:W-:Y:S02]  /*9cf40*/  ISETP.LT.AND P4, PT, R13, UR4, !P1 ;  /* 0x000000040d007c0c */ /* 0x000fe4000cf81270 */
[----:B------:R-:W-:Y:S01]  /*9cf50*/  ISETP.LT.AND P1, PT, R14, UR4, !P1 ;  /* 0x000000040e007c0c */ /* 0x000fe2000cf21270 */
[----:B-1----:R-:W4:Y:S01]  /*9cf60*/  LDL.LU R147, [R1+0x1350] ;  /* 0x0013500001937983 */ /* 0x002f220000300800 */
[----:B------:R-:W-:-:S03]  /*9cf70*/  IMAD.WIDE R18, R145, 0x4, R2 ;  /* 0x0000000491127825 */ /* 0x000fc600078e0202 */
[----:B------:R1:W-:Y:S01]  /*9cf80*/  @P2 STG.E desc[UR6][R16.64], R143 ;  /* 0x0000008f10002986 */ /* 0x0003e2000c101906 */
[----:B------:R-:W-:-:S03]  /*9cf90*/  ISETP.LT.AND P2, PT, R11, UR4, !P0 ;  /* 0x000000040b007c0c */ /* 0x000fc6000c741270 */
[----:B------:R2:W-:Y:S04]  /*9cfa0*/  @P5 STG.E desc[UR6][R18.64], R149 ;  /* 0x0000009512005986 */ /* 0x0005e8000c101906 */
[----:B-1----:R-:W4:Y:S01]  /*9cfb0*/  LDL.LU R143, [R1+0x273c] ;  /* 0x00273c00018f7983 */ /* 0x002f220000300800 */
[----:B------:R-:W-:-:S03]  /*9cfc0*/  IMAD.WIDE R16, R145, 0x4, R6 ;  /* 0x0000000491107825 */ /* 0x000fc600078e0206 */
[----:B------:R-:W4:Y:S01]  /*9cfd0*/  LDL.LU R151, [R1+0xf60] ;  /* 0x000f600001977983 */ /* 0x000f220000300800 */
[----:B--2---:R-:W-:-:S03]  /*9cfe0*/  IMAD.WIDE R18, R145, 0x4, R8 ;  /* 0x0000000491127825 */ /* 0x004fc600078e0208 */
[----:B------:R1:W-:Y:S04]  /*9cff0*/  @P6 STG.E desc[UR6][R20.64], R148 ;  /* 0x0000009414006986 */ /* 0x0003e8000c101906 */
[----:B------:R-:W2:Y:S04]  /*9d000*/  LDL.LU R145, [R1+0xb50] ;  /* 0x000b500001917983 */ /* 0x000ea80000300800 */
[----:B------:R1:W-:Y:S04]  /*9d010*/  @P4 STG.E desc[UR6][R16.64], R150 ;  /* 0x0000009610004986 */ /* 0x0003e8000c101906 */
[----:B-1----:R-:W2:Y:S04]  /*9d020*/  LDL.LU R148, [R1+0x2740] ;  /* 0x0027400001947983 */ /* 0x002ea80000300800 */
[----:B------:R-:W-:Y:S04]  /*9d030*/  @P1 STG.E desc[UR6][R18.64], R146 ;  /* 0x0000009212001986 */ /* 0x000fe8000c101906 */
[----:B------:R-:W2:Y:S04]  /*9d040*/  LDL.LU R149, [R1+0x760] ;  /* 0x0007600001957983 */ /* 0x000ea80000300800 */
[----:B------:R-:W2:Y:S01]  /*9d050*/  LDL.LU R150, [R1+0x360] ;  /* 0x0003600001967983 */ /* 0x000ea20000300800 */
[----:B---3--:R-:W-:-:S05]  /*9d060*/  IMAD.WIDE R20, R142, 0x4, R2 ;  /* 0x000000048e147825 */ /* 0x008fca00078e0202 */
[----:B------:R1:W-:Y:S04]  /*9d070*/  @P2 STG.E desc[UR6][R20.64], R144 ;  /* 0x0000009014002986 */ /* 0x0003e8000c101906 */
[----:B-1----:R-:W3:Y:S01]  /*9d080*/  LDL.LU R144, [R1+0x1b54] ;  /* 0x001b540001907983 */ /* 0x002ee20000300800 */
[----:B------:R-:W-:Y:S02]  /*9d090*/  ISETP.LT.AND P6, PT, R12, UR4, !P0 ;  /* 0x000000040c007c0c */ /* 0x000fe4000c7c1270 */
[----:B------:R-:W-:Y:S02]  /*9d0a0*/  ISETP.LT.AND P5, PT, R13, UR4, !P0 ;  /* 0x000000040d007c0c */ /* 0x000fe4000c7a1270 */
[----:B------:R-:W-:Y:S01]  /*9d0b0*/  ISETP.LT.AND P0, PT, R14, UR4, !P0 ;  /* 0x000000040e007c0c */ /* 0x000fe2000c701270 */
[----:B------:R-:W-:-:S02]  /*9d0c0*/  VIADD R0, R10, 0x1b1 ;  /* 0x000001b10a007836 */ /* 0x000fc40000000000 */
[----:B------:R-:W-:-:S04]  /*9d0d0*/  IMAD.WIDE R16, R142, 0x4, R4 ;  /* 0x000000048e107825 */ /* 0x000fc800078e0204 */
[----:B------:R-:W-:-:S04]  /*9d0e0*/  IMAD.WIDE R18, R142, 0x4, R6 ;  /* 0x000000048e127825 */ /* 0x000fc800078e0206 */
[----:B------:R-:W-:Y:S02]  /*9d0f0*/  IMAD.WIDE R20, R142, 0x4, R8 ;  /* 0x000000048e147825 */ /* 0x000fe400078e0208 */
[----:B------:R-:W3:Y:S01]  /*9d100*/  LDL.LU R142, [R1+0x1754] ;  /* 0x00175400018e7983 */ /* 0x000ee20000300800 */
[----:B------:R-:W-:Y:S01]  /*9d110*/  ISETP.GE.AND P3, PT, R0, UR5, PT ;  /* 0x0000000500007c0c */ /* 0x000fe2000bf66270 */
[----:B------:R-:W-:Y:S02]  /*9d120*/  VIADD R0, R10, 0x1b2 ;  /* 0x000001b20a007836 */ /* 0x000fe40000000000 */
[----:B------:R-:W-:Y:S01]  /*9d130*/  @P6 STG.E desc[UR6][R16.64], R240 ;  /* 0x000000f010006986 */ /* 0x000fe2000c101906 */
[----:B------:R-:W-:Y:S02]  /*9d140*/  ISETP.LT.AND P1, PT, R11, UR4, !P3 ;  /* 0x000000040b007c0c */ /* 0x000fe4000df21270 */
[----:B------:R-:W-:Y:S01]  /*9d150*/  ISETP.LT.AND P2, PT, R12, UR4, !P3 ;  /* 0x000000040c007c0c */ /* 0x000fe2000df41270 */
[----:B----4-:R-:W-:Y:S01]  /*9d160*/  @P5 STG.E desc[UR6][R18.64], R244 ;  /* 0x000000f412005986 */ /* 0x010fe2000c101906 */
[----:B------:R-:W-:-:S03]  /*9d170*/  ISETP.GE.AND P4, PT, R0, UR5, PT ;  /* 0x0000000500007c0c */ /* 0x000fc6000bf86270 */
[----:B------:R-:W4:Y:S01]  /*9d180*/  LDL.LU R146, [R1+0x2744] ;  /* 0x0027440001927983 */ /* 0x000f220000300800 */
[----:B------:R-:W-:-:S03]  /*9d190*/  ISETP.LT.AND P6, PT, R11, UR4, !P4 ;  /* 0x000000040b007c0c */ /* 0x000fc6000e7c1270 */
[----:B------:R1:W-:Y:S01]  /*9d1a0*/  @P0 STG.E desc[UR6][R20.64], R147 ;  /* 0x0000009314000986 */ /* 0x0003e2000c101906 */
[----:B------:R-:W-:Y:S02]  /*9d1b0*/  ISETP.LT.AND P0, PT, R13, UR4, !P3 ;  /* 0x000000040d007c0c */ /* 0x000fe4000df01270 */
[----:B------:R-:W-:Y:S01]  /*9d1c0*/  ISETP.LT.AND P3, PT, R14, UR4, !P3 ;  /* 0x000000040e007c0c */ /* 0x000fe2000df61270 */
[----:B-1----:R-:W4:Y:S04]  /*9d1d0*/  LDL.LU R147, [R1+0x2054] ;  /* 0x0020540001937983 */ /* 0x002f280000300800 */
[----:B------:R-:W4:Y:S04]  /*9d1e0*/  LDL.LU R245, [R1+0x1354] ;  /* 0x0013540001f57983 */ /* 0x000f280000300800 */
[----:B------:R-:W4:Y:S04]  /*9d1f0*/  LDL.LU R240, [R1+0xf64] ;  /* 0x000f640001f07983 */ /* 0x000f280000300800 */
[----:B------:R-:W4:Y:S01]  /*9d200*/  LDL.LU R244, [R1+0xb54] ;  /* 0x000b540001f47983 */ /* 0x000f220000300800 */
[----:B------:R-:W-:-:S04]  /*9d210*/  IMAD.WIDE R16, R143, 0x4, R2 ;  /* 0x000000048f107825 */ /* 0x000fc800078e0202 */
[C---:B------:R-:W-:Y:S01]  /*9d220*/  IMAD.WIDE R18, R143.reuse, 0x4, R4 ;  /* 0x000000048f127825 */ /* 0x040fe200078e0204 */
[----:B------:R1:W-:Y:S04]  /*9d230*/  @P1 STG.E desc[UR6][R16.64], R151 ;  /* 0x0000009710001986 */ /* 0x0003e8000c101906 */
[----:B--2---:R2:W-:Y:S01]  /*9d240*/  @P2 STG.E desc[UR6][R18.64], R145 ;  /* 0x0000009112002986 */ /* 0x0045e2000c101906 */
[----:B-1----:R-:W-:-:S04]  /*9d250*/  IMAD.WIDE R16, R143, 0x4, R6 ;  /* 0x000000048f107825 */ /* 0x002fc800078e0206 */
[----:B------:R-:W-:Y:S01]  /*9d260*/  IMAD.WIDE R20, R148, 0x4, R2 ;  /* 0x0000000494147825 */ /* 0x000fe200078e0202 */
[----:B--2---:R-:W2:Y:S03]  /*9d270*/  LDL.LU R145, [R1+0x764] ;  /* 0x0007640001917983 */ /* 0x004ea60000300800 */
[----:B------:R-:W-:Y:S01]  /*9d280*/  IMAD.WIDE R18, R143, 0x4, R8 ;  /* 0x000000048f127825 */ /* 0x000fe200078e0208 */
[----:B------:R-:W-:Y:S04]  /*9d290*/  @P0 STG.E desc[UR6][R16.64], R149 ;  /* 0x0000009510000986 */ /* 0x000fe8000c101906 */
[----:B------:R-:W-:Y:S04]  /*9d2a0*/  @P3 STG.E desc[UR6][R18.64], R150 ;  /* 0x0000009612003986 */ /* 0x000fe8000c101906 */
[----:B------:R-:W2:Y:S04]  /*9d2b0*/  LDL.LU R143, [R1+0x274c] ;  /* 0x00274c00018f7983 */ /* 0x000ea80000300800 */
[----:B---3--:R1:W-:Y:S04]  /*9d2c0*/  @P6 STG.E desc[UR6][R20.64], R144 ;  /* 0x0000009014006986 */ /* 0x0083e8000c101906 */
[----:B-1----:R-:W3:Y:S01]  /*9d2d0*/  LDL.LU R144, [R1+0x364] ;  /* 0x0003640001907983 */ /* 0x002ee20000300800 */
[----:B------:R-:W-:Y:S01]  /*9d2e0*/  ISETP.LT.AND P5, PT, R12, UR4, !P4 ;  /* 0x000000040c007c0c */ /* 0x000fe2000e7a1270 */
[----:B------:R-:W-:Y:S01]  /*9d2f0*/  IMAD.WIDE R22, R148, 0x4, R4 ;  /* 0x0000000494167825 */ /* 0x000fe200078e0204 */
[----:B------:R-:W-:Y:S01]  /*9d300*/  ISETP.LT.AND P2, PT, R13, UR4, !P4 ;  /* 0x000000040d007c0c */ /* 0x000fe2000e741270 */
[----:B------:R-:W3:Y:S02]  /*9d310*/  LDL.LU R151, [R1+0x1b58] ;  /* 0x001b580001977983 */ /* 0x000ee40000300800 */
[----:B------:R-:W-:-:S02]  /*9d320*/  VIADD R0, R10, 0x1b3 ;  /* 0x000001b30a007836 */ /* 0x000fc40000000000 */
[----:B------:R-:W-:-:S06]  /*9d330*/  IMAD.WIDE R16, R148, 0x4, R6 ;  /* 0x0000000494107825 */ /* 0x000fcc00078e0206 */
[----:B------:R1:W-:Y:S01]  /*9d340*/  @P5 STG.E desc[UR6][R22.64], R142 ;  /* 0x0000008e16005986 */ /* 0x0003e2000c101906 */
[----:B------:R-:W-:Y:S02]  /*9d350*/  ISETP.GE.AND P1, PT, R0, UR5, PT ;  /* 0x0000000500007c0c */ /* 0x000fe4000bf26270 */
[----:B------:R-:W-:Y:S01]  /*9d360*/  ISETP.LT.AND P4, PT, R14, UR4, !P4 ;  /* 0x000000040e007c0c */ /* 0x000fe2000e781270 */
[----:B-1----:R-:W3:Y:S01]  /*9d370*/  LDL.LU R142, [R1+0x2748] ;  /* 0x00274800018e7983 */ /* 0x002ee20000300800 */
[----:B------:R-:W-:Y:S02]  /*9d380*/  ISETP.LT.AND P6, PT, R11, UR4, !P1 ;  /* 0x000000040b007c0c */ /* 0x000fe4000cfc1270 */
[----:B------:R-:W-:Y:S02]  /*9d390*/  ISETP.LT.AND P3, PT, R12, UR4, !P1 ;  /* 0x000000040c007c0c */ /* 0x000fe4000cf61270 */
[----:B------:R-:W-:Y:S02]  /*9d3a0*/  ISETP.LT.AND P5, PT, R13, UR4, !P1 ;  /* 0x000000040d007c0c */ /* 0x000fe4000cfa1270 */
[----:B------:R-:W-:Y:S01]  /*9d3b0*/  ISETP.LT.AND P1, PT, R14, UR4, !P1 ;  /* 0x000000040e007c0c */ /* 0x000fe2000cf21270 */
[C---:B----4-:R-:W-:Y:S01]  /*9d3c0*/  IMAD.WIDE R18, R146.reuse, 0x4, R2 ;  /* 0x0000000492127825 */ /* 0x050fe200078e0202 */
[----:B------:R1:W-:Y:S03]  /*9d3d0*/  @P2 STG.E desc[UR6][R16.64], R147 ;  /* 0x0000009310002986 */ /* 0x0003e6000c101906 */
[----:B------:R-:W-:Y:S01]  /*9d3e0*/  IMAD.WIDE R20, R146, 0x4, R4 ;  /* 0x0000000492147825 */ /* 0x000fe200078e0204 */
[----:B-1----:R-:W4:Y:S03]  /*9d3f0*/  LDL.LU R147, [R1+0x1758] ;  /* 0x0017580001937983 */ /* 0x002f260000300800 */
[----:B------:R-:W-:Y:S01]  /*9d400*/  IMAD.WIDE R16, R148, 0x4, R8 ;  /* 0x0000000494107825 */ /* 0x000fe200078e0208 */
[----:B------:R-:W4:Y:S03]  /*9d410*/  LDL.LU R149, [R1+0x2058] ;  /* 0x0020580001957983 */ /* 0x000f260000300800 */
[C---:B------:R-:W-:Y:S01]  /*9d420*/  IMAD.WIDE R22, R146.reuse, 0x4, R6 ;  /* 0x0000000492167825 */ /* 0x040fe200078e0206 */
[----:B------:R-:W4:Y:S04]  /*9d430*/  LDL.LU R150, [R1+0x1358] ;  /* 0x0013580001967983 */ /* 0x000f280000300800 */
[----:B------:R-:W4:Y:S04]  /*9d440*/  LDL.LU R148, [R1+0xf68] ;  /* 0x000f680001947983 */ /* 0x000f280000300800 */
[----:B------:R-:W-:Y:S04]  /*9d450*/  @P4 STG.E desc[UR6][R16.64], R245 ;  /* 0x000000f510004986 */ /* 0x000fe8000c101906 */
[----:B------:R1:W-:Y:S04]  /*9d460*/  @P6 STG.E desc[UR6][R18.64], R240 ;  /* 0x000000f012006986 */ /* 0x0003e8000c101906 */
[----:B------:R-:W-:Y:S01]  /*9d470*/  @P3 STG.E desc[UR6][R20.64], R244 ;  /* 0x000000f414003986 */ /* 0x000fe2000c101906 */
[----:B-1----:R-:W-:-:S03]  /*9d480*/  IMAD.WIDE R18, R146, 0x4, R8 ;  /* 0x0000000492127825 */ /* 0x002fc600078e0208 */
[----:B------:R-:W4:Y:S04]  /*9d490*/  LDL.LU R146, [R1+0xb58] ;  /* 0x000b580001927983 */ /* 0x000f280000300800 */
[----:B--2---:R1:W-:Y:S04]  /*9d4a0*/  @P5 STG.E desc[UR6][R22.64], R145 ;  /* 0x0000009116005986 */ /* 0x0043e8000c101906 */
[----:B-1----:R-:W2:Y:S04]  /*9d4b0*/  LDL.LU R145, [R1+0x2750] ;  /* 0x0027500001917983 */ /* 0x002ea80000300800 */
[----:B---3--:R1:W-:Y:S04]  /*9d4c0*/  @P1 STG.E desc[UR6][R18.64], R144 ;  /* 0x0000009012001986 */ /* 0x0083e8000c101906 */
[----:B-1----:R-:W3:Y:S01]  /*9d4d0*/  LDL.LU R144, [R1+0x768] ;  /* 0x0007680001907983 */ /* 0x002ee20000300800 */
[----:B------:R-:W-:-:S05]  /*9d4e0*/  VIADD R0, R10, 0x1b4 ;  /* 0x000001b40a007836 */ /* 0x000fca0000000000 */
[----:B------:R-:W-:-:S04]  /*9d4f0*/  ISETP.GE.AND P0, PT, R0, UR5, PT ;  /* 0x0000000500007c0c */ /* 0x000fc8000bf06270 */
[----:B------:R-:W-:Y:S01]  /*9d500*/  ISETP.LT.AND P4, PT, R11, UR4, !P0 ;  /* 0x000000040b007c0c */ /* 0x000fe2000c781270 */
[----:B------:R-:W-:Y:S01]  /*9d510*/  VIADD R15, R10, 0x1b5 ;  /* 0x000001b50a0f7836 */ /* 0x000fe20000000000 */
[----:B------:R-:W-:Y:S01]  /*9d520*/  ISETP.LT.AND P5, PT, R12, UR4, !P0 ;  /* 0x000000040c007c0c */ /* 0x000fe2000c7a1270 */
[C---:B------:R-:W-:Y:S01]  /*9d530*/  IMAD.WIDE R16, R142.reuse, 0x4, R2 ;  /* 0x000000048e107825 */ /* 0x040fe200078e0202 */
[----:B------:R-:W-:Y:S02]  /*9d540*/  ISETP.LT.AND P3, PT, R13, UR4, !P0 ;  /* 0x000000040d007c0c */ /* 0x000fe4000c761270 */
[----:B------:R-:W-:Y:S01]  /*9d550*/  ISETP.GE.AND P2, PT, R15, UR5, PT ;  /* 0x000000050f007c0c */ /* 0x000fe2000bf46270 */
[----:B------:R-:W-:Y:S01]  /*9d560*/  IMAD.WIDE R20, R142, 0x4, R4 ;  /* 0x000000048e147825 */ /* 0x000fe200078e0204 */
[----:B------:R-:W-:-:S03]  /*9d570*/  ISETP.LT.AND P0, PT, R14, UR4, !P0 ;  /* 0x000000040e007c0c */ /* 0x000fc6000c701270 */
[----:B------:R-:W-:Y:S02]  /*9d580*/  IMAD.WIDE R18, R142, 0x4, R6 ;  /* 0x000000048e127825 */ /* 0x000fe400078e0206 */
[----:B------:R1:W-:Y:S01]  /*9d590*/  @P4 STG.E desc[UR6][R16.64], R151 ;  /* 0x0000009710004986 */ /* 0x0003e2000c101906 */
[----:B------:R-:W-:Y:S02]  /*9d5a0*/  ISETP.LT.AND P6, PT, R11, UR4, !P2 ;  /* 0x000000040b007c0c */ /* 0x000fe4000d7c1270 */
[----:B------:R-:W-:Y:S01]  /*9d5b0*/  ISETP.LT.AND P4, PT, R12, UR4, !P2 ;  /* 0x000000040c007c0c */ /* 0x000fe2000d781270 */
[----:B-1----:R-:W-:Y:S02]  /*9d5c0*/  IMAD.WIDE R16, R142, 0x4, R8 ;  /* 0x000000048e107825 */ /* 0x002fe400078e0208 */
[----:B------:R-:W2:Y:S04]  /*9d5d0*/  LDL.LU R142, [R1+0x2754] ;  /* 0x00275400018e7983 */ /* 0x000ea80000300800 */
[----:B------:R-:W2:Y:S04]  /*9d5e0*/  LDL.LU R240, [R1+0x368] ;  /* 0x0003680001f07983 */ /* 0x000ea80000300800 */
[----:B----4-:R1:W-:Y:S04]  /*9d5f0*/  @P5 STG.E desc[UR6][R20.64], R147 ;  /* 0x0000009314005986 */ /* 0x0103e8000c101906 */
[----:B------:R-:W4:Y:S04]  /*9d600*/  LDL.LU R151, [R1+0x1b5c] ;  /* 0x001b5c0001977983 */ /* 0x000f280000300800 */
[----:B------:R1:W-:Y:S04]  /*9d610*/  @P3 STG.E desc[UR6][R18.64], R149 ;  /* 0x0000009512003986 */ /* 0x0003e8000c101906 */
[----:B-1----:R-:W4:Y:S01]  /*9d620*/  LDL.LU R147, [R1+0x175c] ;  /* 0x00175c0001937983 */ /* 0x002f220000300800 */
[----:B------:R-:W-:Y:S01]  /*9d630*/  IMAD.WIDE R20, R143, 0x4, R2 ;  /* 0x000000048f147825 */ /* 0x000fe200078e0202 */
[----:B------:R-:W-:-:S02]  /*9d640*/  ISETP.LT.AND P3, PT, R13, UR4, !P2 ;  /* 0x000000040d007c0c */ /* 0x000fc4000d761270 */
[----:B------:R1:W-:Y:S04]  /*9d650*/  @P0 STG.E desc[UR6][R16.64], R150 ;  /* 0x0000009610000986 */ /* 0x0003e8000c101906 */
[----:B------:R-:W4:Y:S04]  /*9d660*/  LDL.LU R149, [R1+0x205c] ;  /* 0x00205c0001957983 */ /* 0x000f280000300800 */
[----:B------:R1:W-:Y:S04]  /*9d670*/  @P6 STG.E desc[UR6][R20.64], R148 ;  /* 0x0000009414006986 */ /* 0x0003e8000c101906 */
[----:B-1----:R-:W4:Y:S01]  /*9d680*/  LDL.LU R150, [R1+0x135c] ;  /* 0x00135c0001967983 */ /* 0x002f220000300800 */
[----:B------:R-:W-:-:S04]  /*9d690*/  IMAD.WIDE R16, R143, 0x4, R4 ;  /* 0x000000048f107825 */ /* 0x000fc800078e0204 */
[C---:B------:R-:W-:Y:S01]  /*9d6a0*/  IMAD.WIDE R18, R143.reuse, 0x4, R6 ;  /* 0x000000048f127825 */ /* 0x040fe200078e0206 */
[----:B------:R-:W4:Y:S04]  /*9d6b0*/  LDL.LU R148, [R1+0xf6c] ;  /* 0x000f6c0001947983 */ /* 0x000f280000300800 */
[----:B------:R1:W-:Y:S02]  /*9d6c0*/  @P4 STG.E desc[UR6][R16.64], R146 ;  /* 0x0000009210004986 */ /* 0x0003e4000c101906 */
[----:B-1----:R-:W-:Y:S02]  /*9d6d0*/  IMAD.WIDE R16, R143, 0x4, R8 ;  /* 0x000000048f107825 */ /* 0x002fe400078e0208 */
[----:B------:R-:W4:Y:S04]  /*9d6e0*/  LDL.LU R143, [R1+0x36c] ;  /* 0x00036c00018f7983 */ /* 0x000f280000300800 */
[----:B------:R-:W4:Y:S04]  /*9d6f0*/  LDL.LU R146, [R1+0x2758] ;  /* 0x0027580001927983 */ /* 0x000f280000300800 */
[----:B------:R-:W4:Y:S04]  /*9d700*/  LDL.LU R244, [R1+0xb5c] ;  /* 0x000b5c0001f47983 */ /* 0x000f280000300800 */
[----:B---3--:R1:W-:Y:S04]  /*9d710*/  @P3 STG.E desc[UR6][R18.64], R144 ;  /* 0x0000009012003986 */ /* 0x0083e8000c101906 */
[----:B-1----:R-:W3:Y:S01]  /*9d720*/  LDL.LU R144, [R1+0x76c] ;  /* 0x00076c0001907983 */ /* 0x002ee20000300800 */
[----:B------:R-:W-:Y:S01]  /*9d730*/  VIADD R0, R10, 0x1b6 ;  /* 0x000001b60a007836 */ /* 0x000fe20000000000 */
[----:B------:R-:W-:-:S04]  /*9d740*/  ISETP.LT.AND P2, PT, R14, UR4, !P2 ;  /* 0x000000040e007c0c */ /* 0x000fc8000d741270 */
[----:B------:R-:W-:Y:S01]  /*9d750*/  ISETP.GE.AND P1, PT, R0, UR5, PT ;  /* 0x0000000500007c0c */ /* 0x000fe2000bf26270 */
[----:B------:R-:W-:-:S03]  /*9d760*/  VIADD R15, R10, 0x1b7 ;  /* 0x000001b70a0f7836 */ /* 0x000fc60000000000 */
[----:B------:R-:W-:Y:S02]  /*9d770*/  ISETP.LT.AND P5, PT, R11, UR4, !P1 ;  /* 0x000000040b007c0c */ /* 0x000fe4000cfa1270 */
[----:B------:R-:W-:Y:S01]  /*9d780*/  ISETP.LT.AND P6, PT, R12, UR4, !P1 ;  /* 0x000000040c007c0c */ /* 0x000fe2000cfc1270 */
[----:B--2---:R-:W-:Y:S01]  /*9d790*/  IMAD.WIDE R18, R145, 0x4, R2 ;  /* 0x0000000491127825 */ /* 0x004fe200078e0202 */
[----:B------:R-:W-:Y:S02]  /*9d7a0*/  ISETP.GE.AND P0, PT, R15, UR5, PT ;  /* 0x000000050f007c0c */ /* 0x000fe4000bf06270 */
[----:B------:R-:W-:Y:S01]  /*9d7b0*/  ISETP.LT.AND P3, PT, R13, UR4, !P1 ;  /* 0x000000040d007c0c */ /* 0x000fe2000cf61270 */
[----:B------:R-:W-:Y:S01]  /*9d7c0*/  IMAD.WIDE R20, R145, 0x4, R4 ;  /* 0x0000000491147825 */ /* 0x000fe200078e0204 */
[----:B------:R-:W-:Y:S01]  /*9d7d0*/  ISETP.LT.AND P1, PT, R14, UR4, !P1 ;  /* 0x000000040e007c0c */ /* 0x000fe2000cf21270 */
[----:B------:R-:W-:Y:S01]  /*9d7e0*/  @P2 STG.E desc[UR6][R16.64], R240 ;  /* 0x000000f010002986 */ /* 0x000fe2000c101906 */
[----:B------:R-:W-:-:S03]  /*9d7f0*/  ISETP.LT.AND P2, PT, R11, UR4, !P0 ;  /* 0x000000040b007c0c */ /* 0x000fc6000c741270 */
[----:B----4-:R1:W-:Y:S01]  /*9d800*/  @P5 STG.E desc[UR6][R18.64], R151 ;  /* 0x0000009712005986 */ /* 0x0103e2000c101906 */
[----:B------:R-:W-:-:S03]  /*9d810*/  ISETP.LT.AND P5, PT, R13, UR4, !P0 ;  /* 0x000000040d007c0c */ /* 0x000fc6000c7a1270 */
[----:B------:R2:W-:Y:S04]  /*9d820*/  @P6 STG.E desc[UR6][R20.64], R147 ;  /* 0x0000009314006986 */ /* 0x0005e8000c101906 */
[----:B-1----:R-:W4:Y:S01]  /*9d830*/  LDL.LU R151, [R1+0x1b60] ;  /* 0x001b600001977983 */ /* 0x002f220000300800 */
[C---:B------:R-:W-:Y:S01]  /*9d840*/  IMAD.WIDE R18, R145.reuse, 0x4, R6 ;  /* 0x0000000491127825 */ /* 0x040fe200078e0206 */
[----:B------:R-:W-:Y:S02]  /*9d850*/  ISETP.LT.AND P6, PT, R12, UR4, !P0 ;  /* 0x000000040c007c0c */ /* 0x000fe4000c7c1270 */
[----:B--2---:R-:W2:Y:S01]  /*9d860*/  LDL.LU R147, [R1+0x2060] ;  /* 0x0020600001937983 */ /* 0x004ea20000300800 */
[----:B------:R-:W-:Y:S01]  /*9d870*/  IMAD.WIDE R20, R145, 0x4, R8 ;  /* 0x0000000491147825 */ /* 0x000fe200078e0208 */
[----:B------:R-:W-:-:S02]  /*9d880*/  ISETP.LT.AND P0, PT, R14, UR4, !P0 ;  /* 0x000000040e007c0c */ /* 0x000fc4000c701270 */
[----:B------:R-:W2:Y:S01]  /*9d890*/  LDL.LU R145, [R1+0x275c] ;  /* 0x00275c0001917983 */ /* 0x000ea20000300800 */
[----:B------:R-:W-:-:S03]  /*9d8a0*/  IMAD.WIDE R16, R142, 0x4, R2 ;  /* 0x000000048e107825 */ /* 0x000fc600078e0202 */
[----:B------:R1:W-:Y:S04]  /*9d8b0*/  @P3 STG.E desc[UR6][R18.64], R149 ;  /* 0x0000009512003986 */ /* 0x0003e8000c101906 */
[----:B------:R1:W-:Y:S04]  /*9d8c0*/  @P1 STG.E desc[UR6][R20.64], R150 ;  /* 0x0000009614001986 */ /* 0x0003e8000c101906 */
[----:B------:R1:W-:Y:S04]  /*9d8d0*/  @P2 STG.E desc[UR6][R16.64], R148 ;  /* 0x0000009410002986 */ /* 0x0003e8000c101906 */
[----:B-1----:R-:W2:Y:S01]  /*9d8e0*/  LDL.LU R149, [R1+0x1760] ;  /* 0x0017600001957983 */ /* 0x002ea20000300800 */
[----:B------:R-:W-:-:S03]  /*9d8f0*/  IMAD.WIDE R18, R142, 0x4, R4 ;  /* 0x000000048e127825 */ /* 0x000fc600078e0204 */
[----:B------:R-:W2:Y:S01]  /*9d900*/  LDL.LU R150, [R1+0x1360] ;  /* 0x0013600001967983 */ /* 0x000ea20000300800 */
[----:B------:R-:W-:-:S03]  /*9d910*/  IMAD.WIDE R20, R142, 0x4, R8 ;  /* 0x000000048e147825 */ /* 0x000fc600078e0208 */
[----:B------:R-:W2:Y:S01]  /*9d920*/  LDL.LU R148, [R1+0xf70] ;  /* 0x000f700001947983 */ /* 0x000ea20000300800 */
[----:B------:R-:W-:-:S03]  /*9d930*/  IMAD.WIDE R16, R142, 0x4, R6 ;  /* 0x000000048e107825 */ /* 0x000fc600078e0206 */
[----:B------:R-:W2:Y:S04]  /*9d940*/  LDL.LU R142, [R1+0x770] ;  /* 0x00077000018e7983 */ /* 0x000ea80000300800 */
[----:B------:R-:W-:Y:S04]  /*9d950*/  @P6 STG.E desc[UR6][R18.64], R244 ;  /* 0x000000f412006986 */ /* 0x000fe8000c101906 */
[----:B---3--:R-:W-:Y:S04]  /*9d960*/  @P5 STG.E desc[UR6][R16.64], R144 ;  /* 0x0000009010005986 */ /* 0x008fe8000c101906 */
[----:B------:R1:W-:Y:S04]  /*9d970*/  @P0 STG.E desc[UR6][R20.64], R143 ;  /* 0x0000008f14000986 */ /* 0x0003e8000c101906 */
[----:B-1----:R-:W3:Y:S01]  /*9d980*/  LDL.LU R143, [R1+0xb60] ;  /* 0x000b6000018f7983 */ /* 0x002ee20000300800 */
[----:B------:R-:W-:-:S02]  /*9d990*/  VIADD R0, R10, 0x1b8 ;  /* 0x000001b80a007836 */ /* 0x000fc40000000000 */
[----:B------:R-:W-:Y:S01]  /*9d9a0*/  IMAD.WIDE R16, R146, 0x4, R2 ;  /* 0x0000000492107825 */ /* 0x000fe200078e0202 */
[----:B------:R-:W3:Y:S02]  /*9d9b0*/  LDL.LU R144, [R1+0x2760] ;  /* 0x0027600001907983 */ /* 0x000ee40000300800 */
[----:B------:R-:W-:Y:S01]  /*9d9c0*/  ISETP.GE.AND P4, PT, R0, UR5, PT ;  /* 0x0000000500007c0c */ /* 0x000fe2000bf86270 */
[----:B------:R-:W-:Y:S01]  /*9d9d0*/  VIADD R0, R10, 0x1b9 ;  /* 0x000001b90a007836 */ /* 0x000fe20000000000 */
[----:B------:R-:W3:Y:S02]  /*9d9e0*/  LDL.LU R245, [R1+0x370] ;  /* 0x0003700001f57983 */ /* 0x000ee40000300800 */
[----:B------:R-:W-:Y:S02]  /*9d9f0*/  ISETP.LT.AND P1, PT, R11, UR4, !P4 ;  /* 0x000000040b007c0c */ /* 0x000fe4000e721270 */
[----:B------:R-:W-:Y:S01]  /*9da00*/  ISETP.LT.AND P2, PT, R12, UR4, !P4 ;  /* 0x000000040c007c0c */ /* 0x000fe2000e741270 */
[----:B------:R-:W-:Y:S01]  /*9da10*/  IMAD.WIDE R18, R146, 0x4, R4 ;  /* 0x0000000492127825 */ /* 0x000fe200078e0204 */
[----:B------:R-:W-:Y:S01]  /*9da20*/  ISETP.GE.AND P3, PT, R0, UR5, PT ;  /* 0x0000000500007c0c */ /* 0x000fe2000bf66270 */
[----:B------:R-:W3:Y:S01]  /*9da30*/  LDL.LU R240, [R1+0x1b64] ;  /* 0x001b640001f07983 */ /* 0x000ee20000300800 */
[----:B------:R-:W-:-:S02]  /*9da40*/  ISETP.LT.AND P0, PT, R13, UR4, !P4 ;  /* 0x000000040d007c0c */ /* 0x000fc4000e701270 */
[----:B------:R-:W-:Y:S01]  /*9da50*/  ISETP.LT.AND P4, PT, R14, UR4, !P4 ;  /* 0x000000040e007c0c */ /* 0x000fe2000e781270 */
[----:B------:R-:W3:Y:S01]  /*9da60*/  LDL.LU R244, [R1+0x2064] ;  /* 0x0020640001f47983 */ /* 0x000ee20000300800 */
[----:B------:R-:W-:Y:S02]  /*9da70*/  ISETP.LT.AND P6, PT, R11, UR4, !P3 ;  /* 0x000000040b007c0c */ /* 0x000fe4000dfc1270 */
[----:B------:R-:W-:Y:S01]  /*9da80*/  ISETP.LT.AND P5, PT, R12, UR4, !P3 ;  /* 0x000000040c007c0c */ /* 0x000fe2000dfa1270 */
[----:B----4-:R1:W-:Y:S04]  /*9da90*/  @P1 STG.E desc[UR6][R16.64], R151 ;  /* 0x0000009710001986 */ /* 0x0103e8000c101906 */
[----:B--2---:R2:W-:Y:S01]  /*9daa0*/  @P2 STG.E desc[UR6][R18.64], R147 ;  /* 0x0000009312002986 */ /* 0x0045e2000c101906 */
[----:B-1----:R-:W-:Y:S01]  /*9dab0*/  IMAD.WIDE R16, R146, 0x4, R6 ;  /* 0x0000000492107825 */ /* 0x002fe200078e0206 */
[----:B------:R-:W-:-:S03]  /*9dac0*/  ISETP.LT.AND P2, PT, R13, UR4, !P3 ;  /* 0x000000040d007c0c */ /* 0x000fc6000df41270 */
[C---:B------:R-:W-:Y:S01]  /*9dad0*/  IMAD.WIDE R20, R145.reuse, 0x4, R2 ;  /* 0x0000000491147825 */ /* 0x040fe200078e0202 */
[----:B--2---:R-:W2:Y:S03]  /*9dae0*/  LDL.LU R147, [R1+0x1764] ;  /* 0x0017640001937983 */ /* 0x004ea60000300800 */
[----:B------:R-:W-:Y:S02]  /*9daf0*/  IMAD.WIDE R18, R146, 0x4, R8 ;  /* 0x0000000492127825 */ /* 0x000fe400078e0208 */
[----:B------:R-:W4:Y:S02]  /*9db00*/  LDL.LU R146, [R1+0x2768] ;  /* 0x0027680001927983 */ /* 0x000f240000300800 */
[C---:B------:R-:W-:Y:S02]  /*9db10*/  IMAD.WIDE R22, R145.reuse, 0x4, R4 ;  /* 0x0000000491167825 */ /* 0x040fe400078e0204 */
[----:B------:R1:W-:Y:S04]  /*9db20*/  @P0 STG.E desc[UR6][R16.64], R149 ;  /* 0x0000009510000986 */ /* 0x0003e8000c101906 */
[----:B------:R-:W-:Y:S04]  /*9db30*/  @P4 STG.E desc[UR6][R18.64], R150 ;  /* 0x0000009612004986 */ /* 0x000fe8000c101906 */
[----:B------:R-:W-:Y:S04]  /*9db40*/  @P6 STG.E desc[UR6][R20.64], R148 ;  /* 0x0000009414006986 */ /* 0x000fe8000c101906 */
[----:B------:R-:W4:Y:S04]  /*9db50*/  LDL.LU R151, [R1+0x1364] ;  /* 0x0013640001977983 */ /* 0x000f280000300800 */
[----:B------:R1:W-:Y:S04]  /*9db60*/  @P5 STG.E desc[UR6][R22.64], R142 ;  /* 0x0000008e16005986 */ /* 0x0003e8000c101906 */
[----:B-1----:R-:W4:Y:S01]  /*9db70*/  LDL.LU R149, [R1+0xf74] ;  /* 0x000f740001957983 */ /* 0x002f220000300800 */
[----:B------:R-:W-:-:S03]  /*9db80*/  IMAD.WIDE R16, R145, 0x4, R6 ;  /* 0x0000000491107825 */ /* 0x000fc600078e0206 */
[----:B------:R-:W4:Y:S04]  /*9db90*/  LDL.LU R142, [R1+0x2764] ;  /* 0x00276400018e7983 */ /* 0x000f280000300800 */
[----:B---3--:R1:W-:Y:S04]  /*9dba0*/  @P2 STG.E desc[UR6][R16.64], R143 ;  /* 0x0000008f10002986 */ /* 0x0083e8000c101906 */
[----:B-1----:R-:W3:Y:S01]  /*9dbb0*/  LDL.LU R143, [R1+0x774] ;  /* 0x00077400018f7983 */ /* 0x002ee20000300800 */
[----:B------:R-:W-:-:S03]  /*9dbc0*/  IMAD.WIDE R16, R145, 0x4, R8 ;  /* 0x0000000491107825 */ /* 0x000fc600078e0208 */
[----:B------:R-:W3:Y:S04]  /*9dbd0*/  LDL.LU R150, [R1+0xb64] ;  /* 0x000b640001967983 */ /* 0x000ee80000300800 */
        /* <DEDUP_REMOVED lines=8> */
[----:B------:R-:W-:Y:S01]  /*9dc60*/  IMAD.WIDE R18, R144, 0x4, R2 ;  /* 0x0000000490127825 */ /* 0x000fe200078e0202 */
[----:B------:R-:W-:Y:S03]  /*9dc70*/  @P3 STG.E desc[UR6][R16.64], R245 ;  /* 0x000000f510003986 */ /* 0x000fe6000c101906 */
[----:B------:R-:W-:Y:S02]  /*9dc80*/  VIADD R0, R10, 0x1bb ;  /* 0x000001bb0a007836 */ /* 0x000fe40000000000 */
[----:B------:R-:W-:-:S04]  /*9dc90*/  IMAD.WIDE R20, R144, 0x4, R4 ;  /* 0x0000000490147825 */ /* 0x000fc800078e0204 */
[----:B------:R-:W-:Y:S01]  /*9dca0*/  IMAD.WIDE R22, R144, 0x4, R6 ;  /* 0x0000000490167825 */ /* 0x000fe200078e0206 */
[----:B------:R1:W-:Y:S01]  /*9dcb0*/  @P6 STG.E desc[UR6][R18.64], R240 ;  /* 0x000000f012006986 */ /* 0x0003e2000c101906 */
[----:B------:R-:W-:Y:S02]  /*9dcc0*/  ISETP.GE.AND P0, PT, R0, UR5, PT ;  /* 0x0000000500007c0c */ /* 0x000fe4000bf06270 */
[----:B------:R-:W-:Y:S01]  /*9dcd0*/  ISETP.LT.AND P1, PT, R14, UR4, !P1 ;  /* 0x000000040e007c0c */ /* 0x000fe2000cf21270 */
[----:B------:R-:W-:Y:S01]  /*9dce0*/  @P4 STG.E desc[UR6][R20.64], R244 ;  /* 0x000000f414004986 */ /* 0x000fe2000c101906 */
[----:B------:R-:W-:-:S03]  /*9dcf0*/  ISETP.LT.AND P3, PT, R11, UR4, !P0 ;  /* 0x000000040b007c0c */ /* 0x000fc6000c761270 */
[----:B--2---:R2:W-:Y:S01]  /*9dd00*/  @P5 STG.E desc[UR6][R22.64], R147 ;  /* 0x0000009316005986 */ /* 0x0045e2000c101906 */
[----:B------:R-:W-:Y:S01]  /*9dd10*/  VIADD R15, R10, 0x1bc ;  /* 0x000001bc0a0f7836 */ /* 0x000fe20000000000 */
[----:B------:R-:W-:Y:S01]  /*9dd20*/  ISETP.LT.AND P5, PT, R12, UR4, !P0 ;  /* 0x000000040c007c0c */ /* 0x000fe2000c7a1270 */
[----:B-1----:R-:W-:Y:S01]  /*9dd30*/  IMAD.WIDE R18, R144, 0x4, R8 ;  /* 0x0000000490127825 */ /* 0x002fe200078e0208 */
[----:B--2---:R-:W2:Y:S02]  /*9dd40*/  LDL.LU R147, [R1+0x2068] ;  /* 0x0020680001937983 */ /* 0x004ea40000300800 */
[----:B------:R-:W-:Y:S02]  /*9dd50*/  ISETP.GE.AND P2, PT, R15, UR5, PT ;  /* 0x000000050f007c0c */ /* 0x000fe4000bf46270 */
[----:B------:R-:W-:Y:S01]  /*9dd60*/  ISETP.LT.AND P4, PT, R13, UR4, !P0 ;  /* 0x000000040d007c0c */ /* 0x000fe2000c781270 */
[----:B------:R-:W2:Y:S01]  /*9dd70*/  LDL.LU R144, [R1+0x276c] ;  /* 0x00276c0001907983 */ /* 0x000ea20000300800 */
[----:B------:R-:W-:-:S03]  /*9dd80*/  ISETP.LT.AND P0, PT, R14, UR4, !P0 ;  /* 0x000000040e007c0c */ /* 0x000fc6000c701270 */
[----:B----4-:R1:W-:Y:S01]  /*9dd90*/  @P1 STG.E desc[UR6][R18.64], R151 ;  /* 0x0000009712001986 */ /* 0x0103e2000c101906 */
[----:B------:R-:W-:Y:S01]  /*9dda0*/  ISETP.LT.AND P6, PT, R11, UR4, !P2 ;  /* 0x000000040b007c0c */ /* 0x000fe2000d7c1270 */
[C---:B------:R-:W-:Y:S02]  /*9ddb0*/  IMAD.WIDE R16, R142.reuse, 0x4, R2 ;  /* 0x000000048e107825 */ /* 0x040fe400078e0202 */
[----:B-1----:R-:W4:Y:S02]  /*9ddc0*/  LDL.LU R151, [R1+0x1768] ;  /* 0x0017680001977983 */ /* 0x002f240000300800 */
[C---:B------:R-:W-:Y:S02]  /*9ddd0*/  IMAD.WIDE R20, R142.reuse, 0x4, R4 ;  /* 0x000000048e147825 */ /* 0x040fe400078e0204 */
[----:B------:R1:W-:Y:S02]  /*9dde0*/  @P3 STG.E desc[UR6][R16.64], R149 ;  /* 0x0000009510003986 */ /* 0x0003e4000c101906 */
[----:B------:R-:W-:-:S04]  /*9ddf0*/  IMAD.WIDE R18, R142, 0x4, R6 ;  /* 0x000000048e127825 */ /* 0x000fc800078e0206 */
[----:B-1----:R-:W-:Y:S02]  /*9de00*/  IMAD.WIDE R16, R142, 0x4, R8 ;  /* 0x000000048e107825 */ /* 0x002fe400078e0208 */
[----:B------:R-:W4:Y:S04]  /*9de10*/  LDL.LU R142, [R1+0x2770] ;  /* 0x00277000018e7983 */ /* 0x000f280000300800 */
[----:B------:R-:W4:Y:S04]  /*9de20*/  LDL.LU R240, [R1+0x1368] ;  /* 0x0013680001f07983 */ /* 0x000f280000300800 */
[----:B------:R-:W4:Y:S04]  /*9de30*/  LDL.LU R149, [R1+0xf78] ;  /* 0x000f780001957983 */ /* 0x000f280000300800 */
[----:B---3--:R1:W-:Y:S04]  /*9de40*/  @P5 STG.E desc[UR6][R20.64], R143 ;  /* 0x0000008f14005986 */ /* 0x0083e8000c101906 */
[----:B------:R-:W-:Y:S04]  /*9de50*/  @P4 STG.E desc[UR6][R18.64], R150 ;  /* 0x0000009612004986 */ /* 0x000fe8000c101906 */
[----:B-1----:R-:W3:Y:S01]  /*9de60*/  LDL.LU R143, [R1+0x778] ;  /* 0x00077800018f7983 */ /* 0x002ee20000300800 */
[----:B------:R-:W-:-:S03]  /*9de70*/  IMAD.WIDE R20, R146, 0x4, R2 ;  /* 0x0000000492147825 */ /* 0x000fc600078e0202 */
[----:B------:R1:W-:Y:S04]  /*9de80*/  @P0 STG.E desc[UR6][R16.64], R148 ;  /* 0x0000009410000986 */ /* 0x0003e8000c101906 */
[----:B------:R1:W-:Y:S04]  /*9de90*/  @P6 STG.E desc[UR6][R20.64], R145 ;  /* 0x0000009114006986 */ /* 0x0003e8000c101906 */
[----:B-1----:R-:W3:Y:S04]  /*9dea0*/  LDL.LU R148, [R1+0xb68] ;  /* 0x000b680001947983 */ /* 0x002ee80000300800 */
[----:B------:R-:W3:Y:S01]  /*9deb0*/  LDL.LU R145, [R1+0x378] ;  /* 0x0003780001917983 */ /* 0x000ee20000300800 */
[----:B------:R-:W-:Y:S01]  /*9dec0*/  ISETP.LT.AND P3, PT, R12, UR4, !P2 ;  /* 0x000000040c007c0c */ /* 0x000fe2000d761270 */
[----:B------:R-:W-:Y:S01]  /*9ded0*/  IMAD.WIDE R16, R146, 0x4, R4 ;  /* 0x0000000492107825 */ /* 0x000fe200078e0204 */
[----:B------:R-:W-:-:S03]  /*9dee0*/  ISETP.LT.AND P4, PT, R13, UR4, !P2 ;  /* 0x000000040d007c0c */ /* 0x000fc6000d781270 */
[----:B------:R-:W-:Y:S01]  /*9def0*/  VIADD R0, R10, 0x1bd ;  /* 0x000001bd0a007836 */ /* 0x000fe20000000000 */
[----:B------:R-:W-:-:S04]  /*9df00*/  ISETP.LT.AND P2, PT, R14, UR4, !P2 ;  /* 0x000000040e007c0c */ /* 0x000fc8000d741270 */
[----:B------:R-:W-:Y:S01]  /*9df10*/  ISETP.GE.AND P1, PT, R0, UR5, PT ;  /* 0x0000000500007c0c */ /* 0x000fe2000bf26270 */
[----:B------:R-:W-:-:S03]  /*9df20*/  IMAD.WIDE R18, R146, 0x4, R6 ;  /* 0x0000000492127825 */ /* 0x000fc600078e0206 */
[----:B------:R-:W-:Y:S02]  /*9df30*/  ISETP.LT.AND P5, PT, R11, UR4, !P1 ;  /* 0x000000040b007c0c */ /* 0x000fe4000cfa1270 */
[----:B------:R-:W-:Y:S01]  /*9df40*/  ISETP.LT.AND P6, PT, R12, UR4, !P1 ;  /* 0x000000040c007c0c */ /* 0x000fe2000cfc1270 */
[----:B--2---:R1:W-:Y:S04]  /*9df50*/  @P3 STG.E desc[UR6][R16.64], R147 ;  /* 0x0000009310003986 */ /* 0x0043e8000c101906 */
[----:B-1----:R-:W2:Y:S01]  /*9df60*/  LDL.LU R147, [R1+0x1b6c] ;  /* 0x001b6c0001937983 */ /* 0x002ea20000300800 */
[----:B------:R-:W-:-:S03]  /*9df70*/  IMAD.WIDE R16, R146, 0x4, R8 ;  /* 0x0000000492107825 */ /* 0x000fc600078e0208 */
[----:B------:R-:W2:Y:S04]  /*9df80*/  LDL.LU R146, [R1+0x136c] ;  /* 0x00136c0001927983 */ /* 0x000ea80000300800 */
[----:B------:R-:W2:Y:S01]  /*9df90*/  LDL.LU R150, [R1+0x2774] ;  /* 0x0027740001967983 */ /* 0x000ea20000300800 */
[----:B------:R-:W-:-:S03]  /*9dfa0*/  IMAD.WIDE R20, R144, 0x4, R4 ;  /* 0x0000000490147825 */ /* 0x000fc600078e0204 */
[----:B----4-:R1:W-:Y:S01]  /*9dfb0*/  @P4 STG.E desc[UR6][R18.64], R151 ;  /* 0x0000009712004986 */ /* 0x0103e2000c101906 */
[----:B------:R-:W-:-:S03]  /*9dfc0*/  ISETP.LT.AND P4, PT, R13, UR4, !P1 ;  /* 0x000000040d007c0c */ /* 0x000fc6000cf81270 */
[----:B------:R-:W4:Y:S01]  /*9dfd0*/  LDL.LU R244, [R1+0x206c] ;  /* 0x00206c0001f47983 */ /* 0x000f220000300800 */
[----:B------:R-:W-:-:S03]  /*9dfe0*/  ISETP.LT.AND P1, PT, R14, UR4, !P1 ;  /* 0x000000040e007c0c */ /* 0x000fc6000cf21270 */
[----:B-1----:R-:W4:Y:S01]  /*9dff0*/  LDL.LU R151, [R1+0x176c] ;  /* 0x00176c0001977983 */ /* 0x002f220000300800 */
[----:B------:R-:W-:-:S03]  /*9e000*/  IMAD.WIDE R18, R144, 0x4, R2 ;  /* 0x0000000490127825 */ /* 0x000fc600078e0202 */
[----:B------:R1:W-:Y:S04]  /*9e010*/  @P2 STG.E desc[UR6][R16.64], R240 ;  /* 0x000000f010002986 */ /* 0x0003e8000c101906 */
[----:B------:R-:W-:Y:S01]  /*9e020*/  @P5 STG.E desc[UR6][R18.64], R149 ;  /* 0x0000009512005986 */ /* 0x000fe2000c101906 */
[----:B-1----:R-:W-:-:S03]  /*9e030*/  IMAD.WIDE R16, R144, 0x4, R6 ;  /* 0x0000000490107825 */ /* 0x002fc600078e0206 */
[----:B---3--:R1:W-:Y:S04]  /*9e040*/  @P6 STG.E desc[UR6][R20.64], R143 ;  /* 0x0000008f14006986 */ /* 0x0083e8000c101906 */
[----:B-1----:R-:W3:Y:S01]  /*9e050*/  LDL.LU R143, [R1+0xf7c] ;  /* 0x000f7c00018f7983 */ /* 0x002ee20000300800 */
[----:B------:R-:W-:-:S03]  /*9e060*/  IMAD.WIDE R20, R144, 0x4, R8 ;  /* 0x0000000490147825 */ /* 0x000fc600078e0208 */
[----:B------:R-:W3:Y:S04]  /*9e070*/  LDL.LU R149, [R1+0x77c] ;  /* 0x00077c0001957983 */ /* 0x000ee80000300800 */
[----:B------:R-:W-:Y:S04]  /*9e080*/  @P4 STG.E desc[UR6][R16.64], R148 ;  /* 0x0000009410004986 */ /* 0x000fe8000c101906 */
[----:B------:R-:W3:Y:S04]  /*9e090*/  LDL.LU R144, [R1+0x2778] ;  /* 0x0027780001907983 */ /* 0x000ee80000300800 */
[----:B------:R1:W-:Y:S04]  /*9e0a0*/  @P1 STG.E desc[UR6][R20.64], R145 ;  /* 0x0000009114001986 */ /* 0x0003e8000c101906 */
[----:B-1----:R-:W3:Y:S01]  /*9e0b0*/  LDL.LU R145, [R1+0xb6c] ;  /* 0x000b6c0001917983 */ /* 0x002ee20000300800 */
[----:B------:R-:W-:-:S05]  /*9e0c0*/  VIADD R15, R10, 0x1be ;  /* 0x000001be0a0f7836 */ /* 0x000fca0000000000 */
[----:B------:R-:W-:-:S04]  /*9e0d0*/  ISETP.GE.AND P0, PT, R15, UR5, PT ;  /* 0x000000050f007c0c */ /* 0x000fc8000bf06270 */
[----:B------:R-:W-:Y:S01]  /*9e0e0*/  ISETP.LT.AND P2, PT, R11, UR4, !P0 ;  /* 0x000000040b007c0c */ /* 0x000fe2000c741270 */
[----:B------:R-:W-:Y:S01]  /*9e0f0*/  IMAD.WIDE R18, R142, 0x4, R2 ;  /* 0x000000048e127825 */ /* 0x000fe200078e0202 */
[----:B------:R-:W-:Y:S02]  /*9e100*/  ISETP.LT.AND P6, PT, R12, UR4, !P0 ;  /* 0x000000040c007c0c */ /* 0x000fe4000c7c1270 */
[----:B------:R-:W-:Y:S01]  /*9e110*/  ISETP.LT.AND P5, PT, R13, UR4, !P0 ;  /* 0x000000040d007c0c */ /* 0x000fe2000c7a1270 */
[----:B------:R-:W-:Y:S01]  /*9e120*/  VIADD R0, R10, 0x1bf ;  /* 0x000001bf0a007836 */ /* 0x000fe20000000000 */
[----:B------:R-:W-:Y:S01]  /*9e130*/  ISETP.LT.AND P0, PT, R14, UR4, !P0 ;  /* 0x000000040e007c0c */ /* 0x000fe2000c701270 */
[----:B------:R-:W-:-:S03]  /*9e140*/  IMAD.WIDE R16, R142, 0x4, R4 ;  /* 0x000000048e107825 */ /* 0x000fc600078e0204 */
[----:B------:R-:W-:-:S03]  /*9e150*/  ISETP.GE.AND P3, PT, R0, UR5, PT ;  /* 0x0000000500007c0c */ /* 0x000fc6000bf66270 */
[----:B--2---:R1:W-:Y:S01]  /*9e160*/  @P2 STG.E desc[UR6][R18.64], R147 ;  /* 0x0000009312002986 */ /* 0x0043e2000c101906 */
[C---:B------:R-:W-:Y:S01]  /*9e170*/  IMAD.WIDE R20, R142.reuse, 0x4, R8 ;  /* 0x000000048e147825 */ /* 0x040fe200078e0208 */
[----:B------:R-:W-:Y:S02]  /*9e180*/  ISETP.LT.AND P1, PT, R11, UR4, !P3 ;  /* 0x000000040b007c0c */ /* 0x000fe4000df21270 */
[----:B-1----:R-:W2:Y:S01]  /*9e190*/  LDL.LU R147, [R1+0x37c] ;  /* 0x00037c0001937983 */ /* 0x002ea20000300800 */
[----:B------:R-:W-:-:S03]  /*9e1a0*/  IMAD.WIDE R18, R142, 0x4, R6 ;  /* 0x000000048e127825 */ /* 0x000fc600078e0206 */
[----:B------:R-:W2:Y:S04]  /*9e1b0*/  LDL.LU R148, [R1+0x1b70] ;  /* 0x001b700001947983 */ /* 0x000ea80000300800 */
[----:B------:R-:W2:Y:S01]  /*9e1c0*/  LDL.LU R142, [R1+0x1770] ;  /* 0x00177000018e7983 */ /* 0x000ea20000300800 */
[----:B------:R-:W-:-:S03]  /*9e1d0*/  ISETP.LT.AND P2, PT, R12, UR4, !P3 ;  /* 0x000000040c007c0c */ /* 0x000fc6000df41270 */
[----:B----4-:R1:W-:Y:S04]  /*9e1e0*/  @P6 STG.E desc[UR6][R16.64], R244 ;  /* 0x000000f410006986 */ /* 0x0103e8000c101906 */
[----:B------:R4:W-:Y:S04]  /*9e1f0*/  @P5 STG.E desc[UR6][R18.64], R151 ;  /* 0x0000009712005986 */ /* 0x0009e8000c101906 */
[----:B------:R4:W-:Y:S01]  /*9e200*/  @P0 STG.E desc[UR6][R20.64], R146 ;  /* 0x0000009214000986 */ /* 0x0009e2000c101906 */
[----:B------:R-:W-:Y:S01]  /*9e210*/  ISETP.LT.AND P0, PT, R13, UR4, !P3 ;  /* 0x000000040d007c0c */ /* 0x000fe2000df01270 */
[----:B-1----:R-:W-:-:S04]  /*9e220*/  IMAD.WIDE R16, R150, 0x4, R2 ;  /* 0x0000000496107825 */ /* 0x002fc800078e0202 */
[C---:B----4-:R-:W-:Y:S01]  /*9e230*/  IMAD.WIDE R18, R150.reuse, 0x4, R4 ;  /* 0x0000000496127825 */ /* 0x050fe200078e0204 */
[----:B------:R-:W4:Y:S04]  /*9e240*/  LDL.LU R146, [R1+0x2070] ;  /* 0x0020700001927983 */ /* 0x000f280000300800 */
[----:B---3--:R1:W-:Y:S04]  /*9e250*/  @P1 STG.E desc[UR6][R16.64], R143 ;  /* 0x0000008f10001986 */ /* 0x0083e8000c101906 */
[----:B------:R-:W-:Y:S04]  /*9e260*/  @P2 STG.E desc[UR6][R18.64], R149 ;  /* 0x0000009512002986 */ /* 0x000fe8000c101906 */
[----:B-1----:R-:W3:Y:S01]  /*9e270*/  LDL.LU R143, [R1+0x2784] ;  /* 0x00278400018f7983 */ /* 0x002ee20000300800 */
[----:B------:R-:W-:-:S03]  /*9e280*/  IMAD.WIDE R16, R150, 0x4, R6 ;  /* 0x0000000496107825 */ /* 0x000fc600078e0206 */
[----:B------:R-:W3:Y:S04]  /*9e290*/  LDL.LU R245, [R1+0x1370] ;  /* 0x0013700001f57983 */ /* 0x000ee80000300800 */
[----:B------:R-:W3:Y:S04]  /*9e2a0*/  LDL.LU R240, [R1+0xb70] ;  /* 0x000b700001f07983 */ /* 0x000ee80000300800 */
[----:B------:R-:W3:Y:S04]  /*9e2b0*/  LDL.LU R151, [R1+0x780] ;  /* 0x0007800001977983 */ /* 0x000ee80000300800 */
[----:B------:R1:W-:Y:S04]  /*9e2c0*/  @P0 STG.E desc[UR6][R16.64], R145 ;  /* 0x0000009110000986 */ /* 0x0003e8000c101906 */
[----:B-1----:R-:W3:Y:S01]  /*9e2d0*/  LDL.LU R145, [R1+0x380] ;  /* 0x0003800001917983 */ /* 0x002ee20000300800 */
[----:B------:R-:W-:Y:S01]  /*9e2e0*/  VIADD R0, R10, 0x1c0 ;  /* 0x000001c00a007836 */ /* 0x000fe20000000000 */
[----:B------:R-:W-:-:S04]  /*9e2f0*/  ISETP.LT.AND P3, PT, R14, UR4, !P3 ;  /* 0x000000040e007c0c */ /* 0x000fc8000df61270 */
[----:B------:R-:W-:-:S04]  /*9e300*/  ISETP.GE.AND P4, PT, R0, UR5, PT ;  /* 0x0000000500007c0c */ /* 0x000fc8000bf86270 */
[----:B------:R-:W-:Y:S02]  /*9e310*/  ISETP.LT.AND P6, PT, R11, UR4, !P4 ;  /* 0x000000040b007c0c */ /* 0x000fe4000e7c1270 */
[----:B------:R-:W-:Y:S01]  /*9e320*/  ISETP.LT.AND P5, PT, R12, UR4, !P4 ;  /* 0x000000040c007c0c */ /* 0x000fe2000e7a1270 */
[----:B------:R-:W-:-:S04]  /*9e330*/  IMAD.WIDE R18, R150, 0x4, R8 ;  /* 0x0000000496127825 */ /* 0x000fc800078e0208 */
[----:B------:R-:W-:-:S04]  /*9e340*/  IMAD.WIDE R20, R144, 0x4, R2 ;  /* 0x0000000490147825 */ /* 0x000fc800078e0202 */
[----:B------:R-:W-:Y:S01]  /*9e350*/  IMAD.WIDE R22, R144, 0x4, R4 ;  /* 0x0000000490167825 */ /* 0x000fe200078e0204 */
[----:B--2---:R1:W-:Y:S01]  /*9e360*/  @P3 STG.E desc[UR6][R18.64], R147 ;  /* 0x0000009312003986 */ /* 0x0043e2000c101906 */
[----:B------:R-:W-:Y:S02]  /*9e370*/  ISETP.LT.AND P2, PT, R13, UR4, !P4 ;  /* 0x000000040d007c0c */ /* 0x000fe4000e741270 */
[----:B------:R-:W-:Y:S01]  /*9e380*/  VIADD R0, R10, 0x1c1 ;  /* 0x000001c10a007836 */ /* 0x000fe20000000000 */
[----:B------:R2:W-:Y:S04]  /*9e390*/  @P6 STG.E desc[UR6][R20.64], R148 ;  /* 0x0000009414006986 */ /* 0x0005e8000c101906 */
[----:B------:R2:W-:Y:S04]  /*9e3a0*/  @P5 STG.E desc[UR6][R22.64], R142 ;  /* 0x0000008e16005986 */ /* 0x0005e8000c101906 */
[----:B-1----:R-:W3:Y:S04]  /*9e3b0*/  LDL.LU R147, [R1+0x2798] ;  /* 0x0027980001937983 */ /* 0x002ee80000300800 */
[----:B------:R-:W3:Y:S04]  /*9e3c0*/  LDL.LU R149, [R1+0x2b0] ;  /* 0x0002b00001957983 */ /* 0x000ee80000300800 */
[----:B--2---:R-:W2:Y:S04]  /*9e3d0*/  LDL.LU R148, [R1+0x1b74] ;  /* 0x001b740001947983 */ /* 0x004ea80000300800 */
[----:B------:R-:W2:Y:S01]  /*9e3e0*/  LDL.LU R142, [R1+0x278c] ;  /* 0x00278c00018e7983 */ /* 0x000ea20000300800 */
[----:B------:R-:W-:Y:S01]  /*9e3f0*/  ISETP.GE.AND P1, PT, R0, UR5, PT ;  /* 0x0000000500007c0c */ /* 0x000fe2000bf26270 */
[----:B------:R-:W-:Y:S01]  /*9e400*/  IMAD.WIDE R16, R144, 0x4, R6 ;  /* 0x0000000490107825 */ /* 0x000fe200078e0206 */
[----:B------:R-:W-:-:S02]  /*9e410*/  ISETP.LT.AND P4, PT, R14, UR4, !P4 ;  /* 0x000000040e007c0c */ /* 0x000fc4000e781270 */
[----:B------:R-:W-:Y:S02]  /*9e420*/  ISETP.LT.AND P6, PT, R11, UR4, !P1 ;  /* 0x000000040b007c0c */ /* 0x000fe4000cfc1270 */
[----:B------:R-:W-:Y:S02]  /*9e430*/  ISETP.LT.AND P3, PT, R12, UR4, !P1 ;  /* 0x000000040c007c0c */ /* 0x000fe4000cf61270 */
[----:B------:R-:W-:Y:S01]  /*9e440*/  ISETP.LT.AND P5, PT, R13, UR4, !P1 ;  /* 0x000000040d007c0c */ /* 0x000fe2000cfa1270 */
[----:B----4-:R1:W-:Y:S04]  /*9e450*/  @P2 STG.E desc[UR6][R16.64], R146 ;  /* 0x0000009210002986 */ /* 0x0103e8000c101906 */
[----:B-1----:R-:W4:Y:S01]  /*9e460*/  LDL.LU R146, [R1+0x1774] ;  /* 0x0017740001927983 */ /* 0x002f220000300800 */
[----:B------:R-:W-:-:S03]  /*9e470*/  IMAD.WIDE R16, R144, 0x4, R8 ;  /* 0x0000000490107825 */ /* 0x000fc600078e0208 */
[----:B------:R-:W4:Y:S04]  /*9e480*/  LDL.LU R244, [R1+0x2074] ;  /* 0x0020740001f47983 */ /* 0x000f280000300800 */
[----:B------:R-:W4:Y:S04]  /*9e490*/  LDL.LU R150, [R1+0x1374] ;  /* 0x0013740001967983 */ /* 0x000f280000300800 */
[----:B------:R-:W4:Y:S01]  /*9e4a0*/  LDL.LU R144, [R1+0xb74] ;  /* 0x000b740001907983 */ /* 0x000f220000300800 */
[----:B---3--:R-:W-:-:S04]  /*9e4b0*/  IMAD.WIDE R18, R143, 0x4, R2 ;  /* 0x000000048f127825 */ /* 0x008fc800078e0202 */
[C---:B------:R-:W-:Y:S01]  /*9e4c0*/  IMAD.WIDE R20, R143.reuse, 0x4, R4 ;  /* 0x000000048f147825 */ /* 0x040fe200078e0204 */
[----:B------:R-:W-:Y:S03]  /*9e4d0*/  @P4 STG.E desc[UR6][R16.64], R245 ;  /* 0x000000f510004986 */ /* 0x000fe6000c101906 */
[----:B------:R-:W-:Y:S01]  /*9e4e0*/  IMAD.WIDE R22, R143, 0x4, R6 ;  /* 0x000000048f167825 */ /* 0x000fe200078e0206 */
[----:B------:R-:W-:Y:S04]  /*9e4f0*/  @P6 STG.E desc[UR6][R18.64], R240 ;  /* 0x000000f012006986 */ /* 0x000fe8000c101906 */
[----:B------:R-:W-:Y:S04]  /*9e500*/  @P3 STG.E desc[UR6][R20.64], R151 ;  /* 0x0000009714003986 */ /* 0x000fe8000c101906 */
[----:B------:R1:W-:Y:S04]  /*9e510*/  @P5 STG.E desc[UR6][R22.64], R145 ;  /* 0x0000009116005986 */ /* 0x0003e8000c101906 */
[----:B-1----:R-:W3:Y:S01]  /*9e520*/  LDL.LU R145, [R1+0x784] ;  /* 0x0007840001917983 */ /* 0x002ee20000300800 */
[----:B------:R-:W-:Y:S01]  /*9e530*/  VIADD R0, R10, 0x1c2 ;  /* 0x000001c20a007836 */ /* 0x000fe20000000000 */
[----:B------:R-:W-:-:S04]  /*9e540*/  ISETP.LT.AND P1, PT, R14, UR4, !P1 ;  /* 0x000000040e007c0c */ /* 0x000fc8000cf21270 */
[----:B------:R-:W-:-:S04]  /*9e550*/  ISETP.GE.AND P0, PT, R0, UR5, PT ;  /* 0x0000000500007c0c */ /* 0x000fc8000bf06270 */
[----:B------:R-:W-:Y:S01]  /*9e560*/  ISETP.LT.AND P4, PT, R11, UR4, !P0 ;  /* 0x000000040b007c0c */ /* 0x000fe2000c781270 */
[----:B------:R-:W-:Y:S01]  /*9e570*/  VIADD R15, R10, 0x1c3 ;  /* 0x000001c30a0f7836 */ /* 0x000fe20000000000 */
[----:B------:R-:W-:Y:S01]  /*9e580*/  ISETP.LT.AND P5, PT, R12, UR4, !P0 ;  /* 0x000000040c007c0c */ /* 0x000fe2000c7a1270 */
[----:B------:R-:W-:Y:S01]  /*9e590*/  IMAD.WIDE R18, R143, 0x4, R8 ;  /* 0x000000048f127825 */ /* 0x000fe200078e0208 */
[----:B------:R-:W-:Y:S01]  /*9e5a0*/  ISETP.LT.AND P3, PT, R13, UR4, !P0 ;  /* 0x000000040d007c0c */ /* 0x000fe2000c761270 */
[----:B------:R-:W3:Y:S01]  /*9e5b0*/  LDL.LU R143, [R1+0x27a0] ;  /* 0x0027a000018f7983 */ /* 0x000ee20000300800 */
[----:B------:R-:W-:Y:S02]  /*9e5c0*/  ISETP.GE.AND P2, PT, R15, UR5, PT ;  /* 0x000000050f007c0c */ /* 0x000fe4000bf46270 */
[----:B------:R-:W-:Y:S01]  /*9e5d0*/  ISETP.LT.AND P0, PT, R14, UR4, !P0 ;  /* 0x000000040e007c0c */ /* 0x000fe2000c701270 */
[----:B------:R-:W3:Y:S01]  /*9e5e0*/  LDL.LU R151, [R1+0x384] ;  /* 0x0003840001977983 */ /* 0x000ee20000300800 */
[----:B------:R-:W-:-:S03]  /*9e5f0*/  ISETP.LT.AND P6, PT, R11, UR4, !P2 ;  /* 0x000000040b007c0c */ /* 0x000fc6000d7c1270 */
[----:B------:R1:W-:Y:S01]  /*9e600*/  @P1 STG.E desc[UR6][R18.64], R149 ;  /* 0x0000009512001986 */ /* 0x0003e2000c101906 */
[----:B--2---:R-:W-:-:S05]  /*9e610*/  IMAD.WIDE R16, R142, 0x4, R2 ;  /* 0x000000048e107825 */ /* 0x004fca00078e0202 */
[----:B------:R2:W-:Y:S01]  /*9e620*/  @P4 STG.E desc[UR6][R16.64], R148 ;  /* 0x0000009410004986 */ /* 0x0005e2000c101906 */
[----:B------:R-:W-:Y:S01]  /*9e630*/  IMAD.WIDE R20, R142, 0x4, R4 ;  /* 0x000000048e147825 */ /* 0x000fe200078e0204 */
[----:B------:R-:W-:-:S03]  /*9e640*/  ISETP.LT.AND P4, PT, R12, UR4, !P2 ;  /* 0x000000040c007c0c */ /* 0x000fc6000d781270 */
[C---:B-1----:R-:W-:Y:S01]  /*9e650*/  IMAD.WIDE R18, R142.reuse, 0x4, R6 ;  /* 0x000000048e127825 */ /* 0x042fe200078e0206 */
[----:B--2---:R-:W2:Y:S03]  /*9e660*/  LDL.LU R148, [R1+0x2b4] ;  /* 0x0002b40001947983 */ /* 0x004ea60000300800 */
[----:B------:R-:W-:Y:S02]  /*9e670*/  IMAD.WIDE R16, R142, 0x4, R8 ;  /* 0x000000048e107825 */ /* 0x000fe400078e0208 */
[----:B------:R-:W2:Y:S04]  /*9e680*/  LDL.LU R142, [R1+0x27ac] ;  /* 0x0027ac00018e7983 */ /* 0x000ea80000300800 */
[----:B----4-:R1:W-:Y:S04]  /*9e690*/  @P5 STG.E desc[UR6][R20.64], R146 ;  /* 0x0000009214005986 */ /* 0x0103e8000c101906 */
[----:B------:R-:W4:Y:S04]  /*9e6a0*/  LDL.LU R149, [R1+0x1b78] ;  /* 0x001b780001957983 */ /* 0x000f280000300800 */
[----:B------:R-:W-:Y:S04]  /*9e6b0*/  @P3 STG.E desc[UR6][R18.64], R244 ;  /* 0x000000f412003986 */ /* 0x000fe8000c101906 */
[----:B-1----:R-:W4:Y:S01]  /*9e6c0*/  LDL.LU R146, [R1+0x1778] ;  /* 0x0017780001927983 */ /* 0x002f220000300800 */
[----:B------:R-:W-:-:S03]  /*9e6d0*/  IMAD.WIDE R20, R147, 0x4, R2 ;  /* 0x0000000493147825 */ /* 0x000fc600078e0202 */
[----:B------:R1:W-:Y:S04]  /*9e6e0*/  @P0 STG.E desc[UR6][R16.64], R150 ;  /* 0x0000009610000986 */ /* 0x0003e8000c101906 */
[----:B------:R1:W-:Y:S04]  /*9e6f0*/  @P6 STG.E desc[UR6][R20.64], R144 ;  /* 0x0000009014006986 */ /* 0x0003e8000c101906 */
[----:B-1----:R-:W4:Y:S01]  /*9e700*/  LDL.LU R150, [R1+0x2078] ;  /* 0x0020780001967983 */ /* 0x002f220000300800 */
[----:B------:R-:W-:-:S03]  /*9e710*/  IMAD.WIDE R16, R147, 0x4, R4 ;  /* 0x0000000493107825 */ /* 0x000fc600078e0204 */
[----:B------:R-:W4:Y:S04]  /*9e720*/  LDL.LU R144, [R1+0x1378] ;  /* 0x0013780001907983 */ /* 0x000f280000300800 */
[----:B---3--:R1:W-:Y:S04]  /*9e730*/  @P4 STG.E desc[UR6][R16.64], R145 ;  /* 0x0000009110004986 */ /* 0x0083e8000c101906 */
[----:B-1----:R-:W3:Y:S01]  /*9e740*/  LDL.LU R145, [R1+0xb78] ;  /* 0x000b780001917983 */ /* 0x002ee20000300800 */
[----:B------:R-:W-:Y:S01]  /*9e750*/  VIADD R0, R10, 0x1c4 ;  /* 0x000001c40a007836 */ /* 0x000fe20000000000 */
[----:B------:R-:W-:-:S02]  /*9e760*/  ISETP.LT.AND P3, PT, R13, UR4, !P2 ;  /* 0x000000040d007c0c */ /* 0x000fc4000d761270 */
[----:B------:R-:W-:Y:S02]  /*9e770*/  ISETP.LT.AND P2, PT, R14, UR4, !P2 ;  /* 0x000000040e007c0c */ /* 0x000fe4000d741270 */
[----:B------:R-:W-:Y:S01]  /*9e780*/  ISETP.GE.AND P1, PT, R0, UR5, PT ;  /* 0x0000000500007c0c */ /* 0x000fe2000bf26270 */
[----:B------:R-:W-:-:S03]  /*9e790*/  IMAD.WIDE R18, R147, 0x4, R6 ;  /* 0x0000000493127825 */ /* 0x000fc600078e0206 */
[----:B------:R-:W-:Y:S01]  /*9e7a0*/  ISETP.LT.AND P5, PT, R11, UR4, !P1 ;  /* 0x000000040b007c0c */ /* 0x000fe2000cfa1270 */
[----:B------:R-:W-:Y:S01]  /*9e7b0*/  IMAD.WIDE R16, R147, 0x4, R8 ;  /* 0x0000000493107825 */ /* 0x000fe200078e0208 */
[----:B------:R-:W-:Y:S01]  /*9e7c0*/  ISETP.LT.AND P6, PT, R12, UR4, !P1 ;  /* 0x000000040c007c0c */ /* 0x000fe2000cfc1270 */
[----:B------:R-:W3:Y:S02]  /*9e7d0*/  LDL.LU R147, [R1+0x27b4] ;  /* 0x0027b40001937983 */ /* 0x000ee40000300800 */
[----:B------:R-:W-:Y:S02]  /*9e7e0*/  VIADD R15, R10, 0x1c5 ;  /* 0x000001c50a0f7836 */ /* 0x000fe40000000000 */
[----:B------:R1:W-:Y:S01]  /*9e7f0*/  @P3 STG.E desc[UR6][R18.64], R151 ;  /* 0x0000009712003986 */ /* 0x0003e2000c101906 */
[----:B------:R-:W-:-:S03]  /*9e800*/  ISETP.LT.AND P3, PT, R13, UR4, !P1 ;  /* 0x000000040d007c0c */ /* 0x000fc6000cf61270 */
[----:B------:R-:W3:Y:S01]  /*9e810*/  LDL.LU R240, [R1+0x788] ;  /* 0x0007880001f07983 */ /* 0x000ee20000300800 */
[----:B------:R-:W-:-:S03]  /*9e820*/  ISETP.LT.AND P1, PT, R14, UR4, !P1 ;  /* 0x000000040e007c0c */ /* 0x000fc6000cf21270 */
[----:B------:R-:W3:Y:S01]  /*9e830*/  LDL.LU R244, [R1+0x388] ;  /* 0x0003880001f47983 */ /* 0x000ee20000300800 */
[----:B------:R-:W-:Y:S01]  /*9e840*/  ISETP.GE.AND P0, PT, R15, UR5, PT ;  /* 0x000000050f007c0c */ /* 0x000fe2000bf06270 */
[----:B------:R-:W-:-:S04]  /*9e850*/  IMAD.WIDE R20, R143, 0x4, R4 ;  /* 0x000000048f147825 */ /* 0x000fc800078e0204 */
[----:B-1----:R-:W-:Y:S01]  /*9e860*/  IMAD.WIDE R18, R143, 0x4, R2 ;  /* 0x000000048f127825 */ /* 0x002fe200078e0202 */
[----:B--2---:R1:W-:Y:S01]  /*9e870*/  @P2 STG.E desc[UR6][R16.64], R148 ;  /* 0x0000009410002986 */ /* 0x0043e2000c101906 */
[----:B------:R-:W-:-:S03]  /*9e880*/  ISETP.LT.AND P2, PT, R11, UR4, !P0 ;  /* 0x000000040b007c0c */ /* 0x000fc6000c741270 */
[----:B-1----:R-:W2:Y:S04]  /*9e890*/  LDL.LU R148, [R1+0x2b8] ;  /* 0x0002b80001947983 */ /* 0x002ea80000300800 */
[----:B----4-:R1:W-:Y:S04]  /*9e8a0*/  @P5 STG.E desc[UR6][R18.64], R149 ;  /* 0x0000009512005986 */ /* 0x0103e8000c101906 */
[----:B------:R4:W-:Y:S04]  /*9e8b0*/  @P6 STG.E desc[UR6][R20.64], R146 ;  /* 0x0000009214006986 */ /* 0x0009e8000c101906 */
[----:B------:R-:W2:Y:S01]  /*9e8c0*/  LDL.LU R151, [R1+0x1b7c] ;  /* 0x001b7c0001977983 */ /* 0x000ea20000300800 */
[----:B-1----:R-:W-:-:S03]  /*9e8d0*/  IMAD.WIDE R18, R143, 0x4, R6 ;  /* 0x000000048f127825 */ /* 0x002fc600078e0206 */
[----:B------:R-:W2:Y:S01]  /*9e8e0*/  LDL.LU R149, [R1+0x177c] ;  /* 0x00177c0001957983 */ /* 0x000ea20000300800 */
[----:B----4-:R-:W-:-:S03]  /*9e8f0*/  IMAD.WIDE R20, R143, 0x4, R8 ;  /* 0x000000048f147825 */ /* 0x010fc600078e0208 */
[----:B------:R-:W4:Y:S01]  /*9e900*/  LDL.LU R143, [R1+0x78c] ;  /* 0x00078c00018f7983 */ /* 0x000f220000300800 */
[----:B------:R-:W-:-:S03]  /*9e910*/  IMAD.WIDE R16, R142, 0x4, R2 ;  /* 0x000000048e107825 */ /* 0x000fc600078e0202 */
[----:B------:R-:W-:Y:S04]  /*9e920*/  @P3 STG.E desc[UR6][R18.64], R150 ;  /* 0x0000009612003986 */ /* 0x000fe8000c101906 */
[----:B------:R-:W4:Y:S04]  /*9e930*/  LDL.LU R146, [R1+0x27bc] ;  /* 0x0027bc0001927983 */ /* 0x000f280000300800 */
[----:B------:R1:W-:Y:S04]  /*9e940*/  @P1 STG.E desc[UR6][R20.64], R144 ;  /* 0x0000009014001986 */ /* 0x0003e8000c101906 */
[----:B-1----:R-:W4:Y:S04]  /*9e950*/  LDL.LU R144, [R1+0x207c] ;  /* 0x00207c0001907983 */ /* 0x002f280000300800 */
[----:B------:R-:W4:Y:S04]  /*9e960*/  LDL.LU R150, [R1+0x137c] ;  /* 0x00137c0001967983 */ /* 0x000f280000300800 */
[----:B---3--:R1:W-:Y:S04]  /*9e970*/  @P2 STG.E desc[UR6][R16.64], R145 ;  /* 0x0000009110002986 */ /* 0x0083e8000c101906 */
[----:B-1----:R-:W3:Y:S01]  /*9e980*/  LDL.LU R145, [R1+0xb7c] ;  /* 0x000b7c0001917983 */ /* 0x002ee20000300800 */
[----:B------:R-:W-:Y:S01]  /*9e990*/  ISETP.LT.AND P6, PT, R12, UR4, !P0 ;  /* 0x000000040c007c0c */ /* 0x000fe2000c7c1270 */
[----:B------:R-:W-:Y:S01]  /*9e9a0*/  VIADD R0, R10, 0x1c6 ;  /* 0x000001c60a007836 */ /* 0x000fe20000000000 */
[----:B------:R-:W-:-:S02]  /*9e9b0*/  ISETP.LT.AND P5, PT, R13, UR4, !P0 ;  /* 0x000000040d007c0c */ /* 0x000fc4000c7a1270 */
[----:B------:R-:W-:Y:S02]  /*9e9c0*/  ISETP.LT.AND P0, PT, R14, UR4, !P0 ;  /* 0x000000040e007c0c */ /* 0x000fe4000c701270 */
[----:B------:R-:W-:Y:S01]  /*9e9d0*/  ISETP.GE.AND P4, PT, R0, UR5, PT ;  /* 0x0000000500007c0c */ /* 0x000fe2000bf86270 */
[----:B------:R-:W-:-:S03]  /*9e9e0*/  IMAD.WIDE R18, R142, 0x4, R4 ;  /* 0x000000048e127825 */ /* 0x000fc600078e0204 */
[----:B------:R-:W-:Y:S01]  /*9e9f0*/  ISETP.LT.AND P1, PT, R11, UR4, !P4 ;  /* 0x000000040b007c0c */ /* 0x000fe2000e721270 */
[----:B------:R-:W-:Y:S01]  /*9ea00*/  IMAD.WIDE R16, R142, 0x4, R6 ;  /* 0x000000048e107825 */ /* 0x000fe200078e0206 */
[----:B------:R-:W-:-:S03]  /*9ea10*/  ISETP.LT.AND P2, PT, R12, UR4, !P4 ;  /* 0x000000040c007c0c */ /* 0x000fc6000e741270 */
[----:B------:R-:W-:Y:S01]  /*9ea20*/  IMAD.WIDE R20, R142, 0x4, R8 ;  /* 0x000000048e147825 */ /* 0x000fe200078e0208 */
[----:B------:R1:W-:Y:S03]  /*9ea30*/  @P6 STG.E desc[UR6][R18.64], R240 ;  /* 0x000000f012006986 */ /* 0x0003e6000c101906 */
[----:B------:R-:W-:Y:S01]  /*9ea40*/  VIADD R0, R10, 0x1c7 ;  /* 0x000001c70a007836 */ /* 0x000fe20000000000 */
[----:B------:R1:W-:Y:S04]  /*9ea50*/  @P5 STG.E desc[UR6][R16.64], R244 ;  /* 0x000000f410005986 */ /* 0x0003e8000c101906 */
[----:B------:R-:W-:Y:S01]  /*9ea60*/  ISETP.GE.AND P3, PT, R0, UR5, PT ;  /* 0x0000000500007c0c */ /* 0x000fe2000bf66270 */
[----:B------:R-:W3:Y:S01]  /*9ea70*/  LDL.LU R142, [R1+0x27c4] ;  /* 0x0027c400018e7983 */ /* 0x000ee20000300800 */
[----:B-1----:R-:W-:-:S02]  /*9ea80*/  IMAD.WIDE R18, R147, 0x4, R4 ;  /* 0x0000000493127825 */ /* 0x002fc400078e0204 */
[----:B------:R-:W-:Y:S02]  /*9ea90*/  ISETP.LT.AND P6, PT, R11, UR4, !P3 ;  /* 0x000000040b007c0c */ /* 0x000fe4000dfc1270 */
[----:B------:R-:W-:Y:S01]  /*9eaa0*/  IMAD.WIDE R16, R147, 0x4, R2 ;  /* 0x0000000493107825 */ /* 0x000fe200078e0202 */
[----:B--2---:R1:W-:Y:S01]  /*9eab0*/  @P0 STG.E desc[UR6][R20.64], R148 ;  /* 0x0000009414000986 */ /* 0x0043e2000c101906 */
[----:B------:R-:W-:Y:S02]  /*9eac0*/  ISETP.LT.AND P0, PT, R13, UR4, !P4 ;  /* 0x000000040d007c0c */ /* 0x000fe4000e701270 */
[----:B------:R-:W-:Y:S02]  /*9ead0*/  ISETP.LT.AND P4, PT, R14, UR4, !P4 ;  /* 0x000000040e007c0c */ /* 0x000fe4000e781270 */
[----:B------:R-:W-:Y:S01]  /*9eae0*/  ISETP.LT.AND P5, PT, R12, UR4, !P3 ;  /* 0x000000040c007c0c */ /* 0x000fe2000dfa1270 */
[----:B-1----:R-:W2:Y:S04]  /*9eaf0*/  LDL.LU R148, [R1+0x38c] ;  /* 0x00038c0001947983 */ /* 0x002ea80000300800 */
[----:B------:R1:W-:Y:S04]  /*9eb00*/  @P1 STG.E desc[UR6][R16.64], R151 ;  /* 0x0000009710001986 */ /* 0x0003e8000c101906 */
[----:B------:R1:W-:Y:S02]  /*9eb10*/  @P2 STG.E desc[UR6][R18.64], R149 ;  /* 0x0000009512002986 */ /* 0x0003e4000c101906 */
[----:B-1----:R-:W-:-:S04]  /*9eb20*/  IMAD.WIDE R16, R147, 0x4, R6 ;  /* 0x0000000493107825 */ /* 0x002fc800078e0206 */
[----:B------:R-:W-:Y:S02]  /*9eb30*/  IMAD.WIDE R18, R147, 0x4, R8 ;  /* 0x0000000493127825 */ /* 0x000fe400078e0208 */
[----:B------:R-:W2:Y:S02]  /*9eb40*/  LDL.LU R147, [R1+0x2bc] ;  /* 0x0002bc0001937983 */ /* 0x000ea40000300800 */
[C---:B----4-:R-:W-:Y:S02]  /*9eb50*/  IMAD.WIDE R20, R146.reuse, 0x4, R2 ;  /* 0x0000000492147825 */ /* 0x050fe400078e0202 */
[----:B------:R-:W4:Y:S02]  /*9eb60*/  LDL.LU R240, [R1+0x270] ;  /* 0x0002700001f07983 */ /* 0x000f240000300800 */
[----:B------:R-:W-:Y:S02]  /*9eb70*/  IMAD.WIDE R22, R146, 0x4, R4 ;  /* 0x0000000492167825 */ /* 0x000fe400078e0204 */
[----:B------:R-:W4:Y:S04]  /*9eb80*/  LDL.LU R151, [R1+0x230] ;  /* 0x0002300001977983 */ /* 0x000f280000300800 */
[----:B------:R1:W-:Y:S04]  /*9eb90*/  @P0 STG.E desc[UR6][R16.64], R144 ;  /* 0x0000009010000986 */ /* 0x0003e8000c101906 */
[----:B------:R-:W-:Y:S04]  /*9eba0*/  @P4 STG.E desc[UR6][R18.64], R150 ;  /* 0x0000009612004986 */ /* 0x000fe8000c101906 */
[----:B-1----:R-:W4:Y:S04]  /*9ebb0*/  LDL.LU R144, [R1+0x210] ;  /* 0x0002100001907983 */ /* 0x002f280000300800 */
[----:B------:R-:W4:Y:S04]  /*9ebc0*/  LDL.LU R149, [R1+0x1c0] ;  /* 0x0001c00001957983 */ /* 0x000f280000300800 */
[----:B---3--:R1:W-:Y:S04]  /*9ebd0*/  @P6 STG.E desc[UR6][R20.64], R145 ;  /* 0x0000009114006986 */ /* 0x0083e8000c101906 */
[----:B------:R3:W-:Y:S04]  /*9ebe0*/  @P5 STG.E desc[UR6][R22.64], R143 ;  /* 0x0000008f16005986 */ /* 0x0007e8000c101906 */
[----:B-1----:R-:W4:Y:S04]  /*9ebf0*/  LDL.LU R145, [R1+0x190] ;  /* 0x0001900001917983 */ /* 0x002f280000300800 */
[----:B---3--:R-:W3:Y:S01]  /*9ec00*/  LDL.LU R143, [R1+0x27cc] ;  /* 0x0027cc00018f7983 */ /* 0x008ee20000300800 */
[----:B------:R-:W-:Y:S01]  /*9ec10*/  VIADD R0, R10, 0x1c8 ;  /* 0x000001c80a007836 */ /* 0x000fe20000000000 */
[----:B------:R-:W-:Y:S01]  /*9ec20*/  ISETP.LT.AND P2, PT, R13, UR4, !P3 ;  /* 0x000000040d007c0c */ /* 0x000fe2000df41270 */
[----:B------:R-:W-:Y:S01]  /*9ec30*/  IMAD.WIDE R16, R146, 0x4, R6 ;  /* 0x0000000492107825 */ /* 0x000fe200078e0206 */
[----:B------:R-:W3:Y:S02]  /*9ec40*/  LDL.LU R150, [R1+0x27d8] ;  /* 0x0027d80001967983 */ /* 0x000ee40000300800 */
[----:B------:R-:W-:-:S02]  /*9ec50*/  ISETP.GE.AND P1, PT, R0, UR5, PT ;  /* 0x0000000500007c0c */ /* 0x000fc4000bf26270 */
[----:B------:R-:W-:Y:S02]  /*9ec60*/  ISETP.LT.AND P3, PT, R14, UR4, !P3 ;  /* 0x000000040e007c0c */ /* 0x000fe4000df61270 */
[----:B------:R-:W-:Y:S02]  /*9ec70*/  ISETP.LT.AND P6, PT, R11, UR4, !P1 ;  /* 0x000000040b007c0c */ /* 0x000fe4000cfc1270 */
[----:B------:R-:W-:Y:S02]  /*9ec80*/  ISETP.LT.AND P4, PT, R12, UR4, !P1 ;  /* 0x000000040c007c0c */ /* 0x000fe4000cf81270 */
[----:B------:R-:W-:Y:S01]  /*9ec90*/  ISETP.LT.AND P5, PT, R13, UR4, !P1 ;  /* 0x000000040d007c0c */ /* 0x000fe2000cfa1270 */
[----:B------:R-:W-:Y:S02]  /*9eca0*/  VIADD R0, R10, 0x1c9 ;  /* 0x000001c90a007836 */ /* 0x000fe40000000000 */
[----:B------:R-:W-:-:S03]  /*9ecb0*/  IMAD.WIDE R18, R142, 0x4, R2 ;  /* 0x000000048e127825 */ /* 0x000fc600078e0202 */
[----:B------:R-:W-:Y:S01]  /*9ecc0*/  ISETP.GE.AND P0, PT, R0, UR5, PT ;  /* 0x0000000500007c0c */ /* 0x000fe2000bf06270 */
[----:B------:R-:W-:Y:S01]  /*9ecd0*/  IMAD.WIDE R20, R142, 0x4, R4 ;  /* 0x000000048e147825 */ /* 0x000fe200078e0204 */
[----:B------:R-:W-:-:S03]  /*9ece0*/  ISETP.LT.AND P1, PT, R14, UR4, !P1 ;  /* 0x000000040e007c0c */ /* 0x000fc6000cf21270 */
[----:B------:R-:W-:Y:S01]  /*9ecf0*/  IMAD.WIDE R22, R142, 0x4, R6 ;  /* 0x000000048e167825 */ /* 0x000fe200078e0206 */
[----:B--2---:R1:W-:Y:S03]  /*9ed00*/  @P2 STG.E desc[UR6][R16.64], R148 ;  /* 0x0000009410002986 */ /* 0x0043e6000c101906 */
[----:B-1----:R-:W-:Y:S02]  /*9ed10*/  IMAD.WIDE R16, R146, 0x4, R8 ;  /* 0x0000000492107825 */ /* 0x002fe400078e0208 */
[----:B------:R-:W2:Y:S04]  /*9ed20*/  LDL.LU R146, [R1+0x170] ;  /* 0x0001700001927983 */ /* 0x000ea80000300800 */
[----:B------:R-:W2:Y:S04]  /*9ed30*/  LDL.LU R244, [R1+0x130] ;  /* 0x0001300001f47983 */ /* 0x000ea80000300800 */
[----:B------:R-:W2:Y:S04]  /*9ed40*/  LDL.LU R148, [R1+0x110] ;  /* 0x0001100001947983 */ /* 0x000ea80000300800 */
[----:B------:R1:W-:Y:S01]  /*9ed50*/  @P3 STG.E desc[UR6][R16.64], R147 ;  /* 0x0000009310003986 */ /* 0x0003e2000c101906 */
[----:B------:R-:W-:-:S03]  /*9ed60*/  ISETP.LT.AND P3, PT, R11, UR4, !P0 ;  /* 0x000000040b007c0c */ /* 0x000fc6000c761270 */
[----:B----4-:R4:W-:Y:S04]  /*9ed70*/  @P6 STG.E desc[UR6][R18.64], R240 ;  /* 0x000000f012006986 */ /* 0x0109e8000c101906 */
[----:B------:R-:W-:Y:S04]  /*9ed80*/  @P4 STG.E desc[UR6][R20.64], R151 ;  /* 0x0000009714004986 */ /* 0x000fe8000c101906 */
[----:B-1----:R-:W2:Y:S04]  /*9ed90*/  LDL.LU R147, [R1+0x274] ;  /* 0x0002740001937983 */ /* 0x002ea80000300800 */
[----:B------:R1:W-:Y:S01]  /*9eda0*/  @P5 STG.E desc[UR6][R22.64], R144 ;  /* 0x0000009016005986 */ /* 0x0003e2000c101906 */
[----:B----4-:R-:W-:-:S03]  /*9edb0*/  IMAD.WIDE R18, R142, 0x4, R8 ;  /* 0x000000048e127825 */ /* 0x010fc600078e0208 */
[----:B-1----:R-:W4:Y:S04]  /*9edc0*/  LDL.LU R144, [R1+0x234] ;  /* 0x0002340001907983 */ /* 0x002f280000300800 */
[----:B------:R-:W4:Y:S04]  /*9edd0*/  LDL.LU R142, [R1+0x27ec] ;  /* 0x0027ec00018e7983 */ /* 0x000f280000300800 */
[----:B------:R-:W-:Y:S04]  /*9ede0*/  @P1 STG.E desc[UR6][R18.64], R149 ;  /* 0x0000009512001986 */ /* 0x000fe8000c101906 */
[----:B------:R-:W4:Y:S01]  /*9edf0*/  LDL.LU R151, [R1+0x214] ;  /* 0x0002140001977983 */ /* 0x000f220000300800 */
[----:B---3--:R-:W-:-:S05]  /*9ee00*/  IMAD.WIDE R16, R143, 0x4, R2 ;  /* 0x000000048f107825 */ /* 0x008fca00078e0202 */
[----:B------:R1:W-:Y:S04]  /*9ee10*/  @P3 STG.E desc[UR6][R16.64], R145 ;  /* 0x0000009110003986 */ /* 0x0003e8000c101906 */
[----:B-1----:R-:W3:Y:S01]  /*9ee20*/  LDL.LU R145, [R1+0x1c4] ;  /* 0x0001c40001917983 */ /* 0x002ee20000300800 */
[----:B------:R-:W-:Y:S01]  /*9ee30*/  VIADD R15, R10, 0x1ca ;  /* 0x000001ca0a0f7836 */ /* 0x000fe20000000000 */
[----:B------:R-:W-:Y:S02]  /*9ee40*/  ISETP.LT.AND P5, PT, R12, UR4, !P0 ;  /* 0x000000040c007c0c */ /* 0x000fe4000c7a1270 */
[----:B------:R-:W-:Y:S02]  /*9ee50*/  ISETP.LT.AND P4, PT, R13, UR4, !P0 ;  /* 0x000000040d007c0c */ /* 0x000fe4000c781270 */
[----:B------:R-:W-:-:S02]  /*9ee60*/  ISETP.LT.AND P0, PT, R14, UR4, !P0 ;  /* 0x000000040e007c0c */ /* 0x000fc4000c701270 */
[----:B------:R-:W-:Y:S01]  /*9ee70*/  ISETP.GE.AND P2, PT, R15, UR5, PT ;  /* 0x000000050f007c0c */ /* 0x000fe2000bf46270 */
[----:B------:R-:W-:-:S03]  /*9ee80*/  IMAD.WIDE R20, R143, 0x4, R4 ;  /* 0x000000048f147825 */ /* 0x000fc600078e0204 */
[----:B------:R-:W-:Y:S01]  /*9ee90*/  ISETP.LT.AND P6, PT, R11, UR4, !P2 ;  /* 0x000000040b007c0c */ /* 0x000fe2000d7c1270 */
[----:B------:R-:W-:Y:S01]  /*9eea0*/  IMAD.WIDE R18, R143, 0x4, R6 ;  /* 0x000000048f127825 */ /* 0x000fe200078e0206 */
[----:B------:R-:W-:-:S03]  /*9eeb0*/  ISETP.LT.AND P3, PT, R12, UR4, !P2 ;  /* 0x000000040c007c0c */ /* 0x000fc6000d761270 */
[----:B------:R-:W-:Y:S02]  /*9eec0*/  IMAD.WIDE R16, R143, 0x4, R8 ;  /* 0x000000048f107825 */ /* 0x000fe400078e0208 */
[----:B------:R-:W3:Y:S04]  /*9eed0*/  LDL.LU R143, [R1+0x27f0] ;  /* 0x0027f000018f7983 */ /* 0x000ee80000300800 */
[----:B------:R-:W3:Y:S04]  /*9eee0*/  LDL.LU R149, [R1+0x194] ;  /* 0x0001940001957983 */ /* 0x000ee80000300800 */
[----:B--2---:R1:W-:Y:S04]  /*9eef0*/  @P5 STG.E desc[UR6][R20.64], R146 ;  /* 0x0000009214005986 */ /* 0x0043e8000c101906 */
[----:B------:R-:W-:Y:S01]  /*9ef00*/  @P4 STG.E desc[UR6][R18.64], R244 ;  /* 0x000000f412004986 */ /* 0x000fe2000c101906 */
[----:B------:R-:W-:-:S03]  /*9ef10*/  ISETP.LT.AND P4, PT, R13, UR4, !P2 ;  /* 0x000000040d007c0c */ /* 0x000fc6000d781270 */
[----:B------:R2:W-:Y:S01]  /*9ef20*/  @P0 STG.E desc[UR6][R16.64], R148 ;  /* 0x0000009410000986 */ /* 0x0005e2000c101906 */
[----:B-1----:R-:W-:-:S03]  /*9ef30*/  IMAD.WIDE R20, R150, 0x4, R2 ;  /* 0x0000000496147825 */ /* 0x002fc600078e0202 */
[----:B------:R-:W3:Y:S01]  /*9ef40*/  LDL.LU R146, [R1+0x174] ;  /* 0x0001740001927983 */ /* 0x000ee20000300800 */
[----:B------:R-:W-:Y:S01]  /*9ef50*/  ISETP.LT.AND P2, PT, R14, UR4, !P2 ;  /* 0x000000040e007c0c */ /* 0x000fe2000d741270 */
[C---:B--2---:R-:W-:Y:S02]  /*9ef60*/  IMAD.WIDE R16, R150.reuse, 0x4, R4 ;  /* 0x0000000496107825 */ /* 0x044fe400078e0204 */
[----:B------:R-:W2:Y:S04]  /*9ef70*/  LDL.LU R148, [R1+0x134] ;  /* 0x0001340001947983 */ /* 0x000ea80000300800 */
[----:B------:R1:W-:Y:S01]  /*9ef80*/  @P6 STG.E desc[UR6][R20.64], R147 ;  /* 0x0000009314006986 */ /* 0x0003e2000c101906 */
[----:B------:R-:W-:-:S03]  /*9ef90*/  IMAD.WIDE R18, R150, 0x4, R6 ;  /* 0x0000000496127825 */ /* 0x000fc600078e0206 */
[----:B-1----:R-:W2:Y:S04]  /*9efa0*/  LDL.LU R147, [R1+0x114] ;  /* 0x0001140001937983 */ /* 0x002ea80000300800 */
[----:B----4-:R1:W-:Y:S04]  /*9efb0*/  @P3 STG.E desc[UR6][R16.64], R144 ;  /* 0x0000009010003986 */ /* 0x0103e8000c101906 */
[----:B-1----:R-:W4:Y:S01]  /*9efc0*/  LDL.LU R144, [R1+0x278] ;  /* 0x0002780001907983 */ /* 0x002f220000300800 */
[----:B------:R-:W-:-:S03]  /*9efd0*/  IMAD.WIDE R16, R150, 0x4, R8 ;  /* 0x0000000496107825 */ /* 0x000fc600078e0208 */
[----:B------:R-:W4:Y:S04]  /*9efe0*/  LDL.LU R150, [R1+0x27f4] ;  /* 0x0027f40001967983 */ /* 0x000f280000300800 */
[----:B------:R-:W-:Y:S04]  /*9eff0*/  @P4 STG.E desc[UR6][R18.64], R151 ;  /* 0x0000009712004986 */ /* 0x000fe8000c101906 */
[----:B------:R-:W4:Y:S04]  /*9f000*/  LDL.LU R240, [R1+0x238] ;  /* 0x0002380001f07983 */ /* 0x000f280000300800 */
[----:B------:R-:W4:Y:S04]  /*9f010*/  LDL.LU R244, [R1+0x218] ;  /* 0x0002180001f47983 */ /* 0x000f280000300800 */
[----:B---3--:R1:W-:Y:S04]  /*9f020*/  @P2 STG.E desc[UR6][R16.64], R145 ;  /* 0x0000009110002986 */ /* 0x0083e8000c101906 */
[----:B-1----:R-:W3:Y:S01]  /*9f030*/  LDL.LU R145, [R1+0x1c8] ;  /* 0x0001c80001917983 */ /* 0x002ee20000300800 */
[----:B------:R-:W-:-:S02]  /*9f040*/  VIADD R0, R10, 0x1cb ;  /* 0x000001cb0a007836 */ /* 0x000fc40000000000 */
[----:B------:R-:W-:Y:S01]  /*9f050*/  VIADD R15, R10, 0x1cc ;  /* 0x000001cc0a0f7836 */ /* 0x000fe20000000000 */
[----:B------:R-:W3:Y:S02]  /*9f060*/  LDL.LU R151, [R1+0x198] ;  /* 0x0001980001977983 */ /* 0x000ee40000300800 */
[----:B------:R-:W-:-:S04]  /*9f070*/  ISETP.GE.AND P1, PT, R0, UR5, PT ;  /* 0x0000000500007c0c */ /* 0x000fc8000bf26270 */
[----:B------:R-:W-:Y:S02]  /*9f080*/  ISETP.LT.AND P5, PT, R11, UR4, !P1 ;  /* 0x000000040b007c0c */ /* 0x000fe4000cfa1270 */
[----:B------:R-:W-:Y:S02]  /*9f090*/  ISETP.LT.AND P6, PT, R12, UR4, !P1 ;  /* 0x000000040c007c0c */ /* 0x000fe4000cfc1270 */
[----:B------:R-:W-:Y:S02]  /*9f0a0*/  ISETP.GE.AND P0, PT, R15, UR5, PT ;  /* 0x000000050f007c0c */ /* 0x000fe4000bf06270 */
[----:B------:R-:W-:Y:S02]  /*9f0b0*/  ISETP.LT.AND P4, PT, R13, UR4, !P1 ;  /* 0x000000040d007c0c */ /* 0x000fe4000cf81270 */
[----:B------:R-:W-:Y:S01]  /*9f0c0*/  ISETP.LT.AND P1, PT, R14, UR4, !P1 ;  /* 0x000000040e007c0c */ /* 0x000fe2000cf21270 */
[----:B------:R-:W-:Y:S01]  /*9f0d0*/  IMAD.WIDE R18, R142, 0x4, R2 ;  /* 0x000000048e127825 */ /* 0x000fe200078e0202 */
[----:B------:R-:W-:-:S03]  /*9f0e0*/  ISETP.LT.AND P2, PT, R11, UR4, !P0 ;  /* 0x000000040b007c0c */ /* 0x000fc6000c741270 */
[C---:B------:R-:W-:Y:S01]  /*9f0f0*/  IMAD.WIDE R20, R142.reuse, 0x4, R4 ;  /* 0x000000048e147825 */ /* 0x040fe200078e0204 */
[----:B------:R1:W-:Y:S03]  /*9f100*/  @P5 STG.E desc[UR6][R18.64], R149 ;  /* 0x0000009512005986 */ /* 0x0003e6000c101906 */
[C---:B------:R-:W-:Y:S01]  /*9f110*/  IMAD.WIDE R16, R142.reuse, 0x4, R6 ;  /* 0x000000048e107825 */ /* 0x040fe200078e0206 */
[----:B------:R-:W-:Y:S01]  /*9f120*/  ISETP.LT.AND P5, PT, R13, UR4, !P0 ;  /* 0x000000040d007c0c */ /* 0x000fe2000c7a1270 */
[----:B------:R2:W-:Y:S02]  /*9f130*/  @P6 STG.E desc[UR6][R20.64], R146 ;  /* 0x0000009214006986 */ /* 0x0005e4000c101906 */
[----:B-1----:R-:W-:Y:S02]  /*9f140*/  IMAD.WIDE R18, R142, 0x4, R8 ;  /* 0x000000048e127825 */ /* 0x002fe400078e0208 */
[----:B------:R-:W3:Y:S01]  /*9f150*/  LDL.LU R149, [R1+0x178] ;  /* 0x0001780001957983 */ /* 0x000ee20000300800 */
[----:B------:R-:W-:-:S03]  /*9f160*/  ISETP.LT.AND P6, PT, R12, UR4, !P0 ;  /* 0x000000040c007c0c */ /* 0x000fc6000c7c1270 */
[----:B------:R-:W3:Y:S01]  /*9f170*/  LDL.LU R142, [R1+0x23c] ;  /* 0x00023c00018e7983 */ /* 0x000ee20000300800 */
[----:B------:R-:W-:Y:S01]  /*9f180*/  ISETP.LT.AND P0, PT, R14, UR4, !P0 ;  /* 0x000000040e007c0c */ /* 0x000fe2000c701270 */
[C---:B--2---:R-:W-:Y:S02]  /*9f190*/  IMAD.WIDE R20, R143.reuse, 0x4, R2 ;  /* 0x000000048f147825 */ /* 0x044fe400078e0202 */
[----:B------:R-:W2:Y:S04]  /*9f1a0*/  LDL.LU R146, [R1+0x27fc] ;  /* 0x0027fc0001927983 */ /* 0x000ea80000300800 */
[----:B------:R1:W-:Y:S04]  /*9f1b0*/  @P4 STG.E desc[UR6][R16.64], R148 ;  /* 0x0000009410004986 */ /* 0x0003e8000c101906 */
[----:B------:R1:W-:Y:S04]  /*9f1c0*/  @P1 STG.E desc[UR6][R18.64], R147 ;  /* 0x0000009312001986 */ /* 0x0003e8000c101906 */
[----:B-1----:R-:W2:Y:S01]  /*9f1d0*/  LDL.LU R148, [R1+0x138] ;  /* 0x0001380001947983 */ /* 0x002ea20000300800 */
[----:B------:R-:W-:-:S03]  /*9f1e0*/  IMAD.WIDE R16, R143, 0x4, R4 ;  /* 0x000000048f107825 */ /* 0x000fc600078e0204 */
[----:B------:R-:W2:Y:S01]  /*9f1f0*/  LDL.LU R147, [R1+0x118] ;  /* 0x0001180001937983 */ /* 0x000ea20000300800 */
[----:B------:R-:W-:-:S03]  /*9f200*/  IMAD.WIDE R18, R143, 0x4, R6 ;  /* 0x000000048f127825 */ /* 0x000fc600078e0206 */
[----:B----4-:R1:W-:Y:S04]  /*9f210*/  @P2 STG.E desc[UR6][R20.64], R144 ;  /* 0x0000009014002986 */ /* 0x0103e8000c101906 */
[----:B-1----:R-:W4:Y:S01]  /*9f220*/  LDL.LU R144, [R1+0x27c] ;  /* 0x00027c0001907983 */ /* 0x002f220000300800 */
[----:B------:R-:W-:-:S03]  /*9f230*/  IMAD.WIDE R20, R143, 0x4, R8 ;  /* 0x000000048f147825 */ /* 0x000fc600078e0208 */
[----:B------:R-:W-:Y:S04]  /*9f240*/  @P6 STG.E desc[UR6][R16.64], R240 ;  /* 0x000000f010006986 */ /* 0x000fe8000c101906 */
[----:B------:R-:W-:Y:S04]  /*9f250*/  @P5 STG.E desc[UR6][R18.64], R244 ;  /* 0x000000f412005986 */ /* 0x000fe8000c101906 */
[----:B------:R-:W4:Y:S04]  /*9f260*/  LDL.LU R143, [R1+0x2804] ;  /* 0x00280400018f7983 */ /* 0x000f280000300800 */
[----:B---3--:R1:W-:Y:S04]  /*9f270*/  @P0 STG.E desc[UR6][R20.64], R145 ;  /* 0x0000009114000986 */ /* 0x0083e8000c101906 */
        /* <DEDUP_REMOVED lines=8> */
[----:B------:R-:W-:Y:S02]  /*9f300*/  ISETP.LT.AND P2, PT, R12, UR4, !P3 ;  /* 0x000000040c007c0c */ /* 0x000fe4000df41270 */
[----:B------:R-:W-:-:S02]  /*9f310*/  ISETP.GE.AND P4, PT, R0, UR5, PT ;  /* 0x0000000500007c0c */ /* 0x000fc4000bf86270 */
[----:B------:R-:W-:Y:S02]  /*9f320*/  ISETP.LT.AND P0, PT, R13, UR4, !P3 ;  /* 0x000000040d007c0c */ /* 0x000fe4000df01270 */
[----:B------:R-:W-:Y:S01]  /*9f330*/  ISETP.LT.AND P3, PT, R14, UR4, !P3 ;  /* 0x000000040e007c0c */ /* 0x000fe2000df61270 */
[----:B------:R-:W-:Y:S01]  /*9f340*/  IMAD.WIDE R18, R150, 0x4, R4 ;  /* 0x0000000496127825 */ /* 0x000fe200078e0204 */
[----:B------:R-:W-:-:S03]  /*9f350*/  ISETP.LT.AND P6, PT, R11, UR4, !P4 ;  /* 0x000000040b007c0c */ /* 0x000fc6000e7c1270 */
[----:B------:R1:W-:Y:S01]  /*9f360*/  @P1 STG.E desc[UR6][R16.64], R151 ;  /* 0x0000009710001986 */ /* 0x0003e2000c101906 */
[----:B------:R-:W-:-:S03]  /*9f370*/  ISETP.LT.AND P5, PT, R12, UR4, !P4 ;  /* 0x000000040c007c0c */ /* 0x000fc6000e7a1270 */
[----:B------:R2:W-:Y:S01]  /*9f380*/  @P2 STG.E desc[UR6][R18.64], R149 ;  /* 0x0000009512002986 */ /* 0x0005e2000c101906 */
[----:B------:R-:W-:Y:S01]  /*9f390*/  ISETP.LT.AND P2, PT, R13, UR4, !P4 ;  /* 0x000000040d007c0c */ /* 0x000fe2000e741270 */
[C---:B-1----:R-:W-:Y:S02]  /*9f3a0*/  IMAD.WIDE R16, R150.reuse, 0x4, R6 ;  /* 0x0000000496107825 */ /* 0x042fe400078e0206 */
[----:B------:R-:W3:Y:S02]  /*9f3b0*/  LDL.LU R151, [R1+0x17c] ;  /* 0x00017c0001977983 */ /* 0x000ee40000300800 */
[----:B--2---:R-:W-:Y:S02]  /*9f3c0*/  IMAD.WIDE R18, R150, 0x4, R8 ;  /* 0x0000000496127825 */ /* 0x004fe400078e0208 */
[----:B------:R-:W2:Y:S02]  /*9f3d0*/  LDL.LU R149, [R1+0x13c] ;  /* 0x00013c0001957983 */ /* 0x000ea40000300800 */
[----:B------:R-:W-:-:S02]  /*9f3e0*/  IMAD.WIDE R20, R146, 0x4, R2 ;  /* 0x0000000492147825 */ /* 0x000fc400078e0202 */
[----:B------:R1:W-:Y:S02]  /*9f3f0*/  @P0 STG.E desc[UR6][R16.64], R148 ;  /* 0x0000009410000986 */ /* 0x0003e4000c101906 */
[C---:B------:R-:W-:Y:S02]  /*9f400*/  IMAD.WIDE R22, R146.reuse, 0x4, R4 ;  /* 0x0000000492167825 */ /* 0x040fe400078e0204 */
[----:B------:R1:W-:Y:S04]  /*9f410*/  @P3 STG.E desc[UR6][R18.64], R147 ;  /* 0x0000009312003986 */ /* 0x0003e8000c101906 */
[----:B-1----:R-:W2:Y:S01]  /*9f420*/  LDL.LU R148, [R1+0x11c] ;  /* 0x00011c0001947983 */ /* 0x002ea20000300800 */
[----:B------:R-:W-:-:S03]  /*9f430*/  IMAD.WIDE R16, R146, 0x4, R6 ;  /* 0x0000000492107825 */ /* 0x000fc600078e0206 */
[----:B------:R-:W2:Y:S04]  /*9f440*/  LDL.LU R147, [R1+0xd0] ;  /* 0x0000d00001937983 */ /* 0x000ea80000300800 */
[----:B----4-:R1:W-:Y:S04]  /*9f450*/  @P6 STG.E desc[UR6][R20.64], R144 ;  /* 0x0000009014006986 */ /* 0x0103e8000c101906 */
[----:B------:R4:W-:Y:S04]  /*9f460*/  @P5 STG.E desc[UR6][R22.64], R142 ;  /* 0x0000008e16005986 */ /* 0x0009e8000c101906 */
[----:B-1----:R-:W2:Y:S04]  /*9f470*/  LDL.LU R144, [R1+0x2814] ;  /* 0x0028140001907983 */ /* 0x002ea80000300800 */
[----:B----4-:R-:W4:Y:S04]  /*9f480*/  LDL.LU R142, [R1+0x2820] ;  /* 0x00282000018e7983 */ /* 0x010f280000300800 */
[----:B------:R-:W4:Y:S04]  /*9f490*/  LDL.LU R150, [R1+0xb0] ;  /* 0x0000b00001967983 */ /* 0x000f280000300800 */
[----:B---3--:R1:W-:Y:S02]  /*9f4a0*/  @P2 STG.E desc[UR6][R16.64], R145 ;  /* 0x0000009110002986 */ /* 0x0083e4000c101906 */
[----:B-1----:R-:W-:-:S02]  /*9f4b0*/  IMAD.WIDE R16, R146, 0x4, R8 ;  /* 0x0000000492107825 */ /* 0x002fc400078e0208 */
[----:B------:R-:W3:Y:S04]  /*9f4c0*/  LDL.LU R145, [R1+0x80] ;  /* 0x0000800001917983 */ /* 0x000ee80000300800 */
[----:B------:R-:W3:Y:S01]  /*9f4d0*/  LDL.LU R146, [R1+0x30] ;  /* 0x0000300001927983 */ /* 0x000ee20000300800 */
[----:B------:R-:W-:Y:S01]  /*9f4e0*/  VIADD R0, R10, 0x1cf ;  /* 0x000001cf0a007836 */ /* 0x000fe20000000000 */
[----:B------:R-:W-:-:S04]  /*9f4f0*/  ISETP.LT.AND P4, PT, R14, UR4, !P4 ;  /* 0x000000040e007c0c */ /* 0x000fc8000e781270 */
[----:B------:R-:W-:Y:S01]  /*9f500*/  ISETP.GE.AND P1, PT, R0, UR5, PT ;  /* 0x0000000500007c0c */ /* 0x000fe2000bf26270 */
[----:B------:R-:W-:-:S03]  /*9f510*/  VIADD R0, R10, 0x1d0 ;  /* 0x000001d00a007836 */ /* 0x000fc60000000000 */
[----:B------:R-:W-:Y:S02]  /*9f520*/  ISETP.LT.AND P6, PT, R11, UR4, !P1 ;  /* 0x000000040b007c0c */ /* 0x000fe4000cfc1270 */
[----:B------:R-:W-:Y:S02]  /*9f530*/  ISETP.LT.AND P3, PT, R12, UR4, !P1 ;  /* 0x000000040c007c0c */ /* 0x000fe4000cf61270 */
[----:B------:R-:W-:Y:S01]  /*9f540*/  ISETP.LT.AND P5, PT, R13, UR4, !P1 ;  /* 0x000000040d007c0c */ /* 0x000fe2000cfa1270 */
[C---:B------:R-:W-:Y:S01]  /*9f550*/  IMAD.WIDE R18, R143.reuse, 0x4, R2 ;  /* 0x000000048f127825 */ /* 0x040fe200078e0202 */
[----:B------:R-:W-:Y:S01]  /*9f560*/  ISETP.GE.AND P0, PT, R0, UR5, PT ;  /* 0x0000000500007c0c */ /* 0x000fe2000bf06270 */
[----:B------:R-:W-:Y:S01]  /*9f570*/  @P4 STG.E desc[UR6][R16.64], R240 ;  /* 0x000000f010004986 */ /* 0x000fe2000c101906 */
[----:B------:R-:W-:Y:S01]  /*9f580*/  ISETP.LT.AND P1, PT, R14, UR4, !P1 ;  /* 0x000000040e007c0c */ /* 0x000fe2000cf21270 */
[----:B------:R-:W-:Y:S01]  /*9f590*/  IMAD.WIDE R20, R143, 0x4, R4 ;  /* 0x000000048f147825 */ /* 0x000fe200078e0204 */
[----:B------:R-:W-:-:S03]  /*9f5a0*/  ISETP.LT.AND P4, PT, R11, UR4, !P0 ;  /* 0x000000040b007c0c */ /* 0x000fc6000c781270 */
[----:B------:R-:W-:Y:S01]  /*9f5b0*/  IMAD.WIDE R22, R143, 0x4, R6 ;  /* 0x000000048f167825 */ /* 0x000fe200078e0206 */
[----:B------:R1:W-:Y:S04]  /*9f5c0*/  @P6 STG.E desc[UR6][R18.64], R244 ;  /* 0x000000f412006986 */ /* 0x0003e8000c101906 */
[----:B------:R-:W-:Y:S01]  /*9f5d0*/  @P3 STG.E desc[UR6][R20.64], R151 ;  /* 0x0000009714003986 */ /* 0x000fe2000c101906 */
[----:B------:R-:W-:-:S03]  /*9f5e0*/  ISETP.LT.AND P3, PT, R13, UR4, !P0 ;  /* 0x000000040d007c0c */ /* 0x000fc6000c761270 */
[----:B--2---:R-:W-:Y:S01]  /*9f5f0*/  @P5 STG.E desc[UR6][R22.64], R149 ;  /* 0x0000009516005986 */ /* 0x004fe2000c101906 */
[----:B------:R-:W-:Y:S02]  /*9f600*/  ISETP.LT.AND P5, PT, R12, UR4, !P0 ;  /* 0x000000040c007c0c */ /* 0x000fe4000c7a1270 */
[----:B------:R-:W-:Y:S01]  /*9f610*/  ISETP.LT.AND P0, PT, R14, UR4, !P0 ;  /* 0x000000040e007c0c */ /* 0x000fe2000c701270 */
[----:B-1----:R-:W-:Y:S02]  /*9f620*/  IMAD.WIDE R18, R143, 0x4, R8 ;  /* 0x000000048f127825 */ /* 0x002fe400078e0208 */
[----:B------:R-:W2:Y:S04]  /*9f630*/  LDL.LU R143, [R1+0x2824] ;  /* 0x00282400018f7983 */ /* 0x000ea80000300800 */
[----:B------:R1:W-:Y:S04]  /*9f640*/  @P1 STG.E desc[UR6][R18.64], R148 ;  /* 0x0000009412001986 */ /* 0x0003e8000c101906 */
[----:B-1----:R-:W2:Y:S01]  /*9f650*/  LDL.LU R148, [R1+0xd4] ;  /* 0x0000d40001947983 */ /* 0x002ea20000300800 */
[----:B------:R-:W-:-:S04]  /*9f660*/  IMAD.WIDE R16, R144, 0x4, R2 ;  /* 0x0000000490107825 */ /* 0x000fc800078e0202 */
[C---:B------:R-:W-:Y:S01]  /*9f670*/  IMAD.WIDE R18, R144.reuse, 0x4, R4 ;  /* 0x0000000490127825 */ /* 0x040fe200078e0204 */
[----:B------:R1:W-:Y:S03]  /*9f680*/  @P4 STG.E desc[UR6][R16.64], R147 ;  /* 0x0000009310004986 */ /* 0x0003e6000c101906 */
[C---:B------:R-:W-:Y:S01]  /*9f690*/  IMAD.WIDE R20, R144.reuse, 0x4, R6 ;  /* 0x0000000490147825 */ /* 0x040fe200078e0206 */
[----:B----4-:R-:W-:Y:S04]  /*9f6a0*/  @P5 STG.E desc[UR6][R18.64], R150 ;  /* 0x0000009612005986 */ /* 0x010fe8000c101906 */
[----:B-1----:R-:W4:Y:S01]  /*9f6b0*/  LDL.LU R147, [R1+0xb4] ;  /* 0x0000b40001937983 */ /* 0x002f220000300800 */
[----:B------:R-:W-:-:S03]  /*9f6c0*/  IMAD.WIDE R16, R144, 0x4, R8 ;  /* 0x0000000490107825 */ /* 0x000fc600078e0208 */
[----:B------:R-:W4:Y:S04]  /*9f6d0*/  LDL.LU R144, [R1+0x282c] ;  /* 0x00282c0001907983 */ /* 0x000f280000300800 */
[----:B---3--:R1:W-:Y:S04]  /*9f6e0*/  @P3 STG.E desc[UR6][R20.64], R145 ;  /* 0x0000009114003986 */ /* 0x0083e8000c101906 */
[----:B------:R3:W-:Y:S04]  /*9f6f0*/  @P0 STG.E desc[UR6][R16.64], R146 ;  /* 0x0000009210000986 */ /* 0x0007e8000c101906 */
[----:B-1----:R-:W4:Y:S04]  /*9f700*/  LDL.LU R145, [R1+0x84] ;  /* 0x0000840001917983 */ /* 0x002f280000300800 */
[----:B---3--:R-:W3:Y:S01]  /*9f710*/  LDL.LU R146, [R1+0x34] ;  /* 0x0000340001927983 */ /* 0x008ee20000300800 */
[----:B------:R-:W-:-:S05]  /*9f720*/  VIADD R15, R10, 0x1d1 ;  /* 0x000001d10a0f7836 */ /* 0x000fca0000000000 */
[----:B------:R-:W-:-:S04]  /*9f730*/  ISETP.GE.AND P2, PT, R15, UR5, PT ;  /* 0x000000050f007c0c */ /* 0x000fc8000bf46270 */
[----:B------:R-:W-:Y:S01]  /*9f740*/  ISETP.LT.AND P6, PT, R11, UR4, !P2 ;  /* 0x000000040b007c0c */ /* 0x000fe2000d7c1270 */
[----:B------:R-:W-:Y:S01]  /*9f750*/  VIADD R0, R10, 0x1d2 ;  /* 0x000001d20a007836 */ /* 0x000fe20000000000 */
[----:B------:R-:W-:Y:S02]  /*9f760*/  ISETP.LT.AND P4, PT, R12, UR4, !P2 ;  /* 0x000000040c007c0c */ /* 0x000fe4000d781270 */
[----:B------:R-:W-:Y:S01]  /*9f770*/  ISETP.LT.AND P3, PT, R13, UR4, !P2 ;  /* 0x000000040d007c0c */ /* 0x000fe2000d761270 */
[----:B------:R-:W-:Y:S01]  /*9f780*/  IMAD.WIDE R18, R142, 0x4, R2 ;  /* 0x000000048e127825 */ /* 0x000fe200078e0202 */
[----:B------:R-:W-:Y:S02]  /*9f790*/  ISETP.GE.AND P1, PT, R0, UR5, PT ;  /* 0x0000000500007c0c */ /* 0x000fe4000bf26270 */
[----:B------:R-:W-:Y:S01]  /*9f7a0*/  ISETP.LT.AND P2, PT, R14, UR4, !P2 ;  /* 0x000000040e007c0c */ /* 0x000fe2000d741270 */
[----:B------:R-:W-:Y:S01]  /*9f7b0*/  IMAD.WIDE R16, R142, 0x4, R4 ;  /* 0x000000048e107825 */ /* 0x000fe200078e0204 */
[----:B------:R-:W-:-:S03]  /*9f7c0*/  ISETP.LT.AND P5, PT, R11, UR4, !P1 ;  /* 0x000000040b007c0c */ /* 0x000fc6000cfa1270 */
[----:B------:R1:W-:Y:S01]  /*9f7d0*/  @P6 STG.E desc[UR6][R18.64], R248 ;  /* 0x000000f812006986 */ /* 0x0003e2000c101906 */
[----:B------:R-:W-:-:S03]  /*9f7e0*/  ISETP.LT.AND P6, PT, R12, UR4, !P1 ;  /* 0x000000040c007c0c */ /* 0x000fc6000cfc1270 */
[----:B------:R1:W-:Y:S02]  /*9f7f0*/  @P4 STG.E desc[UR6][R16.64], R236 ;  /* 0x000000ec10004986 */ /* 0x0003e4000c101906 */
[----:B-1----:R-:W-:-:S04]  /*9f800*/  IMAD.WIDE R18, R142, 0x4, R6 ;  /* 0x000000048e127825 */ /* 0x002fc800078e0206 */
[----:B------:R-:W-:Y:S01]  /*9f810*/  IMAD.WIDE R16, R142, 0x4, R8 ;  /* 0x000000048e107825 */ /* 0x000fe200078e0208 */
[----:B------:R1:W-:Y:S01]  /*9f820*/  @P3 STG.E desc[UR6][R18.64], R232 ;  /* 0x000000e812003986 */ /* 0x0003e2000c101906 */
[----:B------:R-:W-:Y:S02]  /*9f830*/  ISETP.LT.AND P3, PT, R13, UR4, !P1 ;  /* 0x000000040d007c0c */ /* 0x000fe4000cf61270 */
[----:B------:R-:W-:Y:S01]  /*9f840*/  ISETP.LT.AND P1, PT, R14, UR4, !P1 ;  /* 0x000000040e007c0c */ /* 0x000fe2000cf21270 */
[C---:B--2---:R-:W-:Y:S01]  /*9f850*/  IMAD.WIDE R20, R143.reuse, 0x4, R4 ;  /* 0x000000048f147825 */ /* 0x044fe200078e0204 */
[----:B------:R-:W2:Y:S03]  /*9f860*/  LDL.LU R142, [R1+0x2838] ;  /* 0x00283800018e7983 */ /* 0x000ea60000300800 */
[C---:B-1----:R-:W-:Y:S01]  /*9f870*/  IMAD.WIDE R18, R143.reuse, 0x4, R2 ;  /* 0x000000048f127825 */ /* 0x042fe200078e0202 */
[----:B------:R1:W-:Y:S04]  /*9f880*/  @P2 STG.E desc[UR6][R16.64], R228 ;  /* 0x000000e410002986 */ /* 0x0003e8000c101906 */
[----:B------:R1:W-:Y:S02]  /*9f890*/  @P5 STG.E desc[UR6][R18.64], R148 ;  /* 0x0000009412005986 */ /* 0x0003e4000c101906 */
[----:B-1----:R-:W-:-:S04]  /*9f8a0*/  IMAD.WIDE R16, R143, 0x4, R6 ;  /* 0x000000048f107825 */ /* 0x002fc800078e0206 */
[----:B------:R-:W-:Y:S01]  /*9f8b0*/  IMAD.WIDE R18, R143, 0x4, R8 ;  /* 0x000000048f127825 */ /* 0x000fe200078e0208 */
[----:B----4-:R1:W-:Y:S04]  /*9f8c0*/  @P6 STG.E desc[UR6][R20.64], R147 ;  /* 0x0000009314006986 */ /* 0x0103e8000c101906 */
[----:B-1----:R-:W4:Y:S04]  /*9f8d0*/  LDL.LU R147, [R1+0xd8] ;  /* 0x0000d80001937983 */ /* 0x002f280000300800 */
[----:B------:R-:W4:Y:S04]  /*9f8e0*/  LDL.LU R143, [R1+0xb8] ;  /* 0x0000b800018f7983 */ /* 0x000f280000300800 */
[----:B------:R-:W4:Y:S04]  /*9f8f0*/  LDL.LU R150, [R1+0x2844] ;  /* 0x0028440001967983 */ /* 0x000f280000300800 */
[----:B------:R-:W4:Y:S04]  /*9f900*/  LDL.LU R149, [R1+0x88] ;  /* 0x0000880001957983 */ /* 0x000f280000300800 */
[----:B------:R-:W-:Y:S04]  /*9f910*/  @P3 STG.E desc[UR6][R16.64], R145 ;  /* 0x0000009110003986 */ /* 0x000fe8000c101906 */
        /* <DEDUP_REMOVED lines=8> */
[----:B------:R-:W-:Y:S02]  /*9f9a0*/  ISETP.LT.AND P5, PT, R13, UR4, !P0 ;  /* 0x000000040d007c0c */ /* 0x000fe4000c7a1270 */
[----:B------:R-:W-:Y:S01]  /*9f9b0*/  ISETP.LT.AND P0, PT, R14, UR4, !P0 ;  /* 0x000000040e007c0c */ /* 0x000fe2000c701270 */
[----:B------:R-:W-:Y:S01]  /*9f9c0*/  IMAD.WIDE R20, R144, 0x4, R2 ;  /* 0x0000000490147825 */ /* 0x000fe200078e0202 */
[----:B------:R-:W-:-:S03]  /*9f9d0*/  ISETP.GE.AND P4, PT, R0, UR5, PT ;  /* 0x0000000500007c0c */ /* 0x000fc6000bf86270 */
[C---:B------:R-:W-:Y:S01]  /*9f9e0*/  IMAD.WIDE R16, R144.reuse, 0x4, R4 ;  /* 0x0000000490107825 */ /* 0x040fe200078e0204 */
[----:B------:R-:W-:Y:S01]  /*9f9f0*/  ISETP.LT.AND P1, PT, R11, UR4, !P4 ;  /* 0x000000040b007c0c */ /* 0x000fe2000e721270 */
[----:B------:R1:W-:Y:S02]  /*9fa00*/  @P2 STG.E desc[UR6][R20.64], R249 ;  /* 0x000000f914002986 */ /* 0x0003e4000c101906 */
[----:B------:R-:W-:Y:S01]  /*9fa10*/  IMAD.WIDE R18, R144, 0x4, R6 ;  /* 0x0000000490127825 */ /* 0x000fe200078e0206 */
[----:B------:R-:W-:Y:S01]  /*9fa20*/  ISETP.LT.AND P2, PT, R12, UR4, !P4 ;  /* 0x000000040c007c0c */ /* 0x000fe2000e741270 */
[----:B------:R2:W-:Y:S04]  /*9fa30*/  @P6 STG.E desc[UR6][R16.64], R237 ;  /* 0x000000ed10006986 */ /* 0x0005e8000c101906 */
[----:B------:R2:W-:Y:S01]  /*9fa40*/  @P5 STG.E desc[UR6][R18.64], R233 ;  /* 0x000000e912005986 */ /* 0x0005e2000c101906 */
[----:B-1----:R-:W-:-:S03]  /*9fa50*/  IMAD.WIDE R20, R144, 0x4, R8 ;  /* 0x0000000490147825 */ /* 0x002fc600078e0208 */
[----:B------:R-:W3:Y:S04]  /*9fa60*/  LDL.LU R144, [R1+0x284c] ;  /* 0x00284c0001907983 */ /* 0x000ee80000300800 */
[----:B------:R-:W-:Y:S01]  /*9fa70*/  @P0 STG.E desc[UR6][R20.64], R229 ;  /* 0x000000e514000986 */ /* 0x000fe2000c101906 */
[----:B------:R-:W-:Y:S01]  /*9fa80*/  ISETP.LT.AND P0, PT, R13, UR4, !P4 ;  /* 0x000000040d007c0c */ /* 0x000fe2000e701270 */
[----:B--2---:R-:W-:Y:S01]  /*9fa90*/  IMAD.WIDE R16, R142, 0x4, R2 ;  /* 0x000000048e107825 */ /* 0x004fe200078e0202 */
[----:B------:R-:W-:Y:S01]  /*9faa0*/  ISETP.LT.AND P4, PT, R14, UR4, !P4 ;  /* 0x000000040e007c0c */ /* 0x000fe2000e781270 */
[----:B------:R-:W2:Y:S02]  /*9fab0*/  LDL.LU R148, [R1+0xdc] ;  /* 0x0000dc0001947983 */ /* 0x000ea40000300800 */
[----:B------:R-:W-:-:S02]  /*9fac0*/  IMAD.WIDE R18, R142, 0x4, R4 ;  /* 0x000000048e127825 */ /* 0x000fc400078e0204 */
[----:B----4-:R1:W-:Y:S04]  /*9fad0*/  @P1 STG.E desc[UR6][R16.64], R147 ;  /* 0x0000009310001986 */ /* 0x0103e8000c101906 */
[----:B------:R4:W-:Y:S01]  /*9fae0*/  @P2 STG.E desc[UR6][R18.64], R143 ;  /* 0x0000008f12002986 */ /* 0x0009e2000c101906 */
[----:B-1----:R-:W-:-:S03]  /*9faf0*/  IMAD.WIDE R16, R142, 0x4, R6 ;  /* 0x000000048e107825 */ /* 0x002fc600078e0206 */
[----:B------:R-:W2:Y:S01]  /*9fb00*/  LDL.LU R147, [R1+0xbc] ;  /* 0x0000bc0001937983 */ /* 0x000ea20000300800 */
[----:B----4-:R-:W-:-:S03]  /*9fb10*/  IMAD.WIDE R18, R142, 0x4, R8 ;  /* 0x000000048e127825 */ /* 0x010fc600078e0208 */
[----:B------:R-:W4:Y:S04]  /*9fb20*/  LDL.LU R143, [R1+0x285c] ;  /* 0x00285c00018f7983 */ /* 0x000f280000300800 */
[----:B------:R-:W-:Y:S04]  /*9fb30*/  @P0 STG.E desc[UR6][R16.64], R149 ;  /* 0x0000009510000986 */ /* 0x000fe8000c101906 */
[----:B------:R-:W4:Y:S04]  /*9fb40*/  LDL.LU R142, [R1+0x2860] ;  /* 0x00286000018e7983 */ /* 0x000f280000300800 */
[----:B---3--:R1:W-:Y:S04]  /*9fb50*/  @P4 STG.E desc[UR6][R18.64], R146 ;  /* 0x0000009212004986 */ /* 0x0083e8000c101906 */
[----:B-1----:R-:W3:Y:S01]  /*9fb60*/  LDL.LU R146, [R1+0x3c] ;  /* 0x00003c0001927983 */ /* 0x002ee20000300800 */
[----:B------:R-:W-:-:S05]  /*9fb70*/  VIADD R0, R10, 0x1d5 ;  /* 0x000001d50a007836 */ /* 0x000fca0000000000 */
[----:B------:R-:W-:-:S04]  /*9fb80*/  ISETP.GE.AND P3, PT, R0, UR5, PT ;  /* 0x0000000500007c0c */ /* 0x000fc8000bf66270 */
[----:B------:R-:W-:Y:S02]  /*9fb90*/  ISETP.LT.AND P6, PT, R11, UR4, !P3 ;  /* 0x000000040b007c0c */ /* 0x000fe4000dfc1270 */
[----:B------:R-:W-:Y:S02]  /*9fba0*/  ISETP.LT.AND P5, PT, R12, UR4, !P3 ;  /* 0x000000040c007c0c */ /* 0x000fe4000dfa1270 */
[----:B------:R-:W-:Y:S01]  /*9fbb0*/  ISETP.LT.AND P2, PT, R13, UR4, !P3 ;  /* 0x000000040d007c0c */ /* 0x000fe2000df41270 */
[----:B------:R-:W-:Y:S01]  /*9fbc0*/  VIADD R0, R10, 0x1d6 ;  /* 0x000001d60a007836 */ /* 0x000fe20000000000 */
[----:B------:R-:W-:Y:S01]  /*9fbd0*/  ISETP.LT.AND P3, PT, R14, UR4, !P3 ;  /* 0x000000040e007c0c */ /* 0x000fe2000df61270 */
[----:B------:R-:W-:-:S04]  /*9fbe0*/  IMAD.WIDE R20, R150, 0x4, R2 ;  /* 0x0000000496147825 */ /* 0x000fc800078e0202 */
[----:B------:R-:W-:Y:S01]  /*9fbf0*/  IMAD.WIDE R22, R150, 0x4, R4 ;  /* 0x0000000496167825 */ /* 0x000fe200078e0204 */
[----:B------:R-:W-:-:S03]  /*9fc00*/  ISETP.GE.AND P1, PT, R0, UR5, PT ;  /* 0x0000000500007c0c */ /* 0x000fc6000bf26270 */
[----:B------:R-:W-:Y:S01]  /*9fc10*/  IMAD.WIDE R16, R150, 0x4, R6 ;  /* 0x0000000496107825 */ /* 0x000fe200078e0206 */
[----:B------:R-:W-:Y:S03]  /*9fc20*/  @P6 STG.E desc[UR6][R20.64], R250 ;  /* 0x000000fa14006986 */ /* 0x000fe6000c101906 */
[----:B------:R-:W-:Y:S01]  /*9fc30*/  VIADD R15, R10, 0x1d7 ;  /* 0x000001d70a0f7836 */ /* 0x000fe20000000000 */
[----:B------:R-:W-:Y:S01]  /*9fc40*/  @P5 STG.E desc[UR6][R22.64], R238 ;  /* 0x000000ee16005986 */ /* 0x000fe2000c101906 */
[----:B------:R-:W-:-:S03]  /*9fc50*/  ISETP.LT.AND P6, PT, R11, UR4, !P1 ;  /* 0x000000040b007c0c */ /* 0x000fc6000cfc1270 */
[----:B------:R1:W-:Y:S01]  /*9fc60*/  @P2 STG.E desc[UR6][R16.64], R234 ;  /* 0x000000ea10002986 */ /* 0x0003e2000c101906 */
[----:B------:R-:W-:Y:S02]  /*9fc70*/  ISETP.LT.AND P4, PT, R12, UR4, !P1 ;  /* 0x000000040c007c0c */ /* 0x000fe4000cf81270 */
[----:B------:R-:W-:Y:S02]  /*9fc80*/  ISETP.GE.AND P0, PT, R15, UR5, PT ;  /* 0x000000050f007c0c */ /* 0x000fe4000bf06270 */
[----:B------:R-:W-:Y:S02]  /*9fc90*/  ISETP.LT.AND P5, PT, R13, UR4, !P1 ;  /* 0x000000040d007c0c */ /* 0x000fe4000cfa1270 */
[----:B------:R-:W-:Y:S01]  /*9fca0*/  ISETP.LT.AND P1, PT, R14, UR4, !P1 ;  /* 0x000000040e007c0c */ /* 0x000fe2000cf21270 */
[----:B-1----:R-:W-:-:S05]  /*9fcb0*/  IMAD.WIDE R16, R150, 0x4, R8 ;  /* 0x0000000496107825 */ /* 0x002fca00078e0208 */
[----:B------:R1:W-:Y:S01]  /*9fcc0*/  @P3 STG.E desc[UR6][R16.64], R230 ;  /* 0x000000e610003986 */ /* 0x0003e2000c101906 */
[----:B------:R-:W-:Y:S01]  /*9fcd0*/  ISETP.LT.AND P3, PT, R11, UR4, !P0 ;  /* 0x000000040b007c0c */ /* 0x000fe2000c761270 */
[----:B------:R-:W-:-:S04]  /*9fce0*/  IMAD.WIDE R18, R144, 0x4, R2 ;  /* 0x0000000490127825 */ /* 0x000fc800078e0202 */
[----:B------:R-:W-:-:S04]  /*9fcf0*/  IMAD.WIDE R20, R144, 0x4, R4 ;  /* 0x0000000490147825 */ /* 0x000fc800078e0204 */
[----:B------:R-:W-:-:S04]  /*9fd00*/  IMAD.WIDE R22, R144, 0x4, R6 ;  /* 0x0000000490167825 */ /* 0x000fc800078e0206 */
[----:B-1----:R-:W-:Y:S02]  /*9fd10*/  IMAD.WIDE R16, R144, 0x4, R8 ;  /* 0x0000000490107825 */ /* 0x002fe400078e0208 */
[----:B------:R-:W3:Y:S02]  /*9fd20*/  LDL.LU R144, [R1+0x2864] ;  /* 0x0028640001907983 */ /* 0x000ee40000300800 */
[----:B------:R-:W-:Y:S02]  /*9fd30*/  VIADD R0, R10, 0x1d8 ;  /* 0x000001d80a007836 */ /* 0x000fe40000000000 */
[----:B--2---:R4:W-:Y:S03]  /*9fd40*/  @P6 STG.E desc[UR6][R18.64], R148 ;  /* 0x0000009412006986 */ /* 0x0049e6000c101906 */
[----:B------:R-:W-:Y:S01]  /*9fd50*/  ISETP.GE.AND P2, PT, R0, UR5, PT ;  /* 0x0000000500007c0c */ /* 0x000fe2000bf46270 */
[----:B------:R1:W-:Y:S01]  /*9fd60*/  @P4 STG.E desc[UR6][R20.64], R147 ;  /* 0x0000009314004986 */ /* 0x0003e2000c101906 */
[----:B------:R-:W-:Y:S01]  /*9fd70*/  ISETP.LT.AND P4, PT, R13, UR4, !P0 ;  /* 0x000000040d007c0c */ /* 0x000fe2000c781270 */
[----:B----4-:R-:W-:-:S02]  /*9fd80*/  IMAD.WIDE R18, R143, 0x4, R2 ;  /* 0x000000048f127825 */ /* 0x010fc400078e0202 */
[----:B------:R-:W-:Y:S01]  /*9fd90*/  @P5 STG.E desc[UR6][R22.64], R145 ;  /* 0x0000009116005986 */ /* 0x000fe2000c101906 */
[----:B------:R-:W-:Y:S02]  /*9fda0*/  ISETP.LT.AND P5, PT, R12, UR4, !P0 ;  /* 0x000000040c007c0c */ /* 0x000fe4000c7a1270 */
[----:B------:R-:W-:Y:S01]  /*9fdb0*/  ISETP.LT.AND P0, PT, R14, UR4, !P0 ;  /* 0x000000040e007c0c */ /* 0x000fe2000c701270 */
[----:B-1----:R-:W-:Y:S01]  /*9fdc0*/  IMAD.WIDE R20, R143, 0x4, R8 ;  /* 0x000000048f147825 */ /* 0x002fe200078e0208 */
[----:B------:R-:W-:Y:S01]  /*9fdd0*/  ISETP.LT.AND P6, PT, R11, UR4, !P2 ;  /* 0x000000040b007c0c */ /* 0x000fe2000d7c1270 */
[----:B---3--:R1:W-:Y:S04]  /*9fde0*/  @P1 STG.E desc[UR6][R16.64], R146 ;  /* 0x0000009210001986 */ /* 0x0083e8000c101906 */
[----:B------:R2:W-:Y:S01]  /*9fdf0*/  @P3 STG.E desc[UR6][R18.64], R251 ;  /* 0x000000fb12003986 */ /* 0x0005e2000c101906 */
[----:B------:R-:W-:Y:S01]  /*9fe00*/  ISETP.LT.AND P3, PT, R12, UR4, !P2 ;  /* 0x000000040c007c0c */ /* 0x000fe2000d761270 */
[----:B-1----:R-:W-:-:S04]  /*9fe10*/  IMAD.WIDE R16, R143, 0x4, R4 ;  /* 0x000000048f107825 */ /* 0x002fc800078e0204 */
[----:B--2---:R-:W-:Y:S02]  /*9fe20*/  IMAD.WIDE R18, R143, 0x4, R6 ;  /* 0x000000048f127825 */ /* 0x004fe400078e0206 */
[----:B------:R-:W2:Y:S04]  /*9fe30*/  LDL.LU R143, [R1+0x286c] ;  /* 0x00286c00018f7983 */ /* 0x000ea80000300800 */
[----:B------:R1:W-:Y:S04]  /*9fe40*/  @P5 STG.E desc[UR6][R16.64], R239 ;  /* 0x000000ef10005986 */ /* 0x0003e8000c101906 */
[----:B------:R3:W-:Y:S04]  /*9fe50*/  @P4 STG.E desc[UR6][R18.64], R235 ;  /* 0x000000eb12004986 */ /* 0x0007e8000c101906 */
[----:B------:R-:W-:Y:S01]  /*9fe60*/  @P0 STG.E desc[UR6][R20.64], R231 ;  /* 0x000000e714000986 */ /* 0x000fe2000c101906 */
[----:B-1----:R-:W-:-:S04]  /*9fe70*/  IMAD.WIDE R16, R142, 0x4, R2 ;  /* 0x000000048e107825 */ /* 0x002fc800078e0202 */
[C---:B---3--:R-:W-:Y:S01]  /*9fe80*/  IMAD.WIDE R18, R142.reuse, 0x4, R4 ;  /* 0x000000048e127825 */ /* 0x048fe200078e0204 */
[----:B------:R1:W-:Y:S04]  /*9fe90*/  @P6 STG.E desc[UR6][R16.64], R224 ;  /* 0x000000e010006986 */ /* 0x0003e8000c101906 */
[----:B------:R3:W-:Y:S01]  /*9fea0*/  @P3 STG.E desc[UR6][R18.64], R220 ;  /* 0x000000dc12003986 */ /* 0x0007e2000c101906 */
[----:B-1----:R-:W-:-:S04]  /*9feb0*/  IMAD.WIDE R16, R142, 0x4, R6 ;  /* 0x000000048e107825 */ /* 0x002fc800078e0206 */
[----:B---3--:R-:W-:Y:S02]  /*9fec0*/  IMAD.WIDE R18, R142, 0x4, R8 ;  /* 0x000000048e127825 */ /* 0x008fe400078e0208 */
[----:B------:R-:W3:Y:S02]  /*9fed0*/  LDL.LU R142, [R1+0x2870] ;  /* 0x00287000018e7983 */ /* 0x000ee40000300800 */
[----:B------:R-:W-:Y:S01]  /*9fee0*/  VIADD R0, R10, 0x1d9 ;  /* 0x000001d90a007836 */ /* 0x000fe20000000000 */
[----:B------:R-:W-:Y:S01]  /*9fef0*/  ISETP.LT.AND P4, PT, R13, UR4, !P2 ;  /* 0x000000040d007c0c */ /* 0x000fe2000d781270 */
[----:B------:R-:W4:Y:S01]  /*9ff00*/  LDL.LU R146, [R1+0x2868] ;  /* 0x0028680001927983 */ /* 0x000f220000300800 */
[----:B------:R-:W-:Y:S02]  /*9ff10*/  ISETP.LT.AND P2, PT, R14, UR4, !P2 ;  /* 0x000000040e007c0c */ /* 0x000fe4000d741270 */
[----:B------:R-:W-:Y:S01]  /*9ff20*/  ISETP.GE.AND P1, PT, R0, UR5, PT ;  /* 0x0000000500007c0c */ /* 0x000fe2000bf26270 */
[----:B------:R-:W-:-:S03]  /*9ff30*/  VIADD R15, R10, 0x1da ;  /* 0x000001da0a0f7836 */ /* 0x000fc60000000000 */
[----:B------:R-:W-:Y:S02]  /*9ff40*/  ISETP.LT.AND P5, PT, R11, UR4, !P1 ;  /* 0x000000040b007c0c */ /* 0x000fe4000cfa1270 */
[----:B------:R-:W-:Y:S02]  /*9ff50*/  ISETP.LT.AND P6, PT, R12, UR4, !P1 ;  /* 0x000000040c007c0c */ /* 0x000fe4000cfc1270 */
[----:B------:R-:W-:Y:S01]  /*9ff60*/  ISETP.GE.AND P0, PT, R15, UR5, PT ;  /* 0x000000050f007c0c */ /* 0x000fe2000bf06270 */
[----:B------:R1:W-:Y:S01]  /*9ff70*/  @P4 STG.E desc[UR6][R16.64], R216 ;  /* 0x000000d810004986 */ /* 0x0003e2000c101906 */
[----:B------:R-:W-:Y:S02]  /*9ff80*/  ISETP.LT.AND P4, PT, R13, UR4, !P1 ;  /* 0x000000040d007c0c */ /* 0x000fe4000cf81270 */
[----:B------:R-:W-:Y:S01]  /*9ff90*/  ISETP.LT.AND P1, PT, R14, UR4, !P1 ;  /* 0x000000040e007c0c */ /* 0x000fe2000cf21270 */
[----:B------:R1:W-:Y:S01]  /*9ffa0*/  @P2 STG.E desc[UR6][R18.64], R212 ;  /* 0x000000d412002986 */ /* 0x0003e2000c101906 */
[----:B------:R-:W-:Y:S01]  /*9ffb0*/  ISETP.LT.AND P2, PT, R11, UR4, !P0 ;  /* 0x000000040b007c0c */ /* 0x000fe2000c741270 */
[----:B------:R-:W-:-:S04]  /*9ffc0*/  IMAD.WIDE R20, R144, 0x4, R4 ;  /* 0x0000000490147825 */ /* 0x000fc800078e0204 */
[----:B-1----:R-:W-:-:S04]  /*9ffd0*/  IMAD.WIDE R16, R144, 0x4, R2 ;  /* 0x0000000490107825 */ /* 0x002fc800078e0202 */
[C---:B------:R-:W-:Y:S01]  /*9ffe0*/  IMAD.WIDE R18, R144.reuse, 0x4, R8 ;  /* 0x0000000490127825 */ /* 0x040fe200078e0208 */
[----:B------:R1:W-:Y:S04]  /*9fff0*/  @P5 STG.E desc[UR6][R16.64], R208 ;  /* 0x000000d010005986 */ /* 0x0003e8000c101906 */
[----:B------:R2:W-:Y:S01]  /*a0000*/  @P6 STG.E desc[UR6][R20.64], R204 ;  /* 0x000000cc14006986 */ /* 0x0005e2000c101906 */
[----:B-1----:R-:W-:-:S03]  /*a0010*/  IMAD.WIDE R16, R144, 0x4, R6 ;  /* 0x0000000490107825 */ /* 0x002fc600078e0206 */
[----:B------:R-:W4:Y:S01]  /*a0020*/  LDL.LU R144, [R1+0x2858] ;  /* 0x0028580001907983 */ /* 0x000f220000300800 */
[----:B------:R-:W-:Y:S02]  /*a0030*/  ISETP.LT.AND P6, PT, R12, UR4, !P0 ;  /* 0x000000040c007c0c */ /* 0x000fe4000c7c1270 */
[----:B------:R-:W-:Y:S01]  /*a0040*/  ISETP.LT.AND P5, PT, R13, UR4, !P0 ;  /* 0x000000040d007c0c */ /* 0x000fe2000c7a1270 */
[----:B------:R1:W-:Y:S04]  /*a0050*/  @P4 STG.E desc[UR6][R16.64], R200 ;  /* 0x000000c810004986 */ /* 0x0003e8000c101906 */
[----:B------:R1:W-:Y:S01]  /*a0060*/  @P1 STG.E desc[UR6][R18.64], R196 ;  /* 0x000000c412001986 */ /* 0x0003e2000c101906 */
[----:B--2---:R-:W-:-:S04]  /*a0070*/  IMAD.WIDE R20, R143, 0x4, R2 ;  /* 0x000000048f147825 */ /* 0x004fc800078e0202 */
[C---:B-1----:R-:W-:Y:S01]  /*a0080*/  IMAD.WIDE R16, R143.reuse, 0x4, R4 ;  /* 0x000000048f107825 */ /* 0x042fe200078e0204 */
[----:B------:R1:W-:Y:S03]  /*a0090*/  @P2 STG.E desc[UR6][R20.64], R225 ;  /* 0x000000e114002986 */ /* 0x0003e6000c101906 */
[----:B------:R-:W-:-:S04]  /*a00a0*/  IMAD.WIDE R18, R143, 0x4, R6 ;  /* 0x000000048f127825 */ /* 0x000fc800078e0206 */
[----:B-1----:R-:W-:Y:S02]  /*a00b0*/  IMAD.WIDE R20, R143, 0x4, R8 ;  /* 0x000000048f147825 */ /* 0x002fe400078e0208 */
[----:B------:R-:W2:Y:S04]  /*a00c0*/  LDL.LU R143, [R1+0x2854] ;  /* 0x00285400018f7983 */ /* 0x000ea80000300800 */
[----:B------:R1:W-:Y:S04]  /*a00d0*/  @P6 STG.E desc[UR6][R16.64], R221 ;  /* 0x000000dd10006986 */ /* 0x0003e8000c101906 */
[----:B------:R1:W-:Y:S01]  /*a00e0*/  @P5 STG.E desc[UR6][R18.64], R217 ;  /* 0x000000d912005986 */ /* 0x0003e2000c101906 */
[----:B---3--:R-:W-:-:S04]  /*a00f0*/  IMAD.WIDE R22, R142, 0x4, R2 ;  /* 0x000000048e167825 */ /* 0x008fc800078e0202 */
[----:B------:R-:W-:-:S04]  /*a0100*/  IMAD.WIDE R24, R142, 0x4, R4 ;  /* 0x000000048e187825 */ /* 0x000fc800078e0204 */
[----:B-1----:R-:W-:-:S04]  /*a0110*/  IMAD.WIDE R16, R142, 0x4, R6 ;  /* 0x000000048e107825 */ /* 0x002fc800078e0206 */
[----:B------:R-:W-:Y:S02]  /*a0120*/  IMAD.WIDE R18, R142, 0x4, R8 ;  /* 0x000000048e127825 */ /* 0x000fe400078e0208 */
[----:B------:R-:W3:Y:S01]  /*a0130*/  LDL.LU R142, [R1+0x2850] ;  /* 0x00285000018e7983 */ /* 0x000ee20000300800 */
[----:B------:R-:W-:Y:S01]  /*a0140*/  ISETP.LT.AND P0, PT, R14, UR4, !P0 ;  /* 0x000000040e007c0c */ /* 0x000fe2000c701270 */
[----:B------:R-:W-:-:S05]  /*a0150*/  VIADD R0, R10, 0x1db ;  /* 0x000001db0a007836 */ /* 0x000fca0000000000 */
[----:B------:R-:W-:Y:S01]  /*a0160*/  ISETP.GE.AND P3, PT, R0, UR5, PT ;  /* 0x0000000500007c0c */ /* 0x000fe2000bf66270 */
[----:B------:R-:W-:-:S03]  /*a0170*/  VIADD R0, R10, 0x1dc ;  /* 0x000001dc0a007836 */ /* 0x000fc60000000000 */
[----:B------:R-:W-:Y:S02]  /*a0180*/  ISETP.LT.AND P1, PT, R11, UR4, !P3 ;  /* 0x000000040b007c0c */ /* 0x000fe4000df21270 */
[----:B------:R-:W-:Y:S01]  /*a0190*/  ISETP.LT.AND P2, PT, R12, UR4, !P3 ;  /* 0x000000040c007c0c */ /* 0x000fe2000df41270 */
[----:B------:R4:W-:Y:S01]  /*a01a0*/  @P0 STG.E desc[UR6][R20.64], R213 ;  /* 0x000000d514000986 */ /* 0x0009e2000c101906 */
[----:B------:R-:W-:Y:S02]  /*a01b0*/  ISETP.GE.AND P4, PT, R0, UR5, PT ;  /* 0x0000000500007c0c */ /* 0x000fe4000bf86270 */
[----:B------:R-:W-:Y:S02]  /*a01c0*/  ISETP.LT.AND P0, PT, R13, UR4, !P3 ;  /* 0x000000040d007c0c */ /* 0x000fe4000df01270 */
[----:B------:R-:W-:Y:S02]  /*a01d0*/  ISETP.LT.AND P3, PT, R14, UR4, !P3 ;  /* 0x000000040e007c0c */ /* 0x000fe4000df61270 */
[----:B------:R-:W-:-:S02]  /*a01e0*/  ISETP.LT.AND P6, PT, R11, UR4, !P4 ;  /* 0x000000040b007c0c */ /* 0x000fc4000e7c1270 */
[----:B------:R-:W-:Y:S01]  /*a01f0*/  ISETP.LT.AND P5, PT, R12, UR4, !P4 ;  /* 0x000000040c007c0c */ /* 0x000fe2000e7a1270 */
[----:B------:R-:W-:Y:S01]  /*a0200*/  VIADD R0, R10, 0x1dd ;  /* 0x000001dd0a007836 */ /* 0x000fe20000000000 */
[----:B------:R1:W-:Y:S01]  /*a0210*/  @P1 STG.E desc[UR6][R22.64], R209 ;  /* 0x000000d116001986 */ /* 0x0003e2000c101906 */
[----:B----4-:R-:W-:-:S03]  /*a0220*/  IMAD.WIDE R20, R146, 0x4, R2 ;  /* 0x0000000492147825 */ /* 0x010fc600078e0202 */
[----:B------:R-:W-:Y:S01]  /*a0230*/  @P2 STG.E desc[UR6][R24.64], R205 ;  /* 0x000000cd18002986 */ /* 0x000fe2000c101906 */
[----:B------:R-:W-:Y:S01]  /*a0240*/  ISETP.LT.AND P2, PT, R13, UR4, !P4 ;  /* 0x000000040d007c0c */ /* 0x000fe2000e741270 */
[----:B------:R-:W-:Y:S01]  /*a0250*/  IMAD.WIDE R26, R146, 0x4, R4 ;  /* 0x00000004921a7825 */ /* 0x000fe200078e0204 */
[----:B------:R-:W-:Y:S01]  /*a0260*/  ISETP.GE.AND P1, PT, R0, UR5, PT ;  /* 0x0000000500007c0c */ /* 0x000fe2000bf26270 */
[----:B------:R4:W-:Y:S01]  /*a0270*/  @P0 STG.E desc[UR6][R16.64], R201 ;  /* 0x000000c910000986 */ /* 0x0009e2000c101906 */
[----:B------:R-:W-:-:S03]  /*a0280*/  ISETP.LT.AND P4, PT, R14, UR4, !P4 ;  /* 0x000000040e007c0c */ /* 0x000fc6000e781270 */
[----:B------:R4:W-:Y:S01]  /*a0290*/  @P3 STG.E desc[UR6][R18.64], R197 ;  /* 0x000000c512003986 */ /* 0x0009e2000c101906 */
[----:B------:R-:W-:-:S03]  /*a02a0*/  ISETP.LT.AND P3, PT, R12, UR4, !P1 ;  /* 0x000000040c007c0c */ /* 0x000fc6000cf61270 */
[----:B------:R4:W-:Y:S01]  /*a02b0*/  @P6 STG.E desc[UR6][R20.64], R226 ;  /* 0x000000e214006986 */ /* 0x0009e2000c101906 */
[----:B------:R-:W-:Y:S01]  /*a02c0*/  ISETP.LT.AND P6, PT, R11, UR4, !P1 ;  /* 0x000000040b007c0c */ /* 0x000fe2000cfc1270 */
[----:B-1----:R-:W-:Y:S02]  /*a02d0*/  IMAD.WIDE R22, R146, 0x4, R6 ;  /* 0x0000000492167825 */ /* 0x002fe400078e0206 */
[----:B------:R-:W-:Y:S01]  /*a02e0*/  @P5 STG.E desc[UR6][R26.64], R222 ;  /* 0x000000de1a005986 */ /* 0x000fe2000c101906 */
[----:B------:R-:W-:Y:S01]  /*a02f0*/  ISETP.LT.AND P5, PT, R13, UR4, !P1 ;  /* 0x000000040d007c0c */ /* 0x000fe2000cfa1270 */
[----:B------:R-:W-:Y:S02]  /*a0300*/  VIADD R15, R10, 0x1de ;  /* 0x000001de0a0f7836 */ /* 0x000fe40000000000 */
[----:B------:R1:W-:Y:S01]  /*a0310*/  @P2 STG.E desc[UR6][R22.64], R218 ;  /* 0x000000da16002986 */ /* 0x0003e2000c101906 */
[----:B----4-:R-:W-:-:S04]  /*a0320*/  IMAD.WIDE R16, R146, 0x4, R8 ;  /* 0x0000000492107825 */ /* 0x010fc800078e0208 */
[----:B------:R-:W-:Y:S01]  /*a0330*/  IMAD.WIDE R18, R144, 0x4, R2 ;  /* 0x0000000490127825 */ /* 0x000fe200078e0202 */
[----:B------:R-:W-:-:S03]  /*a0340*/  ISETP.GE.AND P0, PT, R15, UR5, PT ;  /* 0x000000050f007c0c */ /* 0x000fc6000bf06270 */
[----:B------:R-:W-:-:S04]  /*a0350*/  IMAD.WIDE R20, R144, 0x4, R4 ;  /* 0x0000000490147825 */ /* 0x000fc800078e0204 */
[----:B------:R-:W-:-:S04]  /*a0360*/  IMAD.WIDE R24, R144, 0x4, R6 ;  /* 0x0000000490187825 */ /* 0x000fc800078e0206 */
[----:B-1----:R-:W-:Y:S02]  /*a0370*/  IMAD.WIDE R22, R144, 0x4, R8 ;  /* 0x0000000490167825 */ /* 0x002fe400078e0208 */
[----:B------:R-:W4:Y:S01]  /*a0380*/  LDL.LU R144, [R1+0x2848] ;  /* 0x0028480001907983 */ /* 0x000f220000300800 */
[----:B------:R-:W-:-:S03]  /*a0390*/  ISETP.LT.AND P1, PT, R14, UR4, !P1 ;  /* 0x000000040e007c0c */ /* 0x000fc6000cf21270 */
[----:B------:R1:W-:Y:S01]  /*a03a0*/  @P4 STG.E desc[UR6][R16.64], R214 ;  /* 0x000000d610004986 */ /* 0x0003e2000c101906 */
[----:B------:R-:W-:-:S03]  /*a03b0*/  ISETP.LT.AND P4, PT, R11, UR4, !P0 ;  /* 0x000000040b007c0c */ /* 0x000fc6000c781270 */
[----:B------:R1:W-:Y:S04]  /*a03c0*/  @P6 STG.E desc[UR6][R18.64], R210 ;  /* 0x000000d212006986 */ /* 0x0003e8000c101906 */
[----:B------:R1:W-:Y:S01]  /*a03d0*/  @P3 STG.E desc[UR6][R20.64], R206 ;  /* 0x000000ce14003986 */ /* 0x0003e2000c101906 */
[----:B------:R-:W-:-:S03]  /*a03e0*/  ISETP.LT.AND P3, PT, R13, UR4, !P0 ;  /* 0x000000040d007c0c */ /* 0x000fc6000c761270 */
[----:B------:R3:W-:Y:S01]  /*a03f0*/  @P5 STG.E desc[UR6][R24.64], R202 ;  /* 0x000000ca18005986 */ /* 0x0007e2000c101906 */
[----:B------:R-:W-:-:S03]  /*a0400*/  ISETP.LT.AND P5, PT, R12, UR4, !P0 ;  /* 0x000000040c007c0c */ /* 0x000fc6000c7a1270 */
[----:B------:R3:W-:Y:S01]  /*a0410*/  @P1 STG.E desc[UR6][R22.64], R198 ;  /* 0x000000c616001986 */ /* 0x0007e2000c101906 */
[----:B--2---:R-:W-:-:S04]  /*a0420*/  IMAD.WIDE R26, R143, 0x4, R2 ;  /* 0x000000048f1a7825 */ /* 0x004fc800078e0202 */
[----:B-1----:R-:W-:-:S04]  /*a0430*/  IMAD.WIDE R16, R143, 0x4, R4 ;  /* 0x000000048f107825 */ /* 0x002fc800078e0204 */
[----:B------:R-:W-:-:S04]  /*a0440*/  IMAD.WIDE R18, R143, 0x4, R6 ;  /* 0x000000048f127825 */ /* 0x000fc800078e0206 */
[----:B------:R-:W-:Y:S02]  /*a0450*/  IMAD.WIDE R20, R143, 0x4, R8 ;  /* 0x000000048f147825 */ /* 0x000fe400078e0208 */
[----:B------:R-:W2:Y:S04]  /*a0460*/  LDL.LU R143, [R1+0x2840] ;  /* 0x00284000018f7983 */ /* 0x000ea80000300800 */
[----:B------:R-:W-:Y:S04]  /*a0470*/  @P4 STG.E desc[UR6][R26.64], R227 ;  /* 0x000000e31a004986 */ /* 0x000fe8000c101906 */
[----:B------:R1:W-:Y:S04]  /*a0480*/  @P5 STG.E desc[UR6][R16.64], R223 ;  /* 0x000000df10005986 */ /* 0x0003e8000c101906 */
[----:B------:R1:W-:Y:S01]  /*a0490*/  @P3 STG.E desc[UR6][R18.64], R219 ;  /* 0x000000db12003986 */ /* 0x0003e2000c101906 */
[----:B---3--:R-:W-:-:S04]  /*a04a0*/  IMAD.WIDE R24, R142, 0x4, R2 ;  /* 0x000000048e187825 */ /* 0x008fc800078e0202 */
[----:B------:R-:W-:-:S04]  /*a04b0*/  IMAD.WIDE R22, R142, 0x4, R4 ;  /* 0x000000048e167825 */ /* 0x000fc800078e0204 */
[----:B-1----:R-:W-:-:S04]  /*a04c0*/  IMAD.WIDE R16, R142, 0x4, R6 ;  /* 0x000000048e107825 */ /* 0x002fc800078e0206 */
[----:B------:R-:W-:Y:S02]  /*a04d0*/  IMAD.WIDE R18, R142, 0x4, R8 ;  /* 0x000000048e127825 */ /* 0x000fe400078e0208 */
[----:B------:R-:W3:Y:S02]  /*a04e0*/  LDL.LU R142, [R1+0x283c] ;  /* 0x00283c00018e7983 */ /* 0x000ee40000300800 */
[----:B------:R-:W-:Y:S01]  /*a04f0*/  VIADD R0, R10, 0x1df ;  /* 0x000001df0a007836 */ /* 0x000fe20000000000 */
[----:B------:R-:W-:Y:S01]  /*a0500*/  ISETP.LT.AND P0, PT, R14, UR4, !P0 ;  /* 0x000000040e007c0c */ /* 0x000fe2000c701270 */
[----:B------:R-:W3:Y:S03]  /*a0510*/  LDL.LU R146, [R1+0x2834] ;  /* 0x0028340001927983 */ /* 0x000ee60000300800 */
[----:B------:R-:W-:-:S04]  /*a0520*/  ISETP.GE.AND P2, PT, R0, UR5, PT ;  /* 0x0000000500007c0c */ /* 0x000fc8000bf46270 */
[----:B------:R-:W-:Y:S01]  /*a0530*/  ISETP.LT.AND P6, PT, R11, UR4, !P2 ;  /* 0x000000040b007c0c */ /* 0x000fe2000d7c1270 */
[----:B------:R-:W-:Y:S01]  /*a0540*/  VIADD R0, R10, 0x1e0 ;  /* 0x000001e00a007836 */ /* 0x000fe20000000000 */
[----:B------:R-:W-:Y:S02]  /*a0550*/  ISETP.LT.AND P4, PT, R12, UR4, !P2 ;  /* 0x000000040c007c0c */ /* 0x000fe4000d781270 */
[----:B------:R-:W-:Y:S02]  /*a0560*/  ISETP.LT.AND P3, PT, R13, UR4, !P2 ;  /* 0x000000040d007c0c */ /* 0x000fe4000d761270 */
[----:B------:R-:W-:Y:S01]  /*a0570*/  ISETP.GE.AND P1, PT, R0, UR5, PT ;  /* 0x0000000500007c0c */ /* 0x000fe2000bf26270 */
[----:B------:R4:W-:Y:S01]  /*a0580*/  @P0 STG.E desc[UR6][R20.64], R215 ;  /* 0x000000d714000986 */ /* 0x0009e2000c101906 */
[----:B------:R-:W-:Y:S02]  /*a0590*/  ISETP.LT.AND P2, PT, R14, UR4, !P2 ;  /* 0x000000040e007c0c */ /* 0x000fe4000d741270 */
[----:B------:R-:W-:-:S03]  /*a05a0*/  ISETP.LT.AND P5, PT, R11, UR4, !P1 ;  /* 0x000000040b007c0c */ /* 0x000fc6000cfa1270 */
[----:B------:R1:W-:Y:S01]  /*a05b0*/  @P6 STG.E desc[UR6][R24.64], R211 ;  /* 0x000000d318006986 */ /* 0x0003e2000c101906 */
[----:B------:R-:W-:Y:S01]  /*a05c0*/  ISETP.LT.AND P6, PT, R12, UR4, !P1 ;  /* 0x000000040c007c0c */ /* 0x000fe2000cfc1270 */
[----:B------:R-:W-:Y:S02]  /*a05d0*/  VIADD R15, R10, 0x1e1 ;  /* 0x000001e10a0f7836 */ /* 0x000fe40000000000 */
[----:B------:R1:W-:Y:S04]  /*a05e0*/  @P4 STG.E desc[UR6][R22.64], R207 ;  /* 0x000000cf16004986 */ /* 0x0003e8000c101906 */
[----:B------:R1:W-:Y:S01]  /*a05f0*/  @P3 STG.E desc[UR6][R16.64], R203 ;  /* 0x000000cb10003986 */ /* 0x0003e2000c101906 */
[----:B------:R-:W-:Y:S02]  /*a0600*/  ISETP.GE.AND P0, PT, R15, UR5, PT ;  /* 0x000000050f007c0c */ /* 0x000fe4000bf06270 */
[----:B------:R-:W-:Y:S01]  /*a0610*/  ISETP.LT.AND P3, PT, R13, UR4, !P1 ;  /* 0x000000040d007c0c */ /* 0x000fe2000cf61270 */
[----:B------:R2:W-:Y:S01]  /*a0620*/  @P2 STG.E desc[UR6][R18.64], R199 ;  /* 0x000000c712002986 */ /* 0x0005e2000c101906 */
[----:B------:R-:W-:-:S02]  /*a0630*/  ISETP.LT.AND P1, PT, R14, UR4, !P1 ;  /* 0x000000040e007c0c */ /* 0x000fc4000cf21270 */
[----:B------:R-:W-:Y:S01]  /*a0640*/  ISETP.LT.AND P2, PT, R11, UR4, !P0 ;  /* 0x000000040b007c0c */ /* 0x000fe2000c741270 */
[----:B----4-:R-:W-:-:S04]  /*a0650*/  IMAD.WIDE R20, R144, 0x4, R2 ;  /* 0x0000000490147825 */ /* 0x010fc800078e0202 */
[----:B-1----:R-:W-:-:S04]  /*a0660*/  IMAD.WIDE R24, R144, 0x4, R4 ;  /* 0x0000000490187825 */ /* 0x002fc800078e0204 */
[----:B------:R-:W-:-:S04]  /*a0670*/  IMAD.WIDE R22, R144, 0x4, R6 ;  /* 0x0000000490167825 */ /* 0x000fc800078e0206 */
[----:B------:R-:W-:Y:S02]  /*a0680*/  IMAD.WIDE R16, R144, 0x4, R8 ;  /* 0x0000000490107825 */ /* 0x000fe400078e0208 */
[----:B------:R-:W4:Y:S04]  /*a0690*/  LDL.LU R144, [R1+0x2830] ;  /* 0x0028300001907983 */ /* 0x000f280000300800 */
[----:B------:R1:W-:Y:S04]  /*a06a0*/  @P5 STG.E desc[UR6][R20.64], R192 ;  /* 0x000000c014005986 */ /* 0x0003e8000c101906 */
[----:B------:R1:W-:Y:S01]  /*a06b0*/  @P6 STG.E desc[UR6][R24.64], R188 ;  /* 0x000000bc18006986 */ /* 0x0003e2000c101906 */
[----:B------:R-:W-:-:S03]  /*a06c0*/  ISETP.LT.AND P6, PT, R12, UR4, !P0 ;  /* 0x000000040c007c0c */ /* 0x000fc6000c7c1270 */
[----:B------:R-:W-:Y:S04]  /*a06d0*/  @P3 STG.E desc[UR6][R22.64], R184 ;  /* 0x000000b816003986 */ /* 0x000fe8000c101906 */
[----:B------:R3:W-:Y:S01]  /*a06e0*/  @P1 STG.E desc[UR6][R16.64], R180 ;  /* 0x000000b410001986 */ /* 0x0007e2000c101906 */
[----:B--2---:R-:W-:-:S04]  /*a06f0*/  IMAD.WIDE R18, R143, 0x4, R2 ;  /* 0x000000048f127825 */ /* 0x004fc800078e0202 */
[----:B-1----:R-:W-:-:S04]  /*a0700*/  IMAD.WIDE R20, R143, 0x4, R4 ;  /* 0x000000048f147825 */ /* 0x002fc800078e0204 */
[----:B------:R-:W-:-:S04]  /*a0710*/  IMAD.WIDE R24, R143, 0x4, R6 ;  /* 0x000000048f187825 */ /* 0x000fc800078e0206 */
[----:B------:R-:W-:Y:S02]  /*a0720*/  IMAD.WIDE R26, R143, 0x4, R8 ;  /* 0x000000048f1a7825 */ /* 0x000fe400078e0208 */
        /* <DEDUP_REMOVED lines=9> */
[----:B------:R-:W-:Y:S01]  /*a07c0*/  VIADD R0, R10, 0x1e2 ;  /* 0x000001e20a007836 */ /* 0x000fe20000000000 */
[----:B------:R-:W-:-:S04]  /*a07d0*/  ISETP.LT.AND P0, PT, R14, UR4, !P0 ;  /* 0x000000040e007c0c */ /* 0x000fc8000c701270 */
[----:B------:R-:W-:Y:S01]  /*a07e0*/  ISETP.GE.AND P4, PT, R0, UR5, PT ;  /* 0x0000000500007c0c */ /* 0x000fe2000bf86270 */
[----:B------:R-:W-:-:S03]  /*a07f0*/  VIADD R0, R10, 0x1e3 ;  /* 0x000001e30a007836 */ /* 0x000fc60000000000 */
[----:B------:R-:W-:Y:S02]  /*a0800*/  ISETP.LT.AND P1, PT, R11, UR4, !P4 ;  /* 0x000000040b007c0c */ /* 0x000fe4000e721270 */
[----:B------:R-:W-:Y:S01]  /*a0810*/  ISETP.GE.AND P3, PT, R0, UR5, PT ;  /* 0x0000000500007c0c */ /* 0x000fe2000bf66270 */
[----:B------:R1:W-:Y:S01]  /*a0820*/  @P5 STG.E desc[UR6][R24.64], R136 ;  /* 0x0000008818005986 */ /* 0x0003e2000c101906 */
[----:B------:R-:W-:-:S03]  /*a0830*/  ISETP.LT.AND P2, PT, R12, UR4, !P4 ;  /* 0x000000040c007c0c */ /* 0x000fc6000e741270 */
[----:B------:R1:W-:Y:S01]  /*a0840*/  @P0 STG.E desc[UR6][R26.64], R132 ;  /* 0x000000841a000986 */ /* 0x0003e2000c101906 */
[----:B------:R-:W-:Y:S02]  /*a0850*/  ISETP.LT.AND P0, PT, R13, UR4, !P4 ;  /* 0x000000040d007c0c */ /* 0x000fe4000e701270 */
[----:B------:R-:W-:Y:S02]  /*a0860*/  ISETP.LT.AND P4, PT, R14, UR4, !P4 ;  /* 0x000000040e007c0c */ /* 0x000fe4000e781270 */
[----:B------:R-:W-:Y:S02]  /*a0870*/  ISETP.LT.AND P6, PT, R11, UR4, !P3 ;  /* 0x000000040b007c0c */ /* 0x000fe4000dfc1270 */
[----:B------:R-:W-:Y:S01]  /*a0880*/  ISETP.LT.AND P5, PT, R12, UR4, !P3 ;  /* 0x000000040c007c0c */ /* 0x000fe2000dfa1270 */
[----:B------:R-:W-:Y:S01]  /*a0890*/  VIADD R0, R10, 0x1e4 ;  /* 0x000001e40a007836 */ /* 0x000fe20000000000 */
[----:B------:R4:W-:Y:S01]  /*a08a0*/  @P1 STG.E desc[UR6][R16.64], R193 ;  /* 0x000000c110001986 */ /* 0x0009e2000c101906 */
[----:B-1----:R-:W-:-:S03]  /*a08b0*/  IMAD.WIDE R24, R146, 0x4, R2 ;  /* 0x0000000492187825 */ /* 0x002fc600078e0202 */
[----:B------:R-:W-:Y:S01]  /*a08c0*/  @P2 STG.E desc[UR6][R22.64], R189 ;  /* 0x000000bd16002986 */ /* 0x000fe2000c101906 */
[----:B------:R-:W-:Y:S01]  /*a08d0*/  ISETP.GE.AND P1, PT, R0, UR5, PT ;  /* 0x0000000500007c0c */ /* 0x000fe2000bf26270 */
[----:B------:R-:W-:Y:S01]  /*a08e0*/  IMAD.WIDE R26, R146, 0x4, R4 ;  /* 0x00000004921a7825 */ /* 0x000fe200078e0204 */
[----:B------:R-:W-:Y:S01]  /*a08f0*/  ISETP.LT.AND P2, PT, R13, UR4, !P3 ;  /* 0x000000040d007c0c */ /* 0x000fe2000df41270 */
[----:B------:R1:W-:Y:S01]  /*a0900*/  @P0 STG.E desc[UR6][R18.64], R185 ;  /* 0x000000b912000986 */ /* 0x0003e2000c101906 */
[----:B------:R-:W-:-:S03]  /*a0910*/  ISETP.LT.AND P3, PT, R14, UR4, !P3 ;  /* 0x000000040e007c0c */ /* 0x000fc6000df61270 */
[----:B------:R1:W-:Y:S01]  /*a0920*/  @P4 STG.E desc[UR6][R20.64], R181 ;  /* 0x000000b514004986 */ /* 0x0003e2000c101906 */
[----:B------:R-:W-:-:S03]  /*a0930*/  ISETP.LT.AND P4, PT, R12, UR4, !P1 ;  /* 0x000000040c007c0c */ /* 0x000fc6000cf81270 */
[----:B------:R1:W-:Y:S01]  /*a0940*/  @P6 STG.E desc[UR6][R24.64], R177 ;  /* 0x000000b118006986 */ /* 0x0003e2000c101906 */
[----:B------:R-:W-:-:S03]  /*a0950*/  ISETP.LT.AND P6, PT, R11, UR4, !P1 ;  /* 0x000000040b007c0c */ /* 0x000fc6000cfc1270 */
[----:B------:R-:W-:Y:S01]  /*a0960*/  @P5 STG.E desc[UR6][R26.64], R173 ;  /* 0x000000ad1a005986 */ /* 0x000fe2000c101906 */
[----:B------:R-:W-:Y:S01]  /*a0970*/  ISETP.LT.AND P5, PT, R13, UR4, !P1 ;  /* 0x000000040d007c0c */ /* 0x000fe2000cfa1270 */
[----:B----4-:R-:W-:-:S04]  /*a0980*/  IMAD.WIDE R16, R146, 0x4, R6 ;  /* 0x0000000492107825 */ /* 0x010fc800078e0206 */
[----:B------:R-:W-:Y:S02]  /*a0990*/  VIADD R15, R10, 0x1e5 ;  /* 0x000001e50a0f7836 */ /* 0x000fe40000000000 */
[----:B-1----:R-:W-:Y:S01]  /*a09a0*/  IMAD.WIDE R18, R146, 0x4, R8 ;  /* 0x0000000492127825 */ /* 0x002fe200078e0208 */
[----:B------:R1:W-:Y:S03]  /*a09b0*/  @P2 STG.E desc[UR6][R16.64], R137 ;  /* 0x0000008910002986 */ /* 0x0003e6000c101906 */
[----:B------:R-:W-:Y:S01]  /*a09c0*/  IMAD.WIDE R20, R144, 0x4, R2 ;  /* 0x0000000490147825 */ /* 0x000fe200078e0202 */
[----:B------:R-:W-:-:S03]  /*a09d0*/  ISETP.GE.AND P0, PT, R15, UR5, PT ;  /* 0x000000050f007c0c */ /* 0x000fc6000bf06270 */
[C---:B------:R-:W-:Y:S01]  /*a09e0*/  IMAD.WIDE R22, R144.reuse, 0x4, R4 ;  /* 0x0000000490167825 */ /* 0x040fe200078e0204 */
[----:B------:R4:W-:Y:S03]  /*a09f0*/  @P3 STG.E desc[UR6][R18.64], R133 ;  /* 0x0000008512003986 */ /* 0x0009e6000c101906 */
[C---:B------:R-:W-:Y:S01]  /*a0a00*/  IMAD.WIDE R24, R144.reuse, 0x4, R6 ;  /* 0x0000000490187825 */ /* 0x040fe200078e0206 */
[----:B------:R4:W-:Y:S03]  /*a0a10*/  @P6 STG.E desc[UR6][R20.64], R194 ;  /* 0x000000c214006986 */ /* 0x0009e6000c101906 */
[----:B-1----:R-:W-:Y:S02]  /*a0a20*/  IMAD.WIDE R16, R144, 0x4, R8 ;  /* 0x0000000490107825 */ /* 0x002fe400078e0208 */
[----:B------:R-:W3:Y:S01]  /*a0a30*/  LDL.LU R144, [R1+0x2818] ;  /* 0x0028180001907983 */ /* 0x000ee20000300800 */
[----:B------:R-:W-:-:S02]  /*a0a40*/  ISETP.LT.AND P1, PT, R14, UR4, !P1 ;  /* 0x000000040e007c0c */ /* 0x000fc4000cf21270 */
[----:B------:R-:W-:Y:S01]  /*a0a50*/  ISETP.LT.AND P3, PT, R11, UR4, !P0 ;  /* 0x000000040b007c0c */ /* 0x000fe2000c761270 */
[----:B------:R1:W-:Y:S01]  /*a0a60*/  @P4 STG.E desc[UR6][R22.64], R190 ;  /* 0x000000be16004986 */ /* 0x0003e2000c101906 */
[----:B------:R-:W-:-:S03]  /*a0a70*/  ISETP.LT.AND P4, PT, R13, UR4, !P0 ;  /* 0x000000040d007c0c */ /* 0x000fc6000c781270 */
[----:B------:R3:W-:Y:S01]  /*a0a80*/  @P5 STG.E desc[UR6][R24.64], R186 ;  /* 0x000000ba18005986 */ /* 0x0007e2000c101906 */
[----:B------:R-:W-:-:S05]  /*a0a90*/  ISETP.LT.AND P5, PT, R12, UR4, !P0 ;  /* 0x000000040c007c0c */ /* 0x000fca000c7a1270 */
[----:B------:R3:W-:Y:S01]  /*a0aa0*/  @P1 STG.E desc[UR6][R16.64], R182 ;  /* 0x000000b610001986 */ /* 0x0007e2000c101906 */
[----:B--2---:R-:W-:-:S04]  /*a0ab0*/  IMAD.WIDE R26, R143, 0x4, R2 ;  /* 0x000000048f1a7825 */ /* 0x004fc800078e0202 */
[----:B----4-:R-:W-:-:S04]  /*a0ac0*/  IMAD.WIDE R18, R143, 0x4, R4 ;  /* 0x000000048f127825 */ /* 0x010fc800078e0204 */
[----:B------:R-:W-:-:S04]  /*a0ad0*/  IMAD.WIDE R20, R143, 0x4, R6 ;  /* 0x000000048f147825 */ /* 0x000fc800078e0206 */
[----:B-1----:R-:W-:Y:S02]  /*a0ae0*/  IMAD.WIDE R22, R143, 0x4, R8 ;  /* 0x000000048f167825 */ /* 0x002fe400078e0208 */
[----:B------:R-:W2:Y:S04]  /*a0af0*/  LDL.LU R143, [R1+0x2810] ;  /* 0x00281000018f7983 */ /* 0x000ea80000300800 */
[----:B------:R-:W-:Y:S04]  /*a0b00*/  @P3 STG.E desc[UR6][R26.64], R178 ;  /* 0x000000b21a003986 */ /* 0x000fe8000c101906 */
[----:B------:R1:W-:Y:S04]  /*a0b10*/  @P5 STG.E desc[UR6][R18.64], R174 ;  /* 0x000000ae12005986 */ /* 0x0003e8000c101906 */
[----:B------:R4:W-:Y:S01]  /*a0b20*/  @P4 STG.E desc[UR6][R20.64], R138 ;  /* 0x0000008a14004986 */ /* 0x0009e2000c101906 */
[----:B---3--:R-:W-:-:S04]  /*a0b30*/  IMAD.WIDE R24, R142, 0x4, R2 ;  /* 0x000000048e187825 */ /* 0x008fc800078e0202 */
[----:B------:R-:W-:-:S04]  /*a0b40*/  IMAD.WIDE R16, R142, 0x4, R4 ;  /* 0x000000048e107825 */ /* 0x000fc800078e0204 */
[----:B-1----:R-:W-:-:S04]  /*a0b50*/  IMAD.WIDE R18, R142, 0x4, R6 ;  /* 0x000000048e127825 */ /* 0x002fc800078e0206 */
[----:B----4-:R-:W-:Y:S02]  /*a0b60*/  IMAD.WIDE R20, R142, 0x4, R8 ;  /* 0x000000048e147825 */ /* 0x010fe400078e0208 */
[----:B------:R-:W3:Y:S02]  /*a0b70*/  LDL.LU R142, [R1+0x280c] ;  /* 0x00280c00018e7983 */ /* 0x000ee40000300800 */
[----:B------:R-:W-:Y:S01]  /*a0b80*/  VIADD R0, R10, 0x1e6 ;  /* 0x000001e60a007836 */ /* 0x000fe20000000000 */
[----:B------:R-:W-:Y:S01]  /*a0b90*/  ISETP.LT.AND P0, PT, R14, UR4, !P0 ;  /* 0x000000040e007c0c */ /* 0x000fe2000c701270 */
[----:B------:R-:W-:Y:S01]  /*a0ba0*/  VIADD R15, R10, 0x1e8 ;  /* 0x000001e80a0f7836 */ /* 0x000fe20000000000 */
[----:B------:R-:W4:Y:S02]  /*a0bb0*/  LDL.LU R146, [R1+0x2808] ;  /* 0x0028080001927983 */ /* 0x000f240000300800 */
        /* <DEDUP_REMOVED lines=10> */
[----:B------:R-:W-:Y:S02]  /*a0c60*/  ISETP.LT.AND P6, PT, R12, UR4, !P1 ;  /* 0x000000040c007c0c */ /* 0x000fe4000cfc1270 */
[----:B------:R-:W-:Y:S01]  /*a0c70*/  ISETP.GE.AND P0, PT, R15, UR5, PT ;  /* 0x000000050f007c0c */ /* 0x000fe2000bf06270 */
[----:B------:R1:W-:Y:S04]  /*a0c80*/  @P3 STG.E desc[UR6][R16.64], R191 ;  /* 0x000000bf10003986 */ /* 0x0003e8000c101906 */
[----:B------:R1:W-:Y:S01]  /*a0c90*/  @P4 STG.E desc[UR6][R18.64], R187 ;  /* 0x000000bb12004986 */ /* 0x0003e2000c101906 */
[----:B------:R-:W-:Y:S02]  /*a0ca0*/  ISETP.LT.AND P4, PT, R13, UR4, !P1 ;  /* 0x000000040d007c0c */ /* 0x000fe4000cf81270 */
[----:B------:R-:W-:Y:S01]  /*a0cb0*/  ISETP.LT.AND P1, PT, R14, UR4, !P1 ;  /* 0x000000040e007c0c */ /* 0x000fe2000cf21270 */
[----:B------:R2:W-:Y:S01]  /*a0cc0*/  @P2 STG.E desc[UR6][R20.64], R183 ;  /* 0x000000b714002986 */ /* 0x0005e2000c101906 */
[----:B------:R-:W-:Y:S01]  /*a0cd0*/  ISETP.LT.AND P2, PT, R11, UR4, !P0 ;  /* 0x000000040b007c0c */ /* 0x000fe2000c741270 */
[----:B-1----:R-:W-:-:S04]  /*a0ce0*/  IMAD.WIDE R22, R144, 0x4, R2 ;  /* 0x0000000490167825 */ /* 0x002fc800078e0202 */
[----:B------:R-:W-:Y:S01]  /*a0cf0*/  IMAD.WIDE R24, R144, 0x4, R4 ;  /* 0x0000000490187825 */ /* 0x000fe200078e0204 */
[----:B------:R1:W-:Y:S04]  /*a0d00*/  @P5 STG.E desc[UR6][R22.64], R179 ;  /* 0x000000b316005986 */ /* 0x0003e8000c101906 */
[----:B------:R1:W-:Y:S01]  /*a0d10*/  @P6 STG.E desc[UR6][R24.64], R175 ;  /* 0x000000af18006986 */ /* 0x0003e2000c101906 */
[----:B------:R-:W-:Y:S01]  /*a0d20*/  ISETP.LT.AND P6, PT, R12, UR4, !P0 ;  /* 0x000000040c007c0c */ /* 0x000fe2000c7c1270 */
[----:B------:R-:W-:-:S04]  /*a0d30*/  IMAD.WIDE R16, R144, 0x4, R6 ;  /* 0x0000000490107825 */ /* 0x000fc800078e0206 */
[----:B------:R-:W-:Y:S01]  /*a0d40*/  IMAD.WIDE R18, R144, 0x4, R8 ;  /* 0x0000000490127825 */ /* 0x000fe200078e0208 */
[----:B------:R3:W-:Y:S04]  /*a0d50*/  @P4 STG.E desc[UR6][R16.64], R139 ;  /* 0x0000008b10004986 */ /* 0x0007e8000c101906 */
        /* <DEDUP_REMOVED lines=15> */
[----:B------:R-:W3:Y:S01]  /*a0e50*/  LDL.LU R144, [R1+0x27e8] ;  /* 0x0027e80001907983 */ /* 0x000ee20000300800 */
[----:B------:R-:W-:Y:S02]  /*a0e60*/  ISETP.LT.AND P0, PT, R14, UR4, !P0 ;  /* 0x000000040e007c0c */ /* 0x000fe4000c701270 */
[----:B------:R-:W-:Y:S01]  /*a0e70*/  ISETP.GE.AND P3, PT, R0, UR5, PT ;  /* 0x0000000500007c0c */ /* 0x000fe2000bf66270 */
[----:B------:R-:W-:-:S03]  /*a0e80*/  VIADD R0, R10, 0x1ea ;  /* 0x000001ea0a007836 */ /* 0x000fc60000000000 */
[----:B------:R-:W-:Y:S02]  /*a0e90*/  ISETP.LT.AND P1, PT, R11, UR4, !P3 ;  /* 0x000000040b007c0c */ /* 0x000fe4000df21270 */
[----:B------:R-:W-:Y:S02]  /*a0ea0*/  ISETP.LT.AND P2, PT, R12, UR4, !P3 ;  /* 0x000000040c007c0c */ /* 0x000fe4000df41270 */
[----:B------:R-:W-:Y:S01]  /*a0eb0*/  ISETP.GE.AND P4, PT, R0, UR5, PT ;  /* 0x0000000500007c0c */ /* 0x000fe2000bf86270 */
[----:B------:R4:W-:Y:S04]  /*a0ec0*/  @P5 STG.E desc[UR6][R24.64], R120 ;  /* 0x0000007818005986 */ /* 0x0009e8000c101906 */
[----:B------:R1:W-:Y:S01]  /*a0ed0*/  @P0 STG.E desc[UR6][R26.64], R116 ;  /* 0x000000741a000986 */ /* 0x0003e2000c101906 */
[----:B------:R-:W-:-:S02]  /*a0ee0*/  ISETP.LT.AND P0, PT, R13, UR4, !P3 ;  /* 0x000000040d007c0c */ /* 0x000fc4000df01270 */
[----:B------:R-:W-:Y:S01]  /*a0ef0*/  ISETP.LT.AND P3, PT, R14, UR4, !P3 ;  /* 0x000000040e007c0c */ /* 0x000fe2000df61270 */
[----:B------:R1:W-:Y:S01]  /*a0f00*/  @P1 STG.E desc[UR6][R16.64], R112 ;  /* 0x0000007010001986 */ /* 0x0003e2000c101906 */
[----:B------:R-:W-:Y:S02]  /*a0f10*/  ISETP.LT.AND P6, PT, R11, UR4, !P4 ;  /* 0x000000040b007c0c */ /* 0x000fe4000e7c1270 */
[----:B------:R-:W-:Y:S01]  /*a0f20*/  ISETP.LT.AND P5, PT, R12, UR4, !P4 ;  /* 0x000000040c007c0c */ /* 0x000fe2000e7a1270 */
[----:B------:R1:W-:Y:S01]  /*a0f30*/  @P2 STG.E desc[UR6][R18.64], R108 ;  /* 0x0000006c12002986 */ /* 0x0003e2000c101906 */
[----:B------:R-:W-:Y:S01]  /*a0f40*/  ISETP.LT.AND P2, PT, R13, UR4, !P4 ;  /* 0x000000040d007c0c */ /* 0x000fe2000e741270 */
[----:B------:R-:W-:Y:S02]  /*a0f50*/  VIADD R0, R10, 0x1eb ;  /* 0x000001eb0a007836 */ /* 0x000fe40000000000 */
[----:B----4-:R-:W-:Y:S02]  /*a0f60*/  IMAD.WIDE R24, R146, 0x4, R2 ;  /* 0x0000000492187825 */ /* 0x010fe400078e0202 */
[----:B------:R2:W-:Y:S01]  /*a0f70*/  @P0 STG.E desc[UR6][R20.64], R104 ;  /* 0x0000006814000986 */ /* 0x0005e2000c101906 */
[----:B------:R-:W-:Y:S01]  /*a0f80*/  ISETP.GE.AND P1, PT, R0, UR5, PT ;  /* 0x0000000500007c0c */ /* 0x000fe2000bf26270 */
[----:B-1----:R-:W-:Y:S01]  /*a0f90*/  IMAD.WIDE R26, R146, 0x4, R4 ;  /* 0x00000004921a7825 */ /* 0x002fe200078e0204 */
[----:B------:R-:W-:Y:S01]  /*a0fa0*/  ISETP.LT.AND P4, PT, R14, UR4, !P4 ;  /* 0x000000040e007c0c */ /* 0x000fe2000e781270 */
[----:B------:R1:W-:Y:S02]  /*a0fb0*/  @P3 STG.E desc[UR6][R22.64], R100 ;  /* 0x0000006416003986 */ /* 0x0003e4000c101906 */
[----:B------:R-:W-:-:S02]  /*a0fc0*/  IMAD.WIDE R16, R146, 0x4, R6 ;  /* 0x0000000492107825 */ /* 0x000fc400078e0206 */
[----:B------:R4:W-:Y:S01]  /*a0fd0*/  @P6 STG.E desc[UR6][R24.64], R129 ;  /* 0x0000008118006986 */ /* 0x0009e2000c101906 */
[----:B------:R-:W-:Y:S02]  /*a0fe0*/  ISETP.LT.AND P6, PT, R11, UR4, !P1 ;  /* 0x000000040b007c0c */ /* 0x000fe4000cfc1270 */
[----:B------:R-:W-:Y:S01]  /*a0ff0*/  ISETP.LT.AND P3, PT, R12, UR4, !P1 ;  /* 0x000000040c007c0c */ /* 0x000fe2000cf61270 */
[----:B------:R-:W-:Y:S04]  /*a1000*/  @P5 STG.E desc[UR6][R26.64], R125 ;  /* 0x0000007d1a005986 */ /* 0x000fe8000c101906 */
[----:B------:R4:W-:Y:S01]  /*a1010*/  @P2 STG.E desc[UR6][R16.64], R121 ;  /* 0x0000007910002986 */ /* 0x0009e2000c101906 */
[----:B------:R-:W-:-:S05]  /*a1020*/  IMAD.WIDE R18, R146, 0x4, R8 ;  /* 0x0000000492127825 */ /* 0x000fca00078e0208 */
[----:B------:R3:W-:Y:S01]  /*a1030*/  @P4 STG.E desc[UR6][R18.64], R117 ;  /* 0x0000007512004986 */ /* 0x0007e2000c101906 */
[----:B--2---:R-:W-:-:S04]  /*a1040*/  IMAD.WIDE R20, R143, 0x4, R2 ;  /* 0x000000048f147825 */ /* 0x004fc800078e0202 */
[----:B-1----:R-:W-:-:S04]  /*a1050*/  IMAD.WIDE R22, R143, 0x4, R4 ;  /* 0x000000048f167825 */ /* 0x002fc800078e0204 */
[----:B----4-:R-:W-:-:S04]  /*a1060*/  IMAD.WIDE R24, R143, 0x4, R6 ;  /* 0x000000048f187825 */ /* 0x010fc800078e0206 */
[----:B------:R-:W-:Y:S02]  /*a1070*/  IMAD.WIDE R16, R143, 0x4, R8 ;  /* 0x000000048f107825 */ /* 0x000fe400078e0208 */
[----:B------:R-:W2:Y:S04]  /*a1080*/  LDL.LU R143, [R1+0x27e4] ;  /* 0x0027e400018f7983 */ /* 0x000ea80000300800 */
[----:B------:R1:W-:Y:S04]  /*a1090*/  @P6 STG.E desc[UR6][R20.64], R113 ;  /* 0x0000007114006986 */ /* 0x0003e8000c101906 */
[----:B------:R4:W-:Y:S01]  /*a10a0*/  @P3 STG.E desc[UR6][R22.64], R109 ;  /* 0x0000006d16003986 */ /* 0x0009e2000c101906 */
[----:B---3--:R-:W-:-:S04]  /*a10b0*/  IMAD.WIDE R26, R142, 0x4, R2 ;  /* 0x000000048e1a7825 */ /* 0x008fc800078e0202 */
[----:B------:R-:W-:-:S04]  /*a10c0*/  IMAD.WIDE R18, R142, 0x4, R4 ;  /* 0x000000048e127825 */ /* 0x000fc800078e0204 */
[----:B-1----:R-:W-:-:S04]  /*a10d0*/  IMAD.WIDE R20, R142, 0x4, R6 ;  /* 0x000000048e147825 */ /* 0x002fc800078e0206 */
[----:B----4-:R-:W-:Y:S02]  /*a10e0*/  IMAD.WIDE R22, R142, 0x4, R8 ;  /* 0x000000048e167825 */ /* 0x010fe400078e0208 */
[----:B------:R-:W3:Y:S01]  /*a10f0*/  LDL.LU R142, [R1+0x27e0] ;  /* 0x0027e000018e7983 */ /* 0x000ee20000300800 */
[----:B------:R-:W-:Y:S01]  /*a1100*/  ISETP.LT.AND P5, PT, R13, UR4, !P1 ;  /* 0x000000040d007c0c */ /* 0x000fe2000cfa1270 */
[----:B------:R-:W-:Y:S01]  /*a1110*/  VIADD R15, R10, 0x1ec ;  /* 0x000001ec0a0f7836 */ /* 0x000fe20000000000 */
[----:B------:R-:W-:-:S04]  /*a1120*/  ISETP.LT.AND P1, PT, R14, UR4, !P1 ;  /* 0x000000040e007c0c */ /* 0x000fc8000cf21270 */
[----:B------:R-:W-:-:S04]  /*a1130*/  ISETP.GE.AND P0, PT, R15, UR5, PT ;  /* 0x000000050f007c0c */ /* 0x000fc8000bf06270 */
[----:B------:R-:W-:-:S03]  /*a1140*/  ISETP.LT.AND P4, PT, R11, UR4, !P0 ;  /* 0x000000040b007c0c */ /* 0x000fc6000c781270 */
[----:B------:R1:W-:Y:S01]  /*a1150*/  @P5 STG.E desc[UR6][R24.64], R105 ;  /* 0x0000006918005986 */ /* 0x0003e2000c101906 */
[----:B------:R-:W-:Y:S02]  /*a1160*/  ISETP.LT.AND P5, PT, R12, UR4, !P0 ;  /* 0x000000040c007c0c */ /* 0x000fe4000c7a1270 */
[----:B------:R-:W-:Y:S01]  /*a1170*/  ISETP.LT.AND P3, PT, R13, UR4, !P0 ;  /* 0x000000040d007c0c */ /* 0x000fe2000c761270 */
[----:B------:R-:W-:Y:S01]  /*a1180*/  VIADD R0, R10, 0x1ed ;  /* 0x000001ed0a007836 */ /* 0x000fe20000000000 */
[----:B------:R4:W-:Y:S01]  /*a1190*/  @P1 STG.E desc[UR6][R16.64], R101 ;  /* 0x0000006510001986 */ /* 0x0009e2000c101906 */
[----:B------:R-:W-:-:S03]  /*a11a0*/  ISETP.LT.AND P0, PT, R14, UR4, !P0 ;  /* 0x000000040e007c0c */ /* 0x000fc6000c701270 */
[----:B------:R-:W-:Y:S01]  /*a11b0*/  ISETP.GE.AND P2, PT, R0, UR5, PT ;  /* 0x0000000500007c0c */ /* 0x000fe2000bf46270 */
[----:B------:R-:W-:Y:S03]  /*a11c0*/  @P4 STG.E desc[UR6][R26.64], R130 ;  /* 0x000000821a004986 */ /* 0x000fe6000c101906 */
[----:B------:R-:W-:Y:S01]  /*a11d0*/  ISETP.LT.AND P6, PT, R11, UR4, !P2 ;  /* 0x000000040b007c0c */ /* 0x000fe2000d7c1270 */
[----:B------:R4:W-:Y:S01]  /*a11e0*/  @P5 STG.E desc[UR6][R18.64], R126 ;  /* 0x0000007e12005986 */ /* 0x0009e2000c101906 */
[----:B------:R-:W-:-:S03]  /*a11f0*/  ISETP.LT.AND P4, PT, R12, UR4, !P2 ;  /* 0x000000040c007c0c */ /* 0x000fc6000d781270 */
[----:B------:R4:W-:Y:S01]  /*a1200*/  @P3 STG.E desc[UR6][R20.64], R122 ;  /* 0x0000007a14003986 */ /* 0x0009e2000c101906 */
[----:B------:R-:W-:Y:S01]  /*a1210*/  ISETP.LT.AND P3, PT, R13, UR4, !P2 ;  /* 0x000000040d007c0c */ /* 0x000fe2000d761270 */
[----:B------:R-:W-:Y:S02]  /*a1220*/  VIADD R0, R10, 0x1ee ;  /* 0x000001ee0a007836 */ /* 0x000fe40000000000 */
[----:B-1----:R-:W-:-:S04]  /*a1230*/  IMAD.WIDE R24, R144, 0x4, R2 ;  /* 0x0000000490187825 */ /* 0x002fc800078e0202 */
[----:B----4-:R-:W-:-:S04]  /*a1240*/  IMAD.WIDE R16, R144, 0x4, R4 ;  /* 0x0000000490107825 */ /* 0x010fc800078e0204 */
[----:B------:R-:W-:-:S04]  /*a1250*/  IMAD.WIDE R18, R144, 0x4, R6 ;  /* 0x0000000490127825 */ /* 0x000fc800078e0206 */
[----:B------:R-:W-:Y:S02]  /*a1260*/  IMAD.WIDE R20, R144, 0x4, R8 ;  /* 0x0000000490147825 */ /* 0x000fe400078e0208 */
[----:B------:R-:W4:Y:S01]  /*a1270*/  LDL.LU R144, [R1+0x27dc] ;  /* 0x0027dc0001907983 */ /* 0x000f220000300800 */
[----:B------:R-:W-:Y:S02]  /*a1280*/  ISETP.GE.AND P1, PT, R0, UR5, PT ;  /* 0x0000000500007c0c */ /* 0x000fe4000bf26270 */
[----:B------:R-:W-:Y:S01]  /*a1290*/  ISETP.LT.AND P2, PT, R14, UR4, !P2 ;  /* 0x000000040e007c0c */ /* 0x000fe2000d741270 */
[----:B------:R2:W-:Y:S01]  /*a12a0*/  @P0 STG.E desc[UR6][R22.64], R118 ;  /* 0x0000007616000986 */ /* 0x0005e2000c101906 */
[----:B------:R-:W-:-:S03]  /*a12b0*/  ISETP.LT.AND P5, PT, R11, UR4, !P1 ;  /* 0x000000040b007c0c */ /* 0x000fc6000cfa1270 */
[----:B------:R1:W-:Y:S01]  /*a12c0*/  @P6 STG.E desc[UR6][R24.64], R114 ;  /* 0x0000007218006986 */ /* 0x0003e2000c101906 */
[----:B------:R-:W-:-:S03]  /*a12d0*/  ISETP.LT.AND P6, PT, R12, UR4, !P1 ;  /* 0x000000040c007c0c */ /* 0x000fc6000cfc1270 */
[----:B------:R1:W-:Y:S04]  /*a12e0*/  @P4 STG.E desc[UR6][R16.64], R110 ;  /* 0x0000006e10004986 */ /* 0x0003e8000c101906 */
        /* <DEDUP_REMOVED lines=15> */
[----:B------:R-:W-:-:S04]  /*a13e0*/  ISETP.LT.AND P3, PT, R13, UR4, !P1 ;  /* 0x000000040d007c0c */ /* 0x000fc8000cf61270 */
[----:B------:R-:W-:Y:S02]  /*a13f0*/  ISETP.GE.AND P0, PT, R15, UR5, PT ;  /* 0x000000050f007c0c */ /* 0x000fe4000bf06270 */
[----:B------:R-:W-:Y:S02]  /*a1400*/  ISETP.LT.AND P1, PT, R14, UR4, !P1 ;  /* 0x000000040e007c0c */ /* 0x000fe4000cf21270 */
[----:B------:R-:W-:Y:S02]  /*a1410*/  ISETP.LT.AND P2, PT, R11, UR4, !P0 ;  /* 0x000000040b007c0c */ /* 0x000fe4000c741270 */
[----:B------:R-:W-:Y:S01]  /*a1420*/  ISETP.LT.AND P5, PT, R12, UR4, !P0 ;  /* 0x000000040c007c0c */ /* 0x000fe2000c7a1270 */
[----:B------:R-:W-:Y:S01]  /*a1430*/  VIADD R0, R10, 0x1f0 ;  /* 0x000001f00a007836 */ /* 0x000fe20000000000 */
[----:B------:R-:W-:Y:S01]  /*a1440*/  ISETP.LT.AND P6, PT, R13, UR4, !P0 ;  /* 0x000000040d007c0c */ /* 0x000fe2000c7c1270 */
[----:B------:R4:W-:Y:S03]  /*a1450*/  @P3 STG.E desc[UR6][R16.64], R123 ;  /* 0x0000007b10003986 */ /* 0x0009e6000c101906 */
[----:B------:R-:W-:-:S02]  /*a1460*/  ISETP.GE.AND P4, PT, R0, UR5, PT ;  /* 0x0000000500007c0c */ /* 0x000fc4000bf86270 */
[----:B------:R-:W-:Y:S01]  /*a1470*/  ISETP.LT.AND P0, PT, R14, UR4, !P0 ;  /* 0x000000040e007c0c */ /* 0x000fe2000c701270 */
[----:B------:R1:W-:Y:S01]  /*a1480*/  @P1 STG.E desc[UR6][R18.64], R119 ;  /* 0x0000007712001986 */ /* 0x0003e2000c101906 */
[----:B------:R-:W-:-:S03]  /*a1490*/  ISETP.LT.AND P1, PT, R11, UR4, !P4 ;  /* 0x000000040b007c0c */ /* 0x000fc6000e721270 */
[----:B------:R1:W-:Y:S01]  /*a14a0*/  @P2 STG.E desc[UR6][R26.64], R115 ;  /* 0x000000731a002986 */ /* 0x0003e2000c101906 */
[----:B------:R-:W-:-:S03]  /*a14b0*/  ISETP.LT.AND P2, PT, R13, UR4, !P4 ;  /* 0x000000040d007c0c */ /* 0x000fc6000e741270 */
[----:B------:R1:W-:Y:S01]  /*a14c0*/  @P5 STG.E desc[UR6][R20.64], R111 ;  /* 0x0000006f14005986 */ /* 0x0003e2000c101906 */
[----:B------:R-:W-:Y:S01]  /*a14d0*/  ISETP.LT.AND P5, PT, R12, UR4, !P4 ;  /* 0x000000040c007c0c */ /* 0x000fe2000e7a1270 */
[----:B------:R-:W-:Y:S02]  /*a14e0*/  VIADD R0, R10, 0x1f1 ;  /* 0x000001f10a007836 */ /* 0x000fe40000000000 */
[----:B----4-:R-:W-:-:S03]  /*a14f0*/  IMAD.WIDE R16, R144, 0x4, R2 ;  /* 0x0000000490107825 */ /* 0x010fc600078e0202 */
[----:B------:R-:W-:Y:S01]  /*a1500*/  ISETP.GE.AND P3, PT, R0, UR5, PT ;  /* 0x0000000500007c0c */ /* 0x000fe2000bf66270 */
[----:B-1----:R-:W-:-:S04]  /*a1510*/  IMAD.WIDE R18, R144, 0x4, R4 ;  /* 0x0000000490127825 */ /* 0x002fc800078e0204 */
[----:B------:R-:W-:-:S04]  /*a1520*/  IMAD.WIDE R26, R144, 0x4, R6 ;  /* 0x00000004901a7825 */ /* 0x000fc800078e0206 */
[----:B------:R-:W-:Y:S02]  /*a1530*/  IMAD.WIDE R20, R144, 0x4, R8 ;  /* 0x0000000490147825 */ /* 0x000fe400078e0208 */
[----:B------:R-:W4:Y:S01]  /*a1540*/  LDL.LU R144, [R1+0x27c8] ;  /* 0x0027c80001907983 */ /* 0x000f220000300800 */
[----:B------:R-:W-:-:S03]  /*a1550*/  ISETP.LT.AND P4, PT, R14, UR4, !P4 ;  /* 0x000000040e007c0c */ /* 0x000fc6000e781270 */
[----:B------:R2:W-:Y:S01]  /*a1560*/  @P6 STG.E desc[UR6][R22.64], R107 ;  /* 0x0000006b16006986 */ /* 0x0005e2000c101906 */
[----:B------:R-:W-:-:S03]  /*a1570*/  ISETP.LT.AND P6, PT, R12, UR4, !P3 ;  /* 0x000000040c007c0c */ /* 0x000fc6000dfc1270 */
[----:B------:R1:W-:Y:S01]  /*a1580*/  @P0 STG.E desc[UR6][R24.64], R103 ;  /* 0x0000006718000986 */ /* 0x0003e2000c101906 */
[----:B------:R-:W-:-:S03]  /*a1590*/  ISETP.LT.AND P0, PT, R11, UR4, !P3 ;  /* 0x000000040b007c0c */ /* 0x000fc6000df01270 */
[----:B------:R1:W-:Y:S04]  /*a15a0*/  @P1 STG.E desc[UR6][R16.64], R96 ;  /* 0x0000006010001986 */ /* 0x0003e8000c101906 */
[----:B------:R1:W-:Y:S04]  /*a15b0*/  @P5 STG.E desc[UR6][R18.64], R92 ;  /* 0x0000005c12005986 */ /* 0x0003e8000c101906 */
        /* <DEDUP_REMOVED lines=8> */
[----:B------:R1:W-:Y:S04]  /*a1640*/  @P0 STG.E desc[UR6][R22.64], R64 ;  /* 0x0000004016000986 */ /* 0x0003e8000c101906 */
[----:B------:R-:W-:Y:S04]  /*a1650*/  @P6 STG.E desc[UR6][R24.64], R32 ;  /* 0x0000002018006986 */ /* 0x000fe8000c101906 */
        /* <DEDUP_REMOVED lines=17> */
[----:B------:R-:W-:Y:S01]  /*a1770*/  @P5 STG.E desc[UR6][R26.64], R97 ;  /* 0x000000611a005986 */ /* 0x000fe2000c101906 */
[----:B------:R-:W-:Y:S01]  /*a1780*/  ISETP.LT.AND P5, PT, R12, UR4, !P0 ;  /* 0x000000040c007c0c */ /* 0x000fe2000c7a1270 */
[----:B------:R-:W-:Y:S02]  /*a1790*/  VIADD R0, R10, 0x1f4 ;  /* 0x000001f40a007836 */ /* 0x000fe40000000000 */
[----:B------:R1:W-:Y:S04]  /*a17a0*/  @P6 STG.E desc[UR6][R20.64], R93 ;  /* 0x0000005d14006986 */ /* 0x0003e8000c101906 */
[----:B------:R1:W-:Y:S01]  /*a17b0*/  @P4 STG.E desc[UR6][R22.64], R89 ;  /* 0x0000005916004986 */ /* 0x0003e2000c101906 */
[----:B----4-:R-:W-:-:S04]  /*a17c0*/  IMAD.WIDE R18, R144, 0x4, R2 ;  /* 0x0000000490127825 */ /* 0x010fc800078e0202 */
[----:B------:R-:W-:-:S04]  /*a17d0*/  IMAD.WIDE R24, R144, 0x4, R4 ;  /* 0x0000000490187825 */ /* 0x000fc800078e0204 */
[----:B-1----:R-:W-:-:S04]  /*a17e0*/  IMAD.WIDE R20, R144, 0x4, R6 ;  /* 0x0000000490147825 */ /* 0x002fc800078e0206 */
        /* <DEDUP_REMOVED lines=8> */
[----:B------:R1:W-:Y:S01]  /*a1870*/  @P5 STG.E desc[UR6][R24.64], R33 ;  /* 0x0000002118005986 */ /* 0x0003e2000c101906 */
[----:B------:R-:W-:-:S03]  /*a1880*/  ISETP.LT.AND P5, PT, R11, UR4, !P1 ;  /* 0x000000040b007c0c */ /* 0x000fc6000cfa1270 */
[----:B------:R3:W-:Y:S04]  /*a1890*/  @P6 STG.E desc[UR6][R20.64], R45 ;  /* 0x0000002d14006986 */ /* 0x0007e8000c101906 */
[----:B------:R-:W-:Y:S01]  /*a18a0*/  @P0 STG.E desc[UR6][R22.64], R49 ;  /* 0x0000003116000986 */ /* 0x000fe2000c101906 */
        /* <DEDUP_REMOVED lines=8> */
[----:B-1----:R-:W-:-:S04]  /*a1930*/  IMAD.WIDE R16, R142, 0x4, R4 ;  /* 0x000000048e107825 */ /* 0x002fc800078e0204 */
[----:B------:R-:W-:-:S04]  /*a1940*/  IMAD.WIDE R18, R142, 0x4, R6 ;  /* 0x000000048e127825 */ /* 0x000fc800078e0206 */
[----:B------:R-:W-:Y:S02]  /*a1950*/  IMAD.WIDE R22, R142, 0x4, R8 ;  /* 0x000000048e167825 */ /* 0x000fe400078e0208 */
[----:B------:R-:W3:Y:S01]  /*a1960*/  LDL.LU R142, [R1+0x27a4] ;  /* 0x0027a400018e7983 */ /* 0x000ee20000300800 */
[----:B------:R-:W-:Y:S01]  /*a1970*/  ISETP.LT.AND P3, PT, R13, UR4, !P1 ;  /* 0x000000040d007c0c */ /* 0x000fe2000cf61270 */
[----:B------:R-:W-:Y:S01]  /*a1980*/  VIADD R0, R10, 0x1f5 ;  /* 0x000001f50a007836 */ /* 0x000fe20000000000 */
[----:B------:R-:W-:-:S04]  /*a1990*/  ISETP.LT.AND P1, PT, R14, UR4, !P1 ;  /* 0x000000040e007c0c */ /* 0x000fc8000cf21270 */
[----:B------:R-:W-:-:S04]  /*a19a0*/  ISETP.GE.AND P4, PT, R0, UR5, PT ;  /* 0x0000000500007c0c */ /* 0x000fc8000bf86270 */
[----:B------:R-:W-:Y:S02]  /*a19b0*/  ISETP.LT.AND P0, PT, R11, UR4, !P4 ;  /* 0x000000040b007c0c */ /* 0x000fe4000e701270 */
[----:B------:R-:W-:Y:S01]  /*a19c0*/  ISETP.LT.AND P2, PT, R12, UR4, !P4 ;  /* 0x000000040c007c0c */ /* 0x000fe2000e741270 */
[----:B------:R4:W-:Y:S01]  /*a19d0*/  @P3 STG.E desc[UR6][R24.64], R90 ;  /* 0x0000005a18003986 */ /* 0x0009e2000c101906 */
[----:B------:R-:W-:Y:S01]  /*a19e0*/  ISETP.LT.AND P3, PT, R13, UR4, !P4 ;  /* 0x000000040d007c0c */ /* 0x000fe2000e761270 */
[----:B------:R-:W-:Y:S01]  /*a19f0*/  VIADD R0, R10, 0x1f6 ;  /* 0x000001f60a007836 */ /* 0x000fe20000000000 */
[----:B------:R-:W-:Y:S01]  /*a1a00*/  ISETP.LT.AND P4, PT, R14, UR4, !P4 ;  /* 0x000000040e007c0c */ /* 0x000fe2000e781270 */
[----:B------:R-:W-:Y:S03]  /*a1a10*/  @P1 STG.E desc[UR6][R26.64], R74 ;  /* 0x0000004a1a001986 */ /* 0x000fe6000c101906 */
[----:B------:R-:W-:-:S03]  /*a1a20*/  ISETP.GE.AND P6, PT, R0, UR5, PT ;  /* 0x0000000500007c0c */ /* 0x000fc6000bfc6270 */
[----:B------:R1:W-:Y:S01]  /*a1a30*/  @P0 STG.E desc[UR6][R20.64], R66 ;  /* 0x0000004214000986 */ /* 0x0003e2000c101906 */
[----:B------:R-:W-:-:S03]  /*a1a40*/  ISETP.LT.AND P5, PT, R11, UR4, !P6 ;  /* 0x000000040b007c0c */ /* 0x000fc6000f7a1270 */
[----:B------:R1:W-:Y:S01]  /*a1a50*/  @P2 STG.E desc[UR6][R16.64], R34 ;  /* 0x0000002210002986 */ /* 0x0003e2000c101906 */
[----:B------:R-:W-:-:S03]  /*a1a60*/  ISETP.LT.AND P2, PT, R12, UR4, !P6 ;  /* 0x000000040c007c0c */ /* 0x000fc6000f741270 */
[----:B------:R2:W-:Y:S01]  /*a1a70*/  @P3 STG.E desc[UR6][R18.64], R46 ;  /* 0x0000002e12003986 */ /* 0x0005e2000c101906 */
[----:B------:R-:W-:Y:S01]  /*a1a80*/  ISETP.LT.AND P3, PT, R13, UR4, !P6 ;  /* 0x000000040d007c0c */ /* 0x000fe2000f761270 */
[----:B------:R-:W-:Y:S02]  /*a1a90*/  VIADD R15, R10, 0x1f7 ;  /* 0x000001f70a0f7836 */ /* 0x000fe40000000000 */
[----:B----4-:R-:W-:-:S04]  /*a1aa0*/  IMAD.WIDE R24, R144, 0x4, R2 ;  /* 0x0000000490187825 */ /* 0x010fc800078e0202 */
[----:B-1----:R-:W-:-:S04]  /*a1ab0*/  IMAD.WIDE R20, R144, 0x4, R4 ;  /* 0x0000000490147825 */ /* 0x002fc800078e0204 */
[----:B------:R-:W-:-:S04]  /*a1ac0*/  IMAD.WIDE R16, R144, 0x4, R6 ;  /* 0x0000000490107825 */ /* 0x000fc800078e0206 */
[----:B------:R-:W-:Y:S02]  /*a1ad0*/  IMAD.WIDE R26, R144, 0x4, R8 ;  /* 0x00000004901a7825 */ /* 0x000fe400078e0208 */
[----:B------:R-:W4:Y:S01]  /*a1ae0*/  LDL.LU R144, [R1+0x279c] ;  /* 0x00279c0001907983 */ /* 0x000f220000300800 */
[----:B------:R-:W-:Y:S02]  /*a1af0*/  ISETP.GE.AND P1, PT, R15, UR5, PT ;  /* 0x000000050f007c0c */ /* 0x000fe4000bf26270 */
[----:B------:R-:W-:Y:S01]  /*a1b00*/  ISETP.LT.AND P6, PT, R14, UR4, !P6 ;  /* 0x000000040e007c0c */ /* 0x000fe2000f7c1270 */
[----:B------:R1:W-:Y:S01]  /*a1b10*/  @P4 STG.E desc[UR6][R22.64], R50 ;  /* 0x0000003216004986 */ /* 0x0003e2000c101906 */
[----:B------:R-:W-:-:S03]  /*a1b20*/  ISETP.LT.AND P4, PT, R12, UR4, !P1 ;  /* 0x000000040c007c0c */ /* 0x000fc6000cf81270 */
[----:B------:R-:W-:Y:S01]  /*a1b30*/  @P5 STG.E desc[UR6][R24.64], R99 ;  /* 0x0000006318005986 */ /* 0x000fe2000c101906 */
[----:B------:R-:W-:-:S03]  /*a1b40*/  ISETP.LT.AND P5, PT, R11, UR4, !P1 ;  /* 0x000000040b007c0c */ /* 0x000fc6000cfa1270 */
[----:B------:R1:W-:Y:S04]  /*a1b50*/  @P2 STG.E desc[UR6][R20.64], R95 ;  /* 0x0000005f14002986 */ /* 0x0003e8000c101906 */
        /* <DEDUP_REMOVED lines=13> */
[----:B------:R-:W3:Y:S02]  /*a1c30*/  LDL.LU R142, [R1+0x2790] ;  /* 0x00279000018e7983 */ /* 0x000ee40000300800 */
[----:B------:R-:W-:Y:S01]  /*a1c40*/  VIADD R0, R10, 0x1f8 ;  /* 0x000001f80a007836 */ /* 0x000fe20000000000 */
[----:B------:R-:W-:Y:S01]  /*a1c50*/  ISETP.LT.AND P3, PT, R13, UR4, !P1 ;  /* 0x000000040d007c0c */ /* 0x000fe2000cf61270 */
[----:B------:R-:W3:Y:S03]  /*a1c60*/  LDL.LU R146, [R1+0x2788] ;  /* 0x0027880001927983 */ /* 0x000ee60000300800 */
[----:B------:R-:W-:Y:S02]  /*a1c70*/  ISETP.GE.AND P0, PT, R0, UR5, PT ;  /* 0x0000000500007c0c */ /* 0x000fe4000bf06270 */
[----:B------:R-:W-:-:S02]  /*a1c80*/  ISETP.LT.AND P1, PT, R14, UR4, !P1 ;  /* 0x000000040e007c0c */ /* 0x000fc4000cf21270 */
[----:B------:R-:W-:Y:S02]  /*a1c90*/  ISETP.LT.AND P5, PT, R11, UR4, !P0 ;  /* 0x000000040b007c0c */ /* 0x000fe4000c7a1270 */
[----:B------:R-:W-:Y:S01]  /*a1ca0*/  ISETP.LT.AND P6, PT, R12, UR4, !P0 ;  /* 0x000000040c007c0c */ /* 0x000fe2000c7c1270 */
[----:B------:R-:W-:Y:S01]  /*a1cb0*/  VIADD R0, R10, 0x1f9 ;  /* 0x000001f90a007836 */ /* 0x000fe20000000000 */
[----:B------:R-:W-:Y:S01]  /*a1cc0*/  ISETP.LT.AND P4, PT, R13, UR4, !P0 ;  /* 0x000000040d007c0c */ /* 0x000fe2000c781270 */
[----:B------:R-:W-:Y:S03]  /*a1cd0*/  @P3 STG.E desc[UR6][R20.64], R47 ;  /* 0x0000002f14003986 */ /* 0x000fe6000c101906 */
[----:B------:R-:W-:Y:S02]  /*a1ce0*/  ISETP.GE.AND P2, PT, R0, UR5, PT ;  /* 0x0000000500007c0c */ /* 0x000fe4000bf46270 */
        /* <DEDUP_REMOVED lines=10> */
[----:B------:R-:W-:-:S04]  /*a1d90*/  IMAD.WIDE R20, R144, 0x4, R4 ;  /* 0x0000000490147825 */ /* 0x000fc800078e0204 */
[----:B-1----:R-:W-:-:S04]  /*a1da0*/  IMAD.WIDE R24, R144, 0x4, R6 ;  /* 0x0000000490187825 */ /* 0x002fc800078e0206 */
        /* <DEDUP_REMOVED lines=27> */
[----:B------:R-:W-:Y:S01]  /*a1f60*/  ISETP.GE.AND P1, PT, R0, UR5, PT ;  /* 0x0000000500007c0c */ /* 0x000fe2000bf26270 */
[----:B------:R-:W-:-:S03]  /*a1f70*/  VIADD R0, R10, 0x1fc ;  /* 0x000001fc0a007836 */ /* 0x000fc60000000000 */
[----:B------:R-:W-:Y:S02]  /*a1f80*/  ISETP.LT.AND P6, PT, R11, UR4, !P1 ;  /* 0x000000040b007c0c */ /* 0x000fe4000cfc1270 */
[----:B------:R-:W-:Y:S02]  /*a1f90*/  ISETP.LT.AND P4, PT, R12, UR4, !P1 ;  /* 0x000000040c007c0c */ /* 0x000fe4000cf81270 */
[----:B------:R-:W-:Y:S01]  /*a1fa0*/  ISETP.GE.AND P0, PT, R0, UR5, PT ;  /* 0x0000000500007c0c */ /* 0x000fe2000bf06270 */
[----:B------:R1:W-:Y:S01]  /*a1fb0*/  @P3 STG.E desc[UR6][R20.64], R53 ;  /* 0x0000003514003986 */ /* 0x0003e2000c101906 */
[----:B------:R-:W-:Y:S02]  /*a1fc0*/  ISETP.LT.AND P2, PT, R13, UR4, !P1 ;  /* 0x000000040d007c0c */ /* 0x000fe4000cf41270 */
[----:B------:R-:W-:Y:S02]  /*a1fd0*/  ISETP.LT.AND P3, PT, R14, UR4, !P1 ;  /* 0x000000040e007c0c */ /* 0x000fe4000cf61270 */
[----:B------:R-:W-:Y:S01]  /*a1fe0*/  ISETP.LT.AND P5, PT, R11, UR4, !P0 ;  /* 0x000000040b007c0c */ /* 0x000fe2000c7a1270 */
[----:B------:R-:W-:-:S02]  /*a1ff0*/  VIADD R0, R10, 0x1fd ;  /* 0x000001fd0a007836 */ /* 0x000fc40000000000 */
[----:B------:R4:W-:Y:S01]  /*a2000*/  @P6 STG.E desc[UR6][R24.64], R61 ;  /* 0x0000003d18006986 */ /* 0x0009e2000c101906 */
[----:B------:R-:W-:Y:S01]  /*a2010*/  ISETP.LT.AND P6, PT, R12, UR4, !P0 ;  /* 0x000000040c007c0c */ /* 0x000fe2000c7c1270 */
[----:B-1----:R-:W-:Y:S02]  /*a2020*/  IMAD.WIDE R20, R146, 0x4, R2 ;  /* 0x0000000492147825 */ /* 0x002fe400078e0202 */
[----:B------:R1:W-:Y:S01]  /*a2030*/  @P4 STG.E desc[UR6][R18.64], R69 ;  /* 0x0000004512004986 */ /* 0x0003e2000c101906 */
[----:B------:R-:W-:Y:S02]  /*a2040*/  ISETP.GE.AND P1, PT, R0, UR5, PT ;  /* 0x0000000500007c0c */ /* 0x000fe4000bf26270 */
[----:B------:R-:W-:Y:S01]  /*a2050*/  ISETP.LT.AND P4, PT, R13, UR4, !P0 ;  /* 0x000000040d007c0c */ /* 0x000fe2000c781270 */
[----:B------:R1:W-:Y:S01]  /*a2060*/  @P2 STG.E desc[UR6][R22.64], R85 ;  /* 0x0000005516002986 */ /* 0x0003e2000c101906 */
[----:B------:R-:W-:-:S03]  /*a2070*/  ISETP.LT.AND P0, PT, R14, UR4, !P0 ;  /* 0x000000040e007c0c */ /* 0x000fc6000c701270 */
[----:B------:R1:W-:Y:S01]  /*a2080*/  @P3 STG.E desc[UR6][R16.64], R153 ;  /* 0x0000009910003986 */ /* 0x0003e2000c101906 */
[----:B----4-:R-:W-:-:S03]  /*a2090*/  IMAD.WIDE R24, R146, 0x4, R4 ;  /* 0x0000000492187825 */ /* 0x010fc600078e0204 */
[----:B------:R4:W-:Y:S01]  /*a20a0*/  @P5 STG.E desc[UR6][R20.64], R42 ;  /* 0x0000002a14005986 */ /* 0x0009e2000c101906 */
[----:B------:R-:W-:Y:S01]  /*a20b0*/  ISETP.LT.AND P5, PT, R11, UR4, !P1 ;  /* 0x000000040b007c0c */ /* 0x000fe2000cfa1270 */
[----:B------:R-:W-:Y:S01]  /*a20c0*/  VIADD R0, R10, 0x1fe ;  /* 0x000001fe0a007836 */ /* 0x000fe20000000000 */
[----:B------:R-:W-:Y:S01]  /*a20d0*/  ISETP.LT.AND P3, PT, R12, UR4, !P1 ;  /* 0x000000040c007c0c */ /* 0x000fe2000cf61270 */
[----:B-1----:R-:W-:Y:S01]  /*a20e0*/  IMAD.WIDE R18, R146, 0x4, R6 ;  /* 0x0000000492127825 */ /* 0x002fe200078e0206 */
[----:B------:R1:W-:Y:S01]  /*a20f0*/  @P6 STG.E desc[UR6][R24.64], R38 ;  /* 0x0000002618006986 */ /* 0x0003e2000c101906 */
[----:B------:R-:W-:Y:S02]  /*a2100*/  ISETP.LT.AND P6, PT, R13, UR4, !P1 ;  /* 0x000000040d007c0c */ /* 0x000fe4000cfc1270 */
[----:B------:R-:W-:Y:S02]  /*a2110*/  VIADD R10, R10, 0x1ff ;  /* 0x000001ff0a0a7836 */ /* 0x000fe40000000000 */
[----:B------:R-:W-:Y:S01]  /*a2120*/  IMAD.WIDE R22, R146, 0x4, R8 ;  /* 0x0000000492167825 */ /* 0x000fe200078e0208 */
[----:B------:R-:W-:-:S02]  /*a2130*/  ISETP.GE.AND P2, PT, R0, UR5, PT ;  /* 0x0000000500007c0c */ /* 0x000fc4000bf46270 */
[----:B------:R-:W-:Y:S01]  /*a2140*/  ISETP.LT.AND P1, PT, R14, UR4, !P1 ;  /* 0x000000040e007c0c */ /* 0x000fe2000cf21270 */
[----:B------:R-:W-:Y:S01]  /*a2150*/  IMAD.WIDE R16, R144, 0x4, R2 ;  /* 0x0000000490107825 */ /* 0x000fe200078e0202 */
[----:B------:R2:W-:Y:S01]  /*a2160*/  @P4 STG.E desc[UR6][R18.64], R58 ;  /* 0x0000003a12004986 */ /* 0x0005e2000c101906 */
[----:B------:R-:W-:-:S03]  /*a2170*/  ISETP.GE.AND P4, PT, R10, UR5, PT ;  /* 0x000000050a007c0c */ /* 0x000fc6000bf86270 */
[----:B------:R-:W-:Y:S01]  /*a2180*/  @P0 STG.E desc[UR6][R22.64], R54 ;  /* 0x0000003616000986 */ /* 0x000fe2000c101906 */
[C---:B------:R-:W-:Y:S01]  /*a2190*/  ISETP.LT.AND P0, PT, R11.reuse, UR4, !P2 ;  /* 0x000000040b007c0c */ /* 0x040fe2000d701270 */
[C---:B----4-:R-:W-:Y:S02]  /*a21a0*/  IMAD.WIDE R20, R144.reuse, 0x4, R4 ;  /* 0x0000000490147825 */ /* 0x050fe400078e0204 */
[----:B------:R4:W-:Y:S01]  /*a21b0*/  @P5 STG.E desc[UR6][R16.64], R62 ;  /* 0x0000003e10005986 */ /* 0x0009e2000c101906 */
[----:B------:R-:W-:Y:S01]  /*a21c0*/  ISETP.LT.AND P5, PT, R11, UR4, !P4 ;  /* 0x000000040b007c0c */ /* 0x000fe2000e7a1270 */
[----:B-1----:R-:W-:-:S04]  /*a21d0*/  IMAD.WIDE R24, R144, 0x4, R6 ;  /* 0x0000000490187825 */ /* 0x002fc800078e0206 */
[----:B------:R-:W-:Y:S01]  /*a21e0*/  IMAD.WIDE R10, R144, 0x4, R8 ;  /* 0x00000004900a7825 */ /* 0x000fe200078e0208 */
[----:B------:R1:W-:Y:S01]  /*a21f0*/  @P3 STG.E desc[UR6][R20.64], R70 ;  /* 0x0000004614003986 */ /* 0x0003e2000c101906 */
[----:B------:R-:W-:-:S03]  /*a2200*/  ISETP.LT.AND P3, PT, R12, UR4, !P2 ;  /* 0x000000040c007c0c */ /* 0x000fc6000d761270 */
[----:B------:R1:W-:Y:S04]  /*a2210*/  @P6 STG.E desc[UR6][R24.64], R86 ;  /* 0x0000005618006986 */ /* 0x0003e8000c101906 */
[----:B------:R1:W-:Y:S01]  /*a2220*/  @P1 STG.E desc[UR6][R10.64], R154 ;  /* 0x0000009a0a001986 */ /* 0x0003e2000c101906 */
[----:B------:R-:W-:Y:S02]  /*a2230*/  ISETP.LT.AND P1, PT, R13, UR4, !P2 ;  /* 0x000000040d007c0c */ /* 0x000fe4000d721270 */
[----:B------:R-:W-:Y:S02]  /*a2240*/  ISETP.LT.AND P2, PT, R14, UR4, !P2 ;  /* 0x000000040e007c0c */ /* 0x000fe4000d741270 */
[----:B------:R-:W-:Y:S01]  /*a2250*/  ISETP.LT.AND P6, PT, R12, UR4, !P4 ;  /* 0x000000040c007c0c */ /* 0x000fe2000e7c1270 */
[----:B--2---:R-:W-:-:S05]  /*a2260*/  IMAD.WIDE R18, R143, 0x4, R2 ;  /* 0x000000048f127825 */ /* 0x004fca00078e0202 */
[----:B------:R1:W-:Y:S01]  /*a2270*/  @P0 STG.E desc[UR6][R18.64], R43 ;  /* 0x0000002b12000986 */ /* 0x0003e2000c101906 */
[----:B------:R-:W-:Y:S02]  /*a2280*/  ISETP.LT.AND P0, PT, R13, UR4, !P4 ;  /* 0x000000040d007c0c */ /* 0x000fe4000e701270 */
[----:B------:R-:W-:Y:S01]  /*a2290*/  ISETP.LT.AND P4, PT, R14, UR4, !P4 ;  /* 0x000000040e007c0c */ /* 0x000fe2000e781270 */
[----:B------:R-:W-:-:S04]  /*a22a0*/  IMAD.WIDE R12, R143, 0x4, R4 ;  /* 0x000000048f0c7825 */ /* 0x000fc800078e0204 */
[C---:B------:R-:W-:Y:S01]  /*a22b0*/  IMAD.WIDE R14, R143.reuse, 0x4, R6 ;  /* 0x000000048f0e7825 */ /* 0x040fe200078e0206 */
[----:B------:R1:W-:Y:S03]  /*a22c0*/  @P3 STG.E desc[UR6][R12.64], R39 ;  /* 0x000000270c003986 */ /* 0x0003e6000c101906 */
[----:B----4-:R-:W-:Y:S01]  /*a22d0*/  IMAD.WIDE R16, R143, 0x4, R8 ;  /* 0x000000048f107825 */ /* 0x010fe200078e0208 */
[----:B------:R1:W-:Y:S04]  /*a22e0*/  @P1 STG.E desc[UR6][R14.64], R59 ;  /* 0x0000003b0e001986 */ /* 0x0003e8000c101906 */
[----:B------:R1:W-:Y:S01]  /*a22f0*/  @P2 STG.E desc[UR6][R16.64], R55 ;  /* 0x0000003710002986 */ /* 0x0003e2000c101906 */
[----:B---3--:R-:W-:-:S04]  /*a2300*/  IMAD.WIDE R2, R142, 0x4, R2 ;  /* 0x000000048e027825 */ /* 0x008fc800078e0202 */
[C---:B------:R-:W-:Y:S01]  /*a2310*/  IMAD.WIDE R4, R142.reuse, 0x4, R4 ;  /* 0x000000048e047825 */ /* 0x040fe200078e0204 */
[----:B------:R1:W-:Y:S03]  /*a2320*/  @P5 STG.E desc[UR6][R2.64], R63 ;  /* 0x0000003f02005986 */ /* 0x0003e6000c101906 */
[C---:B------:R-:W-:Y:S01]  /*a2330*/  IMAD.WIDE R6, R142.reuse, 0x4, R6 ;  /* 0x000000048e067825 */ /* 0x040fe200078e0206 */
[----:B------:R1:W-:Y:S04]  /*a2340*/  @P6 STG.E desc[UR6][R4.64], R71 ;  /* 0x0000004704006986 */ /* 0x0003e8000c101906 */
[----:B------:R1:W-:Y:S01]  /*a2350*/  @P0 STG.E desc[UR6][R6.64], R87 ;  /* 0x0000005706000986 */ /* 0x0003e2000c101906 */
[----:B------:R-:W-:Y:S01]  /*a2360*/  IMAD.WIDE R8, R142, 0x4, R8 ;  /* 0x000000048e087825 */ /* 0x000fe200078e0208 */
[----:B------:R-:W-:Y:S06]  /*a2370*/  @!P4 EXIT ;  /* 0x000000000000c94d */ /* 0x000fec0003800000 */
[----:B------:R-:W-:Y:S01]  /*a2380*/  STG.E desc[UR6][R8.64], R155 ;  /* 0x0000009b08007986 */ /* 0x000fe2000c101906 */
[----:B------:R-:W-:Y:S05]  /*a2390*/  EXIT ;  /* 0x000000000000794d */ /* 0x000fea0003800000 */
.L_x_2:
[----:B------:R-:W-:-:S00]  /*a23a0*/  BRA `(.L_x_2) ;  /* 0xfffffffc00fc7947 */ /* 0x000fc0000383ffff */
[----:B------:R-:W-:-:S00]  /*a23b0*/  NOP ;  /* 0x0000000000007918 */ /* 0x000fc00000000000 */
        /* <DEDUP_REMOVED lines=12> */
.L_x_3:


//--------------------- .nv.shared.matmul_kernel  --------------------------
	.section	.nv.shared.matmul_kernel,"aw",@nobits
	.sectionflags	@""
	.align	16
	.zero		1024


//--------------------- .nv.shared.reserved.0     --------------------------
	.section	.nv.shared.reserved.0,"aw",@nobits
	.weak		__nv_reservedSMEM_offset_0_alias
	.size		__nv_reservedSMEM_offset_0_alias, 0, 0
	.other		__nv_reservedSMEM_offset_0_alias,@"STO_CUDA_RESERVED_SHARED STV_DEFAULT"
__nv_reservedSMEM_offset_0_alias:
	.zero		0


//--------------------- .nv.constant0.matmul_kernel --------------------------
	.section	.nv.constant0.matmul_kernel,"a",@progbits
	.sectionflags	@""
	.align	4
.nv.constant0.matmul_kernel:
	.zero		608


//--------------------- SYMBOLS --------------------------

	.type		.nv.reservedSmem.offset0,@object
	.size		.nv.reservedSmem.offset0,0x4
